	.target	sm_120

	.elftype	@"ET_EXEC"


//--------------------- .note.nv.tkinfo           --------------------------
	.section	.note.nv.tkinfo,"",@"SHT_NOTE"
	.sectionflags	@"SHF_NOTE_NV_TKINFO"
	.tkinfo
        /*0018*/ 	.word	0x00000080
        /*0030*/ 	.string	""
        /*0030*/ 	.string	"ptxas"
        /*0030*/ 	.string	"Cuda compilation tools, release 12.8, V12.8.61"
        /*0030*/ 	.string	"Build system must define TOOLS_VERSION_EXTENDED"
        /*0030*/ 	.string	"-arch sm_120 "



//--------------------- .note.nv.cuver            --------------------------
	.section	.note.nv.cuver,"",@"SHT_NOTE"
	.sectionflags	@"SHF_NOTE_NV_CUVER"
        /*0018*/ 	.short	0x0001
        /*001a*/ 	.short	0x0078
        /*001c*/ 	.short	0x0001
        /*001e*/ 	.short	0x0000
        /*0020*/ 	.short	0x0001
        /*0022*/ 	.short	0x0000


//--------------------- .nv.info                  --------------------------
	.section	.nv.info,"",@"SHT_CUDA_INFO"
	.align	4


	//----- nvinfo : EIATTR_REGCOUNT
	.align		4
        /*0000*/ 	.byte	0x04, 0x2f
        /*0002*/ 	.short	(.L_35 - .L_34)
	.align		4
.L_34:
        /*0004*/ 	.word	index@(jit_computeValues)
        /*0008*/ 	.word	0x0000005c


	//----- nvinfo : EIATTR_FRAME_SIZE
	.align		4
.L_35:
        /*000c*/ 	.byte	0x04, 0x11
        /*000e*/ 	.short	(.L_37 - .L_36)
	.align		4
.L_36:
        /*0010*/ 	.word	index@($__internal_0_$__cuda_sm20_rem_u64)
        /*0014*/ 	.word	0x000001a8


	//----- nvinfo : EIATTR_FRAME_SIZE
	.align		4
.L_37:
        /*0018*/ 	.byte	0x04, 0x11
        /*001a*/ 	.short	(.L_39 - .L_38)
	.align		4
.L_38:
        /*001c*/ 	.word	index@($jit_computeValues$_ZN23kb31_septic_extension_taSERKS_)
        /*0020*/ 	.word	0x000001a8


	//----- nvinfo : EIATTR_FRAME_SIZE
	.align		4
.L_39:
        /*0024*/ 	.byte	0x04, 0x11
        /*0026*/ 	.short	(.L_41 - .L_40)
	.align		4
.L_40:
        /*0028*/ 	.word	index@($jit_computeValues$_ZN23kb31_septic_extension_tC1Ev)
        /*002c*/ 	.word	0x000001a8


	//----- nvinfo : EIATTR_FRAME_SIZE
	.align		4
.L_41:
        /*0030*/ 	.byte	0x04, 0x11
        /*0032*/ 	.short	(.L_43 - .L_42)
	.align		4
.L_42:
        /*0034*/ 	.word	index@($jit_computeValues$_ZN23kb31_septic_extension_t4zeroEv)
        /*0038*/ 	.word	0x000001a8


	//----- nvinfo : EIATTR_FRAME_SIZE
	.align		4
.L_43:
        /*003c*/ 	.byte	0x04, 0x11
        /*003e*/ 	.short	(.L_45 - .L_44)
	.align		4
.L_44:
        /*0040*/ 	.word	index@($jit_computeValues$_ZN20kb31_septic_digest_tC1Ev)
        /*0044*/ 	.word	0x000001a8


	//----- nvinfo : EIATTR_FRAME_SIZE
	.align		4
.L_45:
        /*0048*/ 	.byte	0x04, 0x11
        /*004a*/ 	.short	(.L_47 - .L_46)
	.align		4
.L_46:
        /*004c*/ 	.word	index@($jit_computeValues$_ZN19kb31_septic_curve_tC1Ev)
        /*0050*/ 	.word	0x000001a8


	//----- nvinfo : EIATTR_FRAME_SIZE
	.align		4
.L_47:
        /*0054*/ 	.byte	0x04, 0x11
        /*0056*/ 	.short	(.L_49 - .L_48)
	.align		4
.L_48:
        /*0058*/ 	.word	index@(jit_computeValues)
        /*005c*/ 	.word	0x000001a8


	//----- nvinfo : EIATTR_MIN_STACK_SIZE
	.align		4
.L_49:
        /*0060*/ 	.byte	0x04, 0x12
        /*0062*/ 	.short	(.L_51 - .L_50)
	.align		4
.L_50:
        /*0064*/ 	.word	index@(jit_computeValues)
        /*0068*/ 	.word	0x000001a8
.L_51:


//--------------------- .nv.info.jit_computeValues --------------------------
	.section	.nv.info.jit_computeValues,"",@"SHT_CUDA_INFO"
	.sectionflags	@""
	.align	4


	//----- nvinfo : EIATTR_CUDA_API_VERSION
	.align		4
        /*0000*/ 	.byte	0x04, 0x37
        /*0002*/ 	.short	(.L_53 - .L_52)
.L_52:
        /*0004*/ 	.word	0x00000080


	//----- nvinfo : EIATTR_KPARAM_INFO
	.align		4
.L_53:
        /*0008*/ 	.byte	0x04, 0x17
        /*000a*/ 	.short	(.L_55 - .L_54)
.L_54:
        /*000c*/ 	.word	0x00000000
        /*0010*/ 	.short	0x0010
        /*0012*/ 	.short	0x0110
        /*0014*/ 	.byte	0x00, 0xf0, 0x81, 0x00


	//----- nvinfo : EIATTR_KPARAM_INFO
	.align		4
.L_55:
        /*0018*/ 	.byte	0x04, 0x17
        /*001a*/ 	.short	(.L_57 - .L_56)
.L_56:
        /*001c*/ 	.word	0x00000000
        /*0020*/ 	.short	0x000f
        /*0022*/ 	.short	0x0108
        /*0024*/ 	.byte	0x00, 0xf0, 0x21, 0x00


	//----- nvinfo : EIATTR_KPARAM_INFO
	.align		4
.L_57:
        /*0028*/ 	.byte	0x04, 0x17
        /*002a*/ 	.short	(.L_59 - .L_58)
.L_58:
        /*002c*/ 	.word	0x00000000
        /*0030*/ 	.short	0x000e
        /*0032*/ 	.short	0x0100
        /*0034*/ 	.byte	0x00, 0xf0, 0x21, 0x00


	//----- nvinfo : EIATTR_KPARAM_INFO
	.align		4
.L_59:
        /*0038*/ 	.byte	0x04, 0x17
        /*003a*/ 	.short	(.L_61 - .L_60)
.L_60:
        /*003c*/ 	.word	0x00000000
        /*0040*/ 	.short	0x000d
        /*0042*/ 	.short	0x00f8
        /*0044*/ 	.byte	0x00, 0xf0, 0x21, 0x00


	//----- nvinfo : EIATTR_KPARAM_INFO
	.align		4
.L_61:
        /*0048*/ 	.byte	0x04, 0x17
        /*004a*/ 	.short	(.L_63 - .L_62)
.L_62:
        /*004c*/ 	.word	0x00000000
        /*0050*/ 	.short	0x000c
        /*0052*/ 	.short	0x00f0
        /*0054*/ 	.byte	0x00, 0xf0, 0x21, 0x00


	//----- nvinfo : EIATTR_KPARAM_INFO
	.align		4
.L_63:
        /*0058*/ 	.byte	0x04, 0x17
        /*005a*/ 	.short	(.L_65 - .L_64)
.L_64:
        /*005c*/ 	.word	0x00000000
        /*0060*/ 	.short	0x000b
        /*0062*/ 	.short	0x00e8
        /*0064*/ 	.byte	0x00, 0xf0, 0x21, 0x00


	//----- nvinfo : EIATTR_KPARAM_INFO
	.align		4
.L_65:
        /*0068*/ 	.byte	0x04, 0x17
        /*006a*/ 	.short	(.L_67 - .L_66)
.L_66:
        /*006c*/ 	.word	0x00000000
        /*0070*/ 	.short	0x000a
        /*0072*/ 	.short	0x00e0
        /*0074*/ 	.byte	0x00, 0xf0, 0x21, 0x00


	//----- nvinfo : EIATTR_KPARAM_INFO
	.align		4
.L_67:
        /*0078*/ 	.byte	0x04, 0x17
        /*007a*/ 	.short	(.L_69 - .L_68)
.L_68:
        /*007c*/ 	.word	0x00000000
        /*0080*/ 	.short	0x0009
        /*0082*/ 	.short	0x00d8
        /*0084*/ 	.byte	0x00, 0xf0, 0x21, 0x00


	//----- nvinfo : EIATTR_KPARAM_INFO
	.align		4
.L_69:
        /*0088*/ 	.byte	0x04, 0x17
        /*008a*/ 	.short	(.L_71 - .L_70)
.L_70:
        /*008c*/ 	.word	0x00000000
        /*0090*/ 	.short	0x0008
        /*0092*/ 	.short	0x00b8
        /*0094*/ 	.byte	0x00, 0xf0, 0x81, 0x00


	//----- nvinfo : EIATTR_KPARAM_INFO
	.align		4
.L_71:
        /*0098*/ 	.byte	0x04, 0x17
        /*009a*/ 	.short	(.L_73 - .L_72)
.L_72:
        /*009c*/ 	.word	0x00000000
        /*00a0*/ 	.short	0x0007
        /*00a2*/ 	.short	0x0098
        /*00a4*/ 	.byte	0x00, 0xf0, 0x81, 0x00


	//----- nvinfo : EIATTR_KPARAM_INFO
	.align		4
.L_73:
        /*00a8*/ 	.byte	0x04, 0x17
        /*00aa*/ 	.short	(.L_75 - .L_74)
.L_74:
        /*00ac*/ 	.word	0x00000000
        /*00b0*/ 	.short	0x0006
        /*00b2*/ 	.short	0x0078
        /*00b4*/ 	.byte	0x00, 0xf0, 0x81, 0x00


	//----- nvinfo : EIATTR_KPARAM_INFO
	.align		4
.L_75:
        /*00b8*/ 	.byte	0x04, 0x17
        /*00ba*/ 	.short	(.L_77 - .L_76)
.L_76:
        /*00bc*/ 	.word	0x00000000
        /*00c0*/ 	.short	0x0005
        /*00c2*/ 	.short	0x0068
        /*00c4*/ 	.byte	0x00, 0xf0, 0x41, 0x00


	//----- nvinfo : EIATTR_KPARAM_INFO
	.align		4
.L_77:
        /*00c8*/ 	.byte	0x04, 0x17
        /*00ca*/ 	.short	(.L_79 - .L_78)
.L_78:
        /*00cc*/ 	.word	0x00000000
        /*00d0*/ 	.short	0x0004
        /*00d2*/ 	.short	0x0058
        /*00d4*/ 	.byte	0x00, 0xf0, 0x41, 0x00


	//----- nvinfo : EIATTR_KPARAM_INFO
	.align		4
.L_79:
        /*00d8*/ 	.byte	0x04, 0x17
        /*00da*/ 	.short	(.L_81 - .L_80)
.L_80:
        /*00dc*/ 	.word	0x00000000
        /*00e0*/ 	.short	0x0003
        /*00e2*/ 	.short	0x0020
        /*00e4*/ 	.byte	0x00, 0xf0, 0xe1, 0x00


	//----- nvinfo : EIATTR_KPARAM_INFO
	.align		4
.L_81:
        /*00e8*/ 	.byte	0x04, 0x17
        /*00ea*/ 	.short	(.L_83 - .L_82)
.L_82:
        /*00ec*/ 	.word	0x00000000
        /*00f0*/ 	.short	0x0002
        /*00f2*/ 	.short	0x0010
        /*00f4*/ 	.byte	0x00, 0xf0, 0x41, 0x00


	//----- nvinfo : EIATTR_KPARAM_INFO
	.align		4
.L_83:
        /*00f8*/ 	.byte	0x04, 0x17
        /*00fa*/ 	.short	(.L_85 - .L_84)
.L_84:
        /*00fc*/ 	.word	0x00000000
        /*0100*/ 	.short	0x0001
        /*0102*/ 	.short	0x0008
        /*0104*/ 	.byte	0x00, 0xf0, 0x21, 0x00


	//----- nvinfo : EIATTR_KPARAM_INFO
	.align		4
.L_85:
        /*0108*/ 	.byte	0x04, 0x17
        /*010a*/ 	.short	(.L_87 - .L_86)
.L_86:
        /*010c*/ 	.word	0x00000000
        /*0110*/ 	.short	0x0000
        /*0112*/ 	.short	0x0000
        /*0114*/ 	.byte	0x00, 0xf0, 0x21, 0x00


	//----- nvinfo : EIATTR_SPARSE_MMA_MASK
	.align		4
.L_87:
        /*0118*/ 	.byte	0x03, 0x50
        /*011a*/ 	.short	0x0000


	//----- nvinfo : EIATTR_MAXREG_COUNT
	.align		4
        /*011c*/ 	.byte	0x03, 0x1b
        /*011e*/ 	.short	0x00ff


	//----- nvinfo : EIATTR_VRC_CTA_INIT_COUNT
	.align		4
        /*0120*/ 	.byte	0x02, 0x4a
	.zero		1
	.zero		1


	//----- nvinfo : EIATTR_EXIT_INSTR_OFFSETS
	.align		4
        /*0124*/ 	.byte	0x04, 0x1c
        /*0126*/ 	.short	(.L_89 - .L_88)


	//   ....[0]....
.L_88:
        /*0128*/ 	.word	0x000001e0


	//   ....[1]....
        /*012c*/ 	.word	0x000217b0


	//----- nvinfo : EIATTR_CRS_STACK_SIZE
	.align		4
.L_89:
        /*0130*/ 	.byte	0x04, 0x1e
        /*0132*/ 	.short	(.L_91 - .L_90)
.L_90:
        /*0134*/ 	.word	0x00000000


	//----- nvinfo : EIATTR_CBANK_PARAM_SIZE
	.align		4
.L_91:
        /*0138*/ 	.byte	0x03, 0x19
        /*013a*/ 	.short	0x0130


	//----- nvinfo : EIATTR_PARAM_CBANK
	.align		4
        /*013c*/ 	.byte	0x04, 0x0a
        /*013e*/ 	.short	(.L_93 - .L_92)
	.align		4
.L_92:
        /*0140*/ 	.word	index@(.nv.constant0.jit_computeValues)
        /*0144*/ 	.short	0x0380
        /*0146*/ 	.short	0x0130


	//----- nvinfo : EIATTR_SW_WAR
	.align		4
.L_93:
        /*0148*/ 	.byte	0x04, 0x36
        /*014a*/ 	.short	(.L_95 - .L_94)
.L_94:
        /*014c*/ 	.word	0x00000000
.L_95:


//--------------------- .nv.compat                --------------------------
	.section	.nv.compat,"",@"SHT_CUDA_COMPAT_INFO"
	.align	4
        /*0000*/ 	.byte	0x02, 0x02, 0x01, 0x00, 0x02, 0x05, 0x05, 0x00, 0x02, 0x03, 0x00, 0x00, 0x02, 0x06, 0x01, 0x00


//--------------------- .nv.callgraph             --------------------------
	.section	.nv.callgraph,"",@"SHT_CUDA_CALLGRAPH"
	.align	4
	.sectionentsize	8
	.align		4
        /*0000*/ 	.word	0x00000000
	.align		4
        /*0004*/ 	.word	0xffffffff
	.align		4
        /*0008*/ 	.word	0x00000000
	.align		4
        /*000c*/ 	.word	0xfffffffe
	.align		4
        /*0010*/ 	.word	0x00000000
	.align		4
        /*0014*/ 	.word	0xfffffffd
	.align		4
        /*0018*/ 	.word	0x00000000
	.align		4
        /*001c*/ 	.word	0xfffffffc


//--------------------- .nv.constant4             --------------------------
	.section	.nv.constant4,"a",@progbits
	.align	8
	.align		8
.nv.constant4:
        /*0000*/ 	.dword	_ZN6kb31_t6DEGREEE
	.align		8
        /*0008*/ 	.dword	_ZN6kb31_t5NBITSE
	.align		8
        /*0010*/ 	.dword	_ZN6kb31_t3MODE
	.align		8
        /*0018*/ 	.dword	_ZN6kb31_t1ME
	.align		8
        /*0020*/ 	.dword	_ZN6kb31_t2RRE
	.align		8
        /*0028*/ 	.dword	_ZN6kb31_t3ONEE
	.align		8
        /*0030*/ 	.dword	_ZN6kb31_t10MONTY_BITSE
	.align		8
        /*0038*/ 	.dword	_ZN6kb31_t8MONTY_MUE
	.align		8
        /*0040*/ 	.dword	_ZN6kb31_t10MONTY_MASKE
	.align		8
        /*0048*/ 	.dword	_ZN6kb31_t8TOP_BITSE
	.align		8
        /*0050*/ 	.dword	_ZN23kb31_septic_extension_t15frobenius_constE
	.align		8
        /*0058*/ 	.dword	_ZN23kb31_septic_extension_t22double_frobenius_constE
	.align		8
        /*0060*/ 	.dword	_ZN23kb31_septic_extension_t10A_EC_LOGUPE
	.align		8
        /*0068*/ 	.dword	_ZN23kb31_septic_extension_t10B_EC_LOGUPE
	.align		8
        /*0070*/ 	.dword	_ZN19kb31_septic_curve_t7dummy_xE
	.align		8
        /*0078*/ 	.dword	_ZN19kb31_septic_curve_t7dummy_yE
	.align		8
        /*0080*/ 	.dword	_ZN19kb31_septic_curve_t7start_xE
	.align		8
        /*0088*/ 	.dword	_ZN19kb31_septic_curve_t7start_yE
	.align		8
        /*0090*/ 	.dword	_ZN16kb31_extension_t1DE
	.align		8
        /*0098*/ 	.dword	_ZN16kb31_extension_t1WE
	.align		8
        /*00a0*/ 	.dword	_ZN26__nv_atomic_triv_cp_helperIjE5__valE
	.align		8
        /*00a8*/ 	.dword	_ZN44_INTERNAL_00000000_13_jit_kernel_cu_d23cb39829poseidon2_constants_koalabear3t1620half_external_roundsE
	.align		8
        /*00b0*/ 	.dword	_ZN44_INTERNAL_00000000_13_jit_kernel_cu_d23cb39829poseidon2_constants_koalabear3t1615internal_roundsE
	.align		8
        /*00b8*/ 	.dword	_ZN44_INTERNAL_00000000_13_jit_kernel_cu_d23cb39829poseidon2_constants_koalabear3t165alphaE
	.align		8
        /*00c0*/ 	.dword	_ZN44_INTERNAL_00000000_13_jit_kernel_cu_d23cb39829poseidon2_constants_koalabear3t1615round_constantsE
	.align		8
        /*00c8*/ 	.dword	_ZN44_INTERNAL_00000000_13_jit_kernel_cu_d23cb3989poseidon223EXTERNAL_ROUNDS_DEFAULTE


//--------------------- .nv.constant3             --------------------------
	.section	.nv.constant3,"a",@progbits
	.align	4
.nv.constant3:
	.type		_ZN44_INTERNAL_00000000_13_jit_kernel_cu_d23cb3989constants20kb31_frobenius_constE,@object
	.size		_ZN44_INTERNAL_00000000_13_jit_kernel_cu_d23cb3989constants20kb31_frobenius_constE,(_ZN44_INTERNAL_00000000_13_jit_kernel_cu_d23cb3989constants27kb31_double_frobenius_constE - _ZN44_INTERNAL_00000000_13_jit_kernel_cu_d23cb3989constants20kb31_frobenius_constE)
_ZN44_INTERNAL_00000000_13_jit_kernel_cu_d23cb3989constants20kb31_frobenius_constE:
        /*0000*/ 	.byte	0xfe, 0xff, 0xff, 0x01, 0xfe, 0xff, 0xff, 0x01, 0xfe, 0xff, 0xff, 0x01, 0xfe, 0xff, 0xff, 0x01
        /* <DEDUP_REMOVED lines=11> */
        /*00c0*/ 	.byte	0xc9, 0x59, 0x6b, 0x6b
	.type		_ZN44_INTERNAL_00000000_13_jit_kernel_cu_d23cb3989constants27kb31_double_frobenius_constE,@object
	.size		_ZN44_INTERNAL_00000000_13_jit_kernel_cu_d23cb3989constants27kb31_double_frobenius_constE,(_ZN44_INTERNAL_00000000_13_jit_kernel_cu_d23cb3989constants15KB31_A_EC_LOGUPE - _ZN44_INTERNAL_00000000_13_jit_kernel_cu_d23cb3989constants27kb31_double_frobenius_constE)
_ZN44_INTERNAL_00000000_13_jit_kernel_cu_d23cb3989constants27kb31_double_frobenius_constE:
        /* <DEDUP_REMOVED lines=13> */
	.type		_ZN44_INTERNAL_00000000_13_jit_kernel_cu_d23cb3989constants15KB31_A_EC_LOGUPE,@object
	.size		_ZN44_INTERNAL_00000000_13_jit_kernel_cu_d23cb3989constants15KB31_A_EC_LOGUPE,(_ZN44_INTERNAL_00000000_13_jit_kernel_cu_d23cb3989constants15KB31_B_EC_LOGUPE - _ZN44_INTERNAL_00000000_13_jit_kernel_cu_d23cb3989constants15KB31_A_EC_LOGUPE)
_ZN44_INTERNAL_00000000_13_jit_kernel_cu_d23cb3989constants15KB31_A_EC_LOGUPE:
        /*0188*/ 	.byte	0x2c, 0xbb, 0xb6, 0x70, 0x79, 0xce, 0xfe, 0x5e, 0x50, 0x0b, 0x68, 0x68, 0xe1, 0x04, 0x2a, 0x37
        /*0198*/ 	.byte	0x61, 0x47, 0xe5, 0x19, 0x25, 0xc9, 0x7d, 0x2d, 0xa1, 0x58, 0xae, 0x3b
	.type		_ZN44_INTERNAL_00000000_13_jit_kernel_cu_d23cb3989constants15KB31_B_EC_LOGUPE,@object
	.size		_ZN44_INTERNAL_00000000_13_jit_kernel_cu_d23cb3989constants15KB31_B_EC_LOGUPE,(_ZN44_INTERNAL_00000000_13_jit_kernel_cu_d23cb3989constants12kb31_dummy_xE - _ZN44_INTERNAL_00000000_13_jit_kernel_cu_d23cb3989constants15KB31_B_EC_LOGUPE)
_ZN44_INTERNAL_00000000_13_jit_kernel_cu_d23cb3989constants15KB31_B_EC_LOGUPE:
        /*01a4*/ 	.byte	0xce, 0x77, 0x01, 0x47, 0x5a, 0x6c, 0x4c, 0x44, 0x08, 0x8c, 0x66, 0x31, 0x90, 0x4a, 0xcd, 0x5c
        /*01b4*/ 	.byte	0x3a, 0xbd, 0x92, 0x34, 0x70, 0x39, 0x96, 0x61, 0xf7, 0x4b, 0xac, 0x5f
	.type		_ZN44_INTERNAL_00000000_13_jit_kernel_cu_d23cb3989constants12kb31_dummy_xE,@object
	.size		_ZN44_INTERNAL_00000000_13_jit_kernel_cu_d23cb3989constants12kb31_dummy_xE,(_ZN44_INTERNAL_00000000_13_jit_kernel_cu_d23cb3989constants12kb31_dummy_yE - _ZN44_INTERNAL_00000000_13_jit_kernel_cu_d23cb3989constants12kb31_dummy_xE)
_ZN44_INTERNAL_00000000_13_jit_kernel_cu_d23cb3989constants12kb31_dummy_xE:
        /*01c0*/ 	.byte	0x48, 0x52, 0x49, 0x76, 0xee, 0xb5, 0xa6, 0x5c, 0xfd, 0x7e, 0x55, 0x67, 0x78, 0xd1, 0xfb, 0x2c
        /*01d0*/ 	.byte	0x75, 0x0e, 0x3b, 0x3d, 0xf9, 0xe5, 0x6a, 0x3f, 0x30, 0xf3, 0x1c, 0x37
	.type		_ZN44_INTERNAL_00000000_13_jit_kernel_cu_d23cb3989constants12kb31_dummy_yE,@object
	.size		_ZN44_INTERNAL_00000000_13_jit_kernel_cu_d23cb3989constants12kb31_dummy_yE,(_ZN44_INTERNAL_00000000_13_jit_kernel_cu_d23cb3989constants12kb31_start_xE - _ZN44_INTERNAL_00000000_13_jit_kernel_cu_d23cb3989constants12kb31_dummy_yE)
_ZN44_INTERNAL_00000000_13_jit_kernel_cu_d23cb3989constants12kb31_dummy_yE:
        /*01dc*/ 	.byte	0x35, 0xcf, 0x98, 0x04, 0x53, 0x0b, 0x50, 0x60, 0xb3, 0x26, 0x96, 0x20, 0x7c, 0xc6, 0xbc, 0x62
        /*01ec*/ 	.byte	0xb2, 0xbd, 0x9b, 0x0c, 0x48, 0xa0, 0xa5, 0x43, 0x21, 0x56, 0xe5, 0x56
	.type		_ZN44_INTERNAL_00000000_13_jit_kernel_cu_d23cb3989constants12kb31_start_xE,@object
	.size		_ZN44_INTERNAL_00000000_13_jit_kernel_cu_d23cb3989constants12kb31_start_xE,(_ZN44_INTERNAL_00000000_13_jit_kernel_cu_d23cb3989constants12kb31_start_yE - _ZN44_INTERNAL_00000000_13_jit_kernel_cu_d23cb3989constants12kb31_start_xE)
_ZN44_INTERNAL_00000000_13_jit_kernel_cu_d23cb3989constants12kb31_start_xE:
        /*01f8*/ 	.byte	0x12, 0x3f, 0xef, 0x53, 0x58, 0x4e, 0xc2, 0x3d, 0x1c, 0xce, 0xf8, 0x3c, 0xfd, 0x1a, 0x20, 0x73
        /*0208*/ 	.byte	0x48, 0xbe, 0x33, 0x62, 0x39, 0x80, 0x7d, 0x09, 0x78, 0x4b, 0xfd, 0x0c
	.type		_ZN44_INTERNAL_00000000_13_jit_kernel_cu_d23cb3989constants12kb31_start_yE,@object
	.size		_ZN44_INTERNAL_00000000_13_jit_kernel_cu_d23cb3989constants12kb31_start_yE,(.L_24 - _ZN44_INTERNAL_00000000_13_jit_kernel_cu_d23cb3989constants12kb31_start_yE)
_ZN44_INTERNAL_00000000_13_jit_kernel_cu_d23cb3989constants12kb31_start_yE:
        /*0214*/ 	.byte	0xd9, 0xbe, 0x30, 0x18, 0xa3, 0x5a, 0xc6, 0x0d, 0x20, 0x92, 0x33, 0x57, 0x26, 0x77, 0xf4, 0x49
        /*0224*/ 	.byte	0x50, 0x17, 0xd8, 0x23, 0x5c, 0xfa, 0x55, 0x52, 0xd7, 0x42, 0x2d, 0x41
.L_24:


//--------------------- .text.jit_computeValues   --------------------------
	.section	.text.jit_computeValues,"ax",@progbits
	.align	128
        .global         jit_computeValues
        .type           jit_computeValues,@function
        .size           jit_computeValues,(.L_x_8 - jit_computeValues)
        .other          jit_computeValues,@"STO_CUDA_ENTRY STV_DEFAULT"
jit_computeValues:
.text.jit_computeValues:
[----:B------:R-:W0:Y:S01]  /*0000*/  LDC R1, c[0x0][0x37c] ;  /* 0x0000df00ff017b82 */ /* 0x000e220000000800 */
[----:B------:R-:W1:Y:S01]  /*0010*/  S2R R3, SR_TID.X ;  /* 0x0000000000037919 */ /* 0x000e620000002100 */
[----:B------:R-:W2:Y:S06]  /*0020*/  LDCU UR7, c[0x0][0x2fc] ;  /* 0x00005f80ff0777ac */ /* 0x000eac0008000800 */
[----:B------:R-:W1:Y:S01]  /*0030*/  S2UR UR6, SR_CTAID.X ;  /* 0x00000000000679c3 */ /* 0x000e620000002500 */
[----:B0-----:R-:W-:Y:S01]  /*0040*/  IADD3 R1, PT, PT, R1, -0x1a8, RZ ;  /* 0xfffffe5801017810 */ /* 0x001fe20007ffe0ff */
[----:B------:R-:W0:Y:S01]  /*0050*/  LDCU UR4, c[0x0][0x3e8] ;  /* 0x00007d00ff0477ac */ /* 0x000e220008000800 */
[----:B------:R-:W-:-:S05]  /*0060*/  UMOV UR5, 0x1 ;  /* 0x0000000100057882 */ /* 0x000fca0000000000 */
[----:B------:R-:W1:Y:S08]  /*0070*/  LDC R2, c[0x0][0x360] ;  /* 0x0000d800ff027b82 */ /* 0x000e700000000800 */
[----:B------:R-:W3:Y:S01]  /*0080*/  LDC.64 R4, c[0x0][0x3a0] ;  /* 0x0000e800ff047b82 */ /* 0x000ee20000000a00 */
[----:B0-----:R-:W-:-:S07]  /*0090*/  USHF.L.U32 UR4, UR5, UR4, URZ ;  /* 0x0000000405047299 */ /* 0x001fce00080006ff */
[----:B------:R-:W0:Y:S01]  /*00a0*/  LDC.64 R6, c[0x0][0x3a8] ;  /* 0x0000ea00ff067b82 */ /* 0x000e220000000a00 */
[----:B------:R-:W-:-:S07]  /*00b0*/  USHF.R.S32.HI UR5, URZ, 0x1f, UR4 ;  /* 0x0000001fff057899 */ /* 0x000fce0008011404 */
[----:B------:R-:W4:Y:S01]  /*00c0*/  LDC.64 R8, c[0x0][0x3b0] ;  /* 0x0000ec00ff087b82 */ /* 0x000f220000000a00 */
[----:B-1----:R-:W-:Y:S02]  /*00d0*/  IMAD R2, R2, UR6, R3 ;  /* 0x0000000602027c24 */ /* 0x002fe4000f8e0203 */
[----:B------:R-:W-:Y:S01]  /*00e0*/  HFMA2 R3, -RZ, RZ, 0, 0 ;  /* 0x00000000ff037431 */ /* 0x000fe200000001ff */
[----:B------:R-:W2:Y:S04]  /*00f0*/  LDCU UR6, c[0x0][0x2f8] ;  /* 0x00005f00ff0677ac */ /* 0x000ea80008000800 */
[----:B------:R-:W-:Y:S02]  /*0100*/  ISETP.LT.U64.AND P0, PT, R2, UR4, PT ;  /* 0x0000000402007c0c */ /* 0x000fe4000bf11070 */
[----:B------:R-:W1:Y:S01]  /*0110*/  LDC.64 R10, c[0x0][0x3b8] ;  /* 0x0000ee00ff0a7b82 */ /* 0x000e620000000a00 */
[----:B------:R-:W-:Y:S01]  /*0120*/  MOV R2, R1 ;  /* 0x0000000100027202 */ /* 0x000fe20000000f00 */
[----:B---3--:R3:W-:Y:S04]  /*0130*/  STL.64 [R1], R4 ;  /* 0x0000000401007387 */ /* 0x0087e80000100a00 */
[----:B0-----:R3:W-:Y:S02]  /*0140*/  STL.64 [R1+0x8], R6 ;  /* 0x0000080601007387 */ /* 0x0017e40000100a00 */
[----:B------:R-:W0:Y:S01]  /*0150*/  LDC.64 R12, c[0x0][0x3c0] ;  /* 0x0000f000ff0c7b82 */ /* 0x000e220000000a00 */
[----:B--2---:R-:W-:-:S02]  /*0160*/  IADD.64 R2, R2, UR6 ;  /* 0x0000000602027c35 */ /* 0x004fc4000f8e0200 */
[----:B----4-:R3:W-:Y:S05]  /*0170*/  STL.64 [R1+0x10], R8 ;  /* 0x0000100801007387 */ /* 0x0107ea0000100a00 */
[----:B------:R-:W2:Y:S08]  /*0180*/  LDC.64 R14, c[0x0][0x3c8] ;  /* 0x0000f200ff0e7b82 */ /* 0x000eb00000000a00 */
[----:B------:R-:W4:Y:S01]  /*0190*/  LDC.64 R16, c[0x0][0x3d0] ;  /* 0x0000f400ff107b82 */ /* 0x000f220000000a00 */
[----:B-1----:R3:W-:Y:S04]  /*01a0*/  STL.64 [R1+0x18], R10 ;  /* 0x0000180a01007387 */ /* 0x0027e80000100a00 */
[----:B0-----:R3:W-:Y:S04]  /*01b0*/  STL.64 [R1+0x20], R12 ;  /* 0x0000200c01007387 */ /* 0x0017e80000100a00 */
[----:B--2---:R3:W-:Y:S04]  /*01c0*/  STL.64 [R1+0x28], R14 ;  /* 0x0000280e01007387 */ /* 0x0047e80000100a00 */
[----:B----4-:R3:W-:Y:S01]  /*01d0*/  STL.64 [R1+0x30], R16 ;  /* 0x0000301001007387 */ /* 0x0107e20000100a00 */
[----:B------:R-:W-:Y:S05]  /*01e0*/  @!P0 EXIT ;  /* 0x000000000000894d */ /* 0x000fea0003800000 */
[----:B------:R-:W-:Y:S02]  /*01f0*/  IADD.64 R32, R2, 0xb8 ;  /* 0x000000b802207835 */ /* 0x000fe400078e0200 */
[----:B---3--:R-:W-:-:S07]  /*0200*/  MOV R17, 0x220 ;  /* 0x0000022000117802 */ /* 0x008fce0000000f00 */
[----:B------:R-:W-:Y:S05]  /*0210*/  CALL.REL.NOINC `($jit_computeValues$_ZN20kb31_septic_digest_tC1Ev) ;  /* 0x0000021800047944 */ /* 0x000fea0003c00000 */
[----:B------:R-:W0:Y:S01]  /*0220*/  LDCU.U16 UR4, c[0x0][0x410] ;  /* 0x00008200ff0477ac */ /* 0x000e220008000400 */
[----:B------:R-:W1:Y:S01]  /*0230*/  LDC.64 R8, c[0x0][0x400] ;  /* 0x00010000ff087b82 */ /* 0x000e620000000a00 */
[----:B------:R-:W2:Y:S01]  /*0240*/  LDCU.U16 UR5, c[0x0][0x412] ;  /* 0x00008240ff0577ac */ /* 0x000ea20008000400 */
[----:B------:R-:W3:Y:S06]  /*0250*/  LDCU.U16 UR6, c[0x0][0x414] ;  /* 0x00008280ff0677ac */ /* 0x000eec0008000400 */
[----:B------:R-:W4:Y:S01]  /*0260*/  LDC.64 R10, c[0x0][0x408] ;  /* 0x00010200ff0a7b82 */ /* 0x000f220000000a00 */
[----:B------:R-:W5:Y:S01]  /*0270*/  LDCU.U16 UR7, c[0x0][0x416] ;  /* 0x000082c0ff0777ac */ /* 0x000f620008000400 */
[----:B------:R-:W1:Y:S06]  /*0280*/  LDCU.U16 UR8, c[0x0][0x430] ;  /* 0x00008600ff0877ac */ /* 0x000e6c0008000400 */
[----:B------:R-:W4:Y:S01]  /*0290*/  LDC.64 R12, c[0x0][0x418] ;  /* 0x00010600ff0c7b82 */ /* 0x000f220000000a00 */
[----:B0-----:R-:W-:Y:S01]  /*02a0*/  MOV R4, UR4 ;  /* 0x0000000400047c02 */ /* 0x001fe20008000f00 */
[----:B------:R-:W0:Y:S01]  /*02b0*/  LDCU.U16 UR9, c[0x0][0x432] ;  /* 0x00008640ff0977ac */ /* 0x000e220008000400 */
[----:B--2---:R-:W-:Y:S01]  /*02c0*/  MOV R5, UR5 ;  /* 0x0000000500057c02 */ /* 0x004fe20008000f00 */
[----:B------:R-:W2:Y:S04]  /*02d0*/  LDCU.U16 UR10, c[0x0][0x434] ;  /* 0x00008680ff0a77ac */ /* 0x000ea80008000400 */
[----:B------:R-:W0:Y:S01]  /*02e0*/  LDC.64 R14, c[0x0][0x420] ;  /* 0x00010800ff0e7b82 */ /* 0x000e220000000a00 */
[----:B---3--:R-:W-:Y:S01]  /*02f0*/  MOV R0, UR6 ;  /* 0x0000000600007c02 */ /* 0x008fe20008000f00 */
[----:B------:R-:W-:Y:S01]  /*0300*/  PRMT R4, R4, 0x5410, R5 ;  /* 0x0000541004047816 */ /* 0x000fe20000000005 */
[----:B------:R-:W3:Y:S01]  /*0310*/  LDCU.U16 UR11, c[0x0][0x436] ;  /* 0x000086c0ff0b77ac */ /* 0x000ee20008000400 */
[----:B-1----:R-:W-:Y:S01]  /*0320*/  STL.64 [R1+0x40], R8 ;  /* 0x0000400801007387 */ /* 0x002fe20000100a00 */
[----:B-----5:R-:W-:Y:S01]  /*0330*/  MOV R7, UR7 ;  /* 0x0000000700077c02 */ /* 0x020fe20008000f00 */
[----:B------:R-:W1:Y:S02]  /*0340*/  LDCU.U16 UR12, c[0x0][0x450] ;  /* 0x00008a00ff0c77ac */ /* 0x000e640008000400 */
[----:B------:R-:W5:Y:S01]  /*0350*/  LDC.64 R18, c[0x0][0x468] ;  /* 0x00011a00ff127b82 */ /* 0x000f620000000a00 */
[----:B----4-:R-:W-:Y:S01]  /*0360*/  STL.64 [R1+0x48], R10 ;  /* 0x0000480a01007387 */ /* 0x010fe20000100a00 */
[----:B------:R-:W-:Y:S01]  /*0370*/  PRMT R5, R0, 0x5410, R7 ;  /* 0x0000541000057816 */ /* 0x000fe20000000007 */
[----:B------:R-:W4:Y:S01]  /*0380*/  LDCU.U16 UR13, c[0x0][0x452] ;  /* 0x00008a40ff0d77ac */ /* 0x000f220008000400 */
[----:B------:R-:W5:Y:S04]  /*0390*/  LDCU.U16 UR4, c[0x0][0x454] ;  /* 0x00008a80ff0477ac */ /* 0x000f680008000400 */
[----:B------:R-:W5:Y:S01]  /*03a0*/  LDC.64 R20, c[0x0][0x438] ;  /* 0x00010e00ff147b82 */ /* 0x000f620000000a00 */
[----:B------:R-:W-:Y:S01]  /*03b0*/  STL.64 [R1+0x58], R12 ;  /* 0x0000580c01007387 */ /* 0x000fe20000100a00 */
[----:B--2---:R-:W-:Y:S01]  /*03c0*/  MOV R0, UR10 ;  /* 0x0000000a00007c02 */ /* 0x004fe20008000f00 */
[----:B------:R-:W2:Y:S02]  /*03d0*/  LDCU.U16 UR5, c[0x0][0x456] ;  /* 0x00008ac0ff0577ac */ /* 0x000ea40008000400 */
[----:B------:R2:W-:Y:S01]  /*03e0*/  STL.64 [R1+0x50], R4 ;  /* 0x0000500401007387 */ /* 0x0005e20000100a00 */
[----:B---3--:R-:W-:-:S02]  /*03f0*/  MOV R35, UR11 ;  /* 0x0000000b00237c02 */ /* 0x008fc40008000f00 */
[----:B------:R-:W3:Y:S01]  /*0400*/  LDC.64 R22, c[0x0][0x440] ;  /* 0x00011000ff167b82 */ /* 0x000ee20000000a00 */
[----:B0-----:R-:W-:Y:S01]  /*0410*/  STL.64 [R1+0x60], R14 ;  /* 0x0000600e01007387 */ /* 0x001fe20000100a00 */
[----:B-1----:R-:W-:Y:S01]  /*0420*/  MOV R34, UR12 ;  /* 0x0000000c00227c02 */ /* 0x002fe20008000f00 */
[----:B----4-:R-:W-:-:S05]  /*0430*/  MOV R37, UR13 ;  /* 0x0000000d00257c02 */ /* 0x010fca0008000f00 */
[----:B------:R-:W0:Y:S01]  /*0440*/  LDC.64 R24, c[0x0][0x448] ;  /* 0x00011200ff187b82 */ /* 0x000e220000000a00 */
[----:B-----5:R-:W-:Y:S01]  /*0450*/  STL.64 [R1+0x78], R18 ;  /* 0x0000781201007387 */ /* 0x020fe20000100a00 */
[----:B--2---:R-:W-:Y:S01]  /*0460*/  MOV R4, UR8 ;  /* 0x0000000800047c02 */ /* 0x004fe20008000f00 */
[----:B------:R-:W-:Y:S01]  /*0470*/  MOV R5, UR9 ;  /* 0x0000000900057c02 */ /* 0x000fe20008000f00 */
[----:B------:R-:W-:Y:S01]  /*0480*/  MOV R36, UR4 ;  /* 0x0000000400247c02 */ /* 0x000fe20008000f00 */
[----:B------:R-:W-:-:S03]  /*0490*/  MOV R39, UR5 ;  /* 0x0000000500277c02 */ /* 0x000fc60008000f00 */
[----:B------:R-:W1:Y:S01]  /*04a0*/  LDC.64 R26, c[0x0][0x458] ;  /* 0x00011600ff1a7b82 */ /* 0x000e620000000a00 */
[----:B------:R-:W-:Y:S01]  /*04b0*/  STL.64 [R1+0x80], R20 ;  /* 0x0000801401007387 */ /* 0x000fe20000100a00 */
[----:B------:R-:W-:Y:S02]  /*04c0*/  PRMT R4, R4, 0x5410, R5 ;  /* 0x0000541004047816 */ /* 0x000fe40000000005 */
[----:B------:R-:W-:Y:S01]  /*04d0*/  PRMT R5, R0, 0x5410, R35 ;  /* 0x0000541000057816 */ /* 0x000fe20000000023 */
[----:B------:R-:W-:-:S03]  /*04e0*/  MOV R0, R32 ;  /* 0x0000002000007202 */ /* 0x000fc60000000f00 */
[----:B------:R-:W2:Y:S01]  /*04f0*/  LDC.64 R28, c[0x0][0x390] ;  /* 0x0000e400ff1c7b82 */ /* 0x000ea20000000a00 */
[----:B---3--:R-:W-:Y:S04]  /*0500*/  STL.64 [R1+0x88], R22 ;  /* 0x0000881601007387 */ /* 0x008fe80000100a00 */
[----:B------:R3:W-:Y:S03]  /*0510*/  STL.64 [R1+0x70], R4 ;  /* 0x0000700401007387 */ /* 0x0007e60000100a00 */
[----:B------:R-:W4:Y:S01]  /*0520*/  LDC.64 R30, c[0x0][0x398] ;  /* 0x0000e600ff1e7b82 */ /* 0x000f220000000a00 */
[----:B0-----:R-:W-:Y:S07]  /*0530*/  STL.64 [R1+0x90], R24 ;  /* 0x0000901801007387 */ /* 0x001fee0000100a00 */
[----:B------:R-:W0:Y:S01]  /*0540*/  LDC.64 R6, c[0x0][0x3f8] ;  /* 0x0000fe00ff067b82 */ /* 0x000e220000000a00 */
[----:B-1----:R-:W-:Y:S01]  /*0550*/  STL.64 [R1+0xa0], R26 ;  /* 0x0000a01a01007387 */ /* 0x002fe20000100a00 */
[----:B---3--:R-:W-:-:S02]  /*0560*/  PRMT R4, R34, 0x5410, R37 ;  /* 0x0000541022047816 */ /* 0x008fc40000000025 */
[----:B------:R-:W-:-:S04]  /*0570*/  PRMT R5, R36, 0x5410, R39 ;  /* 0x0000541024057816 */ /* 0x000fc80000000027 */
[----:B------:R-:W1:Y:S01]  /*0580*/  LDC.64 R16, c[0x0][0x428] ;  /* 0x00010a00ff107b82 */ /* 0x000e620000000a00 */
[----:B--2---:R-:W-:Y:S04]  /*0590*/  STL.64 [R1+0xa8], R28 ;  /* 0x0000a81c01007387 */ /* 0x004fe80000100a00 */
[----:B------:R2:W-:Y:S04]  /*05a0*/  STL.64 [R1+0x98], R4 ;  /* 0x0000980401007387 */ /* 0x0005e80000100a00 */
[----:B----4-:R-:W-:Y:S04]  /*05b0*/  STL.64 [R1+0xb0], R30 ;  /* 0x0000b01e01007387 */ /* 0x010fe80000100a00 */
[----:B0-----:R0:W-:Y:S01]  /*05c0*/  STL.64 [R1+0x38], R6 ;  /* 0x0000380601007387 */ /* 0x0011e20000100a00 */
[----:B--2---:R-:W-:Y:S01]  /*05d0*/  MOV R5, R33 ;  /* 0x0000002100057202 */ /* 0x004fe20000000f00 */
[----:B------:R-:W-:-:S02]  /*05e0*/  MOV R4, R2 ;  /* 0x0000000200047202 */ /* 0x000fc40000000f00 */
[----:B-1----:R1:W-:Y:S01]  /*05f0*/  STL.64 [R1+0x68], R16 ;  /* 0x0000681001007387 */ /* 0x0023e20000100a00 */
[----:B0-----:R-:W-:Y:S01]  /*0600*/  MOV R7, R3 ;  /* 0x0000000300077202 */ /* 0x001fe20000000f00 */
[----:B-1----:R-:W-:-:S07]  /*0610*/  MOV R16, 0x630 ;  /* 0x0000063000107802 */ /* 0x002fce0000000f00 */
[----:B------:R-:W-:Y:S05]  /*0620*/  CALL.REL.NOINC `($jit_computeValues$_ZN23kb31_septic_extension_taSERKS_) ;  /* 0x0000021400cc7944 */ /* 0x000fea0003c00000 */
[----:B------:R-:W0:Y:S01]  /*0630*/  LDCU UR4, c[0x0][0x3e8] ;  /* 0x00007d00ff0477ac */ /* 0x000e220008000800 */
[C---:B------:R-:W-:Y:S02]  /*0640*/  IADD.64 R4, R2.reuse, 0xd4 ;  /* 0x000000d402047835 */ /* 0x040fe400078e0200 */
[----:B------:R-:W-:Y:S02]  /*0650*/  IADD.64 R6, R2, 0x1c ;  /* 0x0000001c02067835 */ /* 0x000fe400078e0200 */
[----:B------:R-:W0:Y:S01]  /*0660*/  LDCU UR5, c[0x0][0x3d8] ;  /* 0x00007b00ff0577ac */ /* 0x000e220008000800 */
[----:B------:R-:W-:Y:S01]  /*0670*/  MOV R16, 0x720 ;  /* 0x0000072000107802 */ /* 0x000fe20000000f00 */
[----:B------:R-:W-:Y:S02]  /*0680*/  MOV R0, R4 ;  /* 0x0000000400007202 */ /* 0x000fe40000000f00 */
[----:B------:R-:W-:Y:S01]  /*0690*/  MOV R4, R6 ;  /* 0x0000000600047202 */ /* 0x000fe20000000f00 */
[----:B------:R-:W1:Y:S01]  /*06a0*/  LDCU.64 UR8, c[0x0][0x358] ;  /* 0x00006b00ff0877ac */ /* 0x000e620008000a00 */
[----:B0-----:R-:W-:-:S03]  /*06b0*/  UIADD3 UR4, UPT, UPT, UR4, -UR5, URZ ;  /* 0x8000000504047290 */ /* 0x001fc6000fffe0ff */
[----:B------:R-:W-:Y:S02]  /*06c0*/  UMOV UR5, 0x1 ;  /* 0x0000000100057882 */ /* 0x000fe40000000000 */
[----:B------:R-:W-:-:S04]  /*06d0*/  USHF.L.U32 UR4, UR5, UR4, URZ ;  /* 0x0000000405047299 */ /* 0x000fc800080006ff */
[----:B------:R-:W-:Y:S02]  /*06e0*/  USHF.R.S32.HI UR5, URZ, 0x1f, UR4 ;  /* 0x0000001fff057899 */ /* 0x000fe40008011404 */
[----:B------:R-:W-:-:S04]  /*06f0*/  MOV R74, UR4 ;  /* 0x00000004004a7c02 */ /* 0x000fc80008000f00 */
[----:B-1----:R-:W-:-:S07]  /*0700*/  MOV R75, UR5 ;  /* 0x00000005004b7c02 */ /* 0x002fce0008000f00 */
[----:B------:R-:W-:Y:S05]  /*0710*/  CALL.REL.NOINC `($jit_computeValues$_ZN23kb31_septic_extension_taSERKS_) ;  /* 0x0000021400907944 */ /* 0x000fea0003c00000 */
[----:B------:R-:W2:Y:S04]  /*0720*/  LDL.64 R12, [R1+0x38] ;  /* 0x00003800010c7983 */ /* 0x000ea80000100a00 */
[----:B------:R-:W3:Y:S01]  /*0730*/  LDL.64 R10, [R1+0x48] ;  /* 0x00004800010a7983 */ /* 0x000ee20000100a00 */
[----:B------:R-:W0:Y:S01]  /*0740*/  S2UR UR4, SR_CTAID.X ;  /* 0x00000000000479c3 */ /* 0x000e220000002500 */
[----:B------:R-:W0:Y:S07]  /*0750*/  S2R R27, SR_TID.X ;  /* 0x00000000001b7919 */ /* 0x000e2e0000002100 */
[----:B------:R-:W0:Y:S08]  /*0760*/  LDC R26, c[0x0][0x360] ;  /* 0x0000d800ff1a7b82 */ /* 0x000e300000000800 */
[----:B------:R-:W1:Y:S08]  /*0770*/  LDC.64 R4, c[0x0][0x470] ;  /* 0x00011c00ff047b82 */ /* 0x000e700000000a00 */
[----:B------:R-:W4:Y:S08]  /*0780*/  LDC.64 R8, c[0x0][0x478] ;  /* 0x00011e00ff087b82 */ /* 0x000f300000000a00 */
[----:B------:R-:W4:Y:S08]  /*0790*/  LDC.64 R14, c[0x0][0x480] ;  /* 0x00012000ff0e7b82 */ /* 0x000f300000000a00 */
[----:B------:R-:W4:Y:S01]  /*07a0*/  LDC.64 R18, c[0x0][0x460] ;  /* 0x00011800ff127b82 */ /* 0x000f220000000a00 */
[----:B0-----:R-:W-:Y:S01]  /*07b0*/  IMAD R26, R26, UR4, R27 ;  /* 0x000000041a1a7c24 */ /* 0x001fe2000f8e021b */
[----:B------:R-:W0:Y:S01]  /*07c0*/  LDCU UR4, c[0x0][0x3e8] ;  /* 0x00007d00ff0477ac */ /* 0x000e220008000800 */
[----:B------:R-:W-:Y:S01]  /*07d0*/  HFMA2 R6, -RZ, RZ, 0, 5.9604644775390625e-08 ;  /* 0x00000001ff067431 */ /* 0x000fe200000001ff */
[----:B------:R-:W3:Y:S01]  /*07e0*/  LDL.64 R64, [R1+0x80] ;  /* 0x0000800001407983 */ /* 0x000ee20000100a00 */
[----:B-1----:R-:W-:-:S04]  /*07f0*/  IMAD.WIDE.U32 R4, R26, 0x4, R4 ;  /* 0x000000041a047825 */ /* 0x002fc800078e0004 */
[C---:B----4-:R-:W-:Y:S01]  /*0800*/  IMAD.WIDE.U32 R8, R26.reuse, 0x4, R8 ;  /* 0x000000041a087825 */ /* 0x050fe200078e0008 */
[----:B------:R-:W4:Y:S04]  /*0810*/  LDG.E R2, desc[UR8][R4.64] ;  /* 0x0000000804027981 */ /* 0x000f28000c1e1900 */
[----:B------:R1:W4:Y:S01]  /*0820*/  LDG.E R3, desc[UR8][R8.64] ;  /* 0x0000000808037981 */ /* 0x000322000c1e1900 */
[----:B------:R-:W-:-:S05]  /*0830*/  IMAD.WIDE.U32 R14, R26, 0x4, R14 ;  /* 0x000000041a0e7825 */ /* 0x000fca00078e000e */
[----:B------:R1:W4:Y:S04]  /*0840*/  LDG.E R0, desc[UR8][R14.64] ;  /* 0x000000080e007981 */ /* 0x000328000c1e1900 */
[----:B------:R1:W-:Y:S01]  /*0850*/  STL.64 [R1+0x100], R18 ;  /* 0x0001001201007387 */ /* 0x0003e20000100a00 */
[----:B0-----:R-:W-:-:S04]  /*0860*/  SHF.L.U32 R6, R6, UR4, RZ ;  /* 0x0000000406067c19 */ /* 0x001fc800080006ff */
[----:B------:R-:W-:Y:S01]  /*0870*/  SHF.R.S32.HI R7, RZ, 0x1f, R6 ;  /* 0x0000001fff077819 */ /* 0x000fe20000011406 */
[----:B------:R-:W-:Y:S04]  /*0880*/  STL.64 [R1+0x108], RZ ;  /* 0x000108ff01007387 */ /* 0x000fe80000100a00 */
[----:B------:R-:W-:Y:S04]  /*0890*/  STL.64 [R1+0x130], R6 ;  /* 0x0001300601007387 */ /* 0x000fe80000100a00 */
[----:B------:R-:W-:Y:S04]  /*08a0*/  STL.64 [R1+0x110], RZ ;  /* 0x000110ff01007387 */ /* 0x000fe80000100a00 */
[----:B------:R-:W-:Y:S04]  /*08b0*/  STL.64 [R1+0x118], RZ ;  /* 0x000118ff01007387 */ /* 0x000fe80000100a00 */
[----:B------:R0:W-:Y:S01]  /*08c0*/  STL.64 [R1+0x120], R74 ;  /* 0x0001204a01007387 */ /* 0x0001e20000100a00 */
[----:B--2---:R-:W-:-:S04]  /*08d0*/  IMAD.WIDE.U32 R12, R26, 0x4, R12 ;  /* 0x000000041a0c7825 */ /* 0x004fc800078e000c */
[----:B---3--:R-:W-:Y:S02]  /*08e0*/  IMAD R21, R11, 0x14, RZ ;  /* 0x000000140b157824 */ /* 0x008fe400078e02ff */
[----:B------:R-:W-:-:S04]  /*08f0*/  IMAD.WIDE.U32 R24, R10, 0x14, R12 ;  /* 0x000000140a187825 */ /* 0x000fc800078e000c */
[----:B------:R-:W-:Y:S02]  /*0900*/  IMAD R17, R11, 0xc, RZ ;  /* 0x0000000c0b117824 */ /* 0x000fe400078e02ff */
[----:B------:R-:W-:Y:S01]  /*0910*/  IMAD.WIDE.U32 R46, R10, 0xc, R12 ;  /* 0x0000000c0a2e7825 */ /* 0x000fe200078e000c */
[----:B------:R-:W-:-:S03]  /*0920*/  IADD3 R25, PT, PT, R25, R21, RZ ;  /* 0x0000001519197210 */ /* 0x000fc60007ffe0ff */
[----:B------:R-:W-:Y:S01]  /*0930*/  IMAD R34, R11, 0x2c, RZ ;  /* 0x0000002c0b227824 */ /* 0x000fe200078e02ff */
[----:B------:R-:W-:Y:S01]  /*0940*/  IADD3 R47, PT, PT, R47, R17, RZ ;  /* 0x000000112f2f7210 */ /* 0x000fe20007ffe0ff */
[----:B------:R-:W-:-:S04]  /*0950*/  IMAD.WIDE.U32 R20, R10, 0x2c, R12 ;  /* 0x0000002c0a147825 */ /* 0x000fc800078e000c */
[----:B------:R-:W-:Y:S02]  /*0960*/  IMAD R17, R11, 0x24, RZ ;  /* 0x000000240b117824 */ /* 0x000fe400078e02ff */
[C-C-:B------:R-:W-:Y:S01]  /*0970*/  IMAD.WIDE.U32 R38, R10.reuse, 0x24, R12.reuse ;  /* 0x000000240a267825 */ /* 0x140fe200078e000c */
[----:B------:R-:W-:Y:S01]  /*0980*/  IADD3 R35, PT, PT, R21, R34, RZ ;  /* 0x0000002215237210 */ /* 0x000fe20007ffe0ff */
[----:B------:R-:W-:Y:S02]  /*0990*/  MOV R34, R20 ;  /* 0x0000001400227202 */ /* 0x000fe40000000f00 */
[----:B------:R-:W-:Y:S01]  /*09a0*/  IMAD R28, R11, 0x28, RZ ;  /* 0x000000280b1c7824 */ /* 0x000fe200078e02ff */
[----:B------:R-:W-:Y:S01]  /*09b0*/  IADD3 R39, PT, PT, R39, R17, RZ ;  /* 0x0000001127277210 */ /* 0x000fe20007ffe0ff */
[----:B-1----:R-:W-:-:S04]  /*09c0*/  IMAD.WIDE.U32 R18, R10, 0x28, R12 ;  /* 0x000000280a127825 */ /* 0x002fc800078e000c */
[C---:B------:R-:W-:Y:S02]  /*09d0*/  IMAD R9, R11.reuse, 0x18, RZ ;  /* 0x000000180b097824 */ /* 0x040fe400078e02ff */
[----:B------:R-:W-:Y:S02]  /*09e0*/  IMAD R15, R11, 0x1c, RZ ;  /* 0x0000001c0b0f7824 */ /* 0x000fe400078e02ff */
[----:B------:R-:W-:-:S04]  /*09f0*/  IMAD.WIDE.U32 R4, R10, 0x18, R12 ;  /* 0x000000180a047825 */ /* 0x000fc800078e000c */
[----:B------:R-:W-:-:S04]  /*0a00*/  IMAD.WIDE.U32 R40, R10, 0x1c, R12 ;  /* 0x0000001c0a287825 */ /* 0x000fc800078e000c */
[C---:B------:R-:W-:Y:S02]  /*0a10*/  IMAD R23, R11.reuse, 0x3c, RZ ;  /* 0x0000003c0b177824 */ /* 0x040fe400078e02ff */
[----:B------:R-:W-:Y:S02]  /*0a20*/  IMAD R27, R11, 0x44, RZ ;  /* 0x000000440b1b7824 */ /* 0x000fe400078e02ff */
[----:B------:R-:W-:-:S04]  /*0a30*/  IMAD.WIDE.U32 R20, R10, 0x3c, R12 ;  /* 0x0000003c0a147825 */ /* 0x000fc800078e000c */
[----:B------:R-:W-:Y:S01]  /*0a40*/  IMAD.WIDE.U32 R16, R10, 0x44, R12 ;  /* 0x000000440a107825 */ /* 0x000fe200078e000c */
[----:B------:R-:W-:Y:S02]  /*0a50*/  IADD3 R29, PT, PT, R19, R28, RZ ;  /* 0x0000001c131d7210 */ /* 0x000fe40007ffe0ff */
[----:B------:R-:W-:Y:S02]  /*0a60*/  IADD3 R59, PT, PT, R5, R9, RZ ;  /* 0x00000009053b7210 */ /* 0x000fe40007ffe0ff */
[----:B------:R-:W-:Y:S01]  /*0a70*/  IADD3 R41, PT, PT, R41, R15, RZ ;  /* 0x0000000f29297210 */ /* 0x000fe20007ffe0ff */
[----:B------:R-:W-:Y:S01]  /*0a80*/  MOV R28, R18 ;  /* 0x00000012001c7202 */ /* 0x000fe20000000f00 */
[----:B------:R-:W-:Y:S02]  /*0a90*/  IADD3 R21, PT, PT, R21, R23, RZ ;  /* 0x0000001715157210 */ /* 0x000fe40007ffe0ff */
[----:B------:R-:W-:Y:S01]  /*0aa0*/  IADD3 R17, PT, PT, R17, R27, RZ ;  /* 0x0000001b11117210 */ /* 0x000fe20007ffe0ff */
[----:B------:R-:W-:-:S02]  /*0ab0*/  IMAD R5, R11, 0x30, RZ ;  /* 0x000000300b057824 */ /* 0x000fc400078e02ff */
[C---:B------:R-:W-:Y:S02]  /*0ac0*/  IMAD R9, R11.reuse, 0x34, RZ ;  /* 0x000000340b097824 */ /* 0x040fe400078e02ff */
[----:B------:R-:W-:Y:S02]  /*0ad0*/  IMAD R15, R11, 0x38, RZ ;  /* 0x000000380b0f7824 */ /* 0x000fe400078e02ff */
[----:B------:R-:W-:-:S04]  /*0ae0*/  IMAD.WIDE.U32 R30, R10, 0x30, R12 ;  /* 0x000000300a1e7825 */ /* 0x000fc800078e000c */
        /* <DEDUP_REMOVED lines=8> */
[----:B------:R-:W-:Y:S02]  /*0b70*/  IADD3 R19, PT, PT, R19, R15, RZ ;  /* 0x0000000f13137210 */ /* 0x000fe40007ffe0ff */
        /* <DEDUP_REMOVED lines=18> */
[----:B------:R-:W-:Y:S02]  /*0ca0*/  IMAD R37, R11, 0x68, RZ ;  /* 0x000000680b257824 */ /* 0x000fe400078e02ff */
[----:B------:R-:W-:-:S04]  /*0cb0*/  IMAD.WIDE.U32 R42, R10, 0x5c, R12 ;  /* 0x0000005c0a2a7825 */ /* 0x000fc800078e000c */
[----:B------:R-:W-:-:S04]  /*0cc0*/  IMAD.WIDE.U32 R84, R10, 0x68, R12 ;  /* 0x000000680a547825 */ /* 0x000fc800078e000c */
[----:B------:R-:W-:Y:S02]  /*0cd0*/  IMAD R27, R11, 0x70, RZ ;  /* 0x000000700b1b7824 */ /* 0x000fe400078e02ff */
[C-C-:B------:R-:W-:Y:S01]  /*0ce0*/  IMAD.WIDE.U32 R32, R10.reuse, 0x70, R12.reuse ;  /* 0x000000700a207825 */ /* 0x140fe200078e000c */
[----:B------:R-:W-:Y:S01]  /*0cf0*/  MOV R58, R4 ;  /* 0x00000004003a7202 */ /* 0x000fe20000000f00 */
[----:B------:R-:W-:Y:S02]  /*0d00*/  IADD3 R43, PT, PT, R43, R5, RZ ;  /* 0x000000052b2b7210 */ /* 0x000fe40007ffe0ff */
[----:B------:R-:W-:Y:S01]  /*0d10*/  IADD3 R85, PT, PT, R85, R37, RZ ;  /* 0x0000002555557210 */ /* 0x000fe20007ffe0ff */
[----:B------:R-:W-:Y:S01]  /*0d20*/  IMAD R37, R11, 0x74, RZ ;  /* 0x000000740b257824 */ /* 0x000fe200078e02ff */
[----:B------:R-:W-:Y:S01]  /*0d30*/  IADD3 R33, PT, PT, R33, R27, RZ ;  /* 0x0000001b21217210 */ /* 0x000fe20007ffe0ff */
[----:B------:R-:W-:-:S04]  /*0d40*/  IMAD.WIDE.U32 R4, R10, 0x74, R12 ;  /* 0x000000740a047825 */ /* 0x000fc800078e000c */
[----:B------:R-:W-:Y:S02]  /*0d50*/  IMAD R27, R11, 0x84, RZ ;  /* 0x000000840b1b7824 */ /* 0x000fe400078e02ff */
[----:B------:R-:W-:Y:S01]  /*0d60*/  IMAD.WIDE.U32 R76, R10, 0x84, R12 ;  /* 0x000000840a4c7825 */ /* 0x000fe200078e000c */
[----:B------:R-:W-:-:S03]  /*0d70*/  IADD3 R5, PT, PT, R5, R37, RZ ;  /* 0x0000002505057210 */ /* 0x000fc60007ffe0ff */
[----:B------:R-:W-:Y:S01]  /*0d80*/  IMAD.WIDE.U32 R36, R10, 0x8c, R12 ;  /* 0x0000008c0a247825 */ /* 0x000fe200078e000c */
[----:B------:R-:W-:-:S03]  /*0d90*/  IADD3 R77, PT, PT, R77, R27, RZ ;  /* 0x0000001b4d4d7210 */ /* 0x000fc60007ffe0ff */
[----:B------:R-:W-:-:S05]  /*0da0*/  IMAD R27, R11, 0x8c, RZ ;  /* 0x0000008c0b1b7824 */ /* 0x000fca00078e02ff */
[----:B------:R-:W-:Y:S01]  /*0db0*/  IADD3 R37, PT, PT, R37, R27, RZ ;  /* 0x0000001b25257210 */ /* 0x000fe20007ffe0ff */
[----:B------:R-:W-:Y:S01]  /*0dc0*/  HFMA2 R27, -RZ, RZ, 0, 0 ;  /* 0x00000000ff1b7431 */ /* 0x000fe200000001ff */
[----:B----4-:R-:W-:Y:S04]  /*0dd0*/  STL.64 [R1+0xf0], R2 ;  /* 0x0000f00201007387 */ /* 0x010fe80000100a00 */
[----:B------:R1:W-:Y:S04]  /*0de0*/  STL.64 [R1+0x128], R26 ;  /* 0x0001281a01007387 */ /* 0x0003e80000100a00 */
[----:B------:R2:W-:Y:S04]  /*0df0*/  STL [R1+0xf8], R0 ;  /* 0x0000f80001007387 */ /* 0x0005e80000100800 */
[----:B------:R-:W5:Y:S04]  /*0e00*/  LD.E R50, desc[UR8][R38.64] ;  /* 0x0000000826327980 */ /* 0x000f68000c101900 */
[----:B------:R-:W5:Y:S01]  /*0e10*/  LD.E R56, desc[UR8][R20.64] ;  /* 0x0000000814387980 */ /* 0x000f62000c101900 */
[----:B------:R-:W-:-:S02]  /*0e20*/  IMAD R45, R11, 0x6c, RZ ;  /* 0x0000006c0b2d7824 */ /* 0x000fc400078e02ff */
[----:B------:R-:W-:Y:S01]  /*0e30*/  IMAD.WIDE.U32 R82, R10, 0x6c, R12 ;  /* 0x0000006c0a527825 */ /* 0x000fe200078e000c */
[----:B------:R-:W5:Y:S04]  /*0e40*/  LD.E R57, desc[UR8][R58.64] ;  /* 0x000000083a397980 */ /* 0x000f68000c101900 */
[----:B------:R-:W3:Y:S04]  /*0e50*/  LDL.64 R38, [R1+0x90] ;  /* 0x0000900001267983 */ /* 0x000ee80000100a00 */
[----:B------:R-:W4:Y:S01]  /*0e60*/  LDL.64 R20, [R1+0x58] ;  /* 0x0000580001147983 */ /* 0x000f220000100a00 */
[----:B------:R-:W-:Y:S01]  /*0e70*/  IADD3 R83, PT, PT, R83, R45, RZ ;  /* 0x0000002d53537210 */ /* 0x000fe20007ffe0ff */
[----:B------:R-:W-:-:S02]  /*0e80*/  IMAD R45, R11, 0x78, RZ ;  /* 0x000000780b2d7824 */ /* 0x000fc400078e02ff */
[C-C-:B------:R-:W-:Y:S01]  /*0e90*/  IMAD.WIDE.U32 R72, R10.reuse, 0x78, R12.reuse ;  /* 0x000000780a487825 */ /* 0x140fe200078e000c */
[----:B------:R0:W5:Y:S03]  /*0ea0*/  LD.E R44, desc[UR8][R40.64] ;  /* 0x00000008282c7980 */ /* 0x000166000c101900 */
[----:B------:R-:W-:Y:S01]  /*0eb0*/  IMAD R51, R11, 0x7c, RZ ;  /* 0x0000007c0b337824 */ /* 0x000fe200078e02ff */
[----:B------:R-:W-:Y:S01]  /*0ec0*/  IADD3 R73, PT, PT, R73, R45, RZ ;  /* 0x0000002d49497210 */ /* 0x000fe20007ffe0ff */
[----:B------:R-:W-:Y:S01]  /*0ed0*/  IMAD.WIDE.U32 R78, R10, 0x7c, R12 ;  /* 0x0000007c0a4e7825 */ /* 0x000fe200078e000c */
[----:B------:R0:W5:Y:S03]  /*0ee0*/  LD.E R55, desc[UR8][R28.64] ;  /* 0x000000081c377980 */ /* 0x000166000c101900 */
[----:B------:R-:W-:-:S02]  /*0ef0*/  IMAD R45, R11, 0x88, RZ ;  /* 0x000000880b2d7824 */ /* 0x000fc400078e02ff */
[C---:B------:R-:W-:Y:S01]  /*0f00*/  IMAD.WIDE.U32 R70, R10.reuse, 0x88, R12 ;  /* 0x000000880a467825 */ /* 0x040fe200078e000c */
[----:B------:R-:W-:Y:S01]  /*0f10*/  IADD3 R79, PT, PT, R79, R51, RZ ;  /* 0x000000334f4f7210 */ /* 0x000fe20007ffe0ff */
[----:B------:R-:W5:Y:S03]  /*0f20*/  LD.E R54, desc[UR8][R34.64] ;  /* 0x0000000822367980 */ /* 0x000f66000c101900 */
[----:B------:R-:W-:Y:S01]  /*0f30*/  IADD3 R71, PT, PT, R71, R45, RZ ;  /* 0x0000002d47477210 */ /* 0x000fe20007ffe0ff */
[----:B------:R1:W5:Y:S01]  /*0f40*/  LD.E R51, desc[UR8][R30.64] ;  /* 0x000000081e337980 */ /* 0x000362000c101900 */
[----:B0-----:R-:W-:-:S03]  /*0f50*/  LEA R40, P0, R10, R12, 0x2 ;  /* 0x0000000c0a287211 */ /* 0x001fc600078010ff */
[----:B------:R0:W5:Y:S01]  /*0f60*/  LD.E R45, desc[UR8][R18.64] ;  /* 0x00000008122d7980 */ /* 0x000162000c101900 */
[CC--:B------:R-:W-:Y:S01]  /*0f70*/  LEA R58, P1, R10.reuse, R12.reuse, 0x3 ;  /* 0x0000000c0a3a7211 */ /* 0x0c0fe200078218ff */
[C---:B------:R-:W-:Y:S01]  /*0f80*/  IMAD.WIDE.U32 R28, R10.reuse, 0x90, R12 ;  /* 0x000000900a1c7825 */ /* 0x040fe200078e000c */
[CC--:B------:R-:W-:Y:S01]  /*0f90*/  LEA R62, P2, R10.reuse, R12.reuse, 0x4 ;  /* 0x0000000c0a3e7211 */ /* 0x0c0fe200078420ff */
[----:B------:R-:W5:Y:S01]  /*0fa0*/  LD.E R60, desc[UR8][R60.64] ;  /* 0x000000083c3c7980 */ /* 0x000f62000c101900 */
[CC--:B-1----:R-:W-:Y:S02]  /*0fb0*/  LEA R30, P4, R10.reuse, R12.reuse, 0x6 ;  /* 0x0000000c0a1e7211 */ /* 0x0c2fe400078830ff */
[CC--:B------:R-:W-:Y:S01]  /*0fc0*/  LEA R34, P3, R10.reuse, R12.reuse, 0x5 ;  /* 0x0000000c0a227211 */ /* 0x0c0fe200078628ff */
[----:B------:R1:W5:Y:S01]  /*0fd0*/  LD.E R24, desc[UR8][R24.64] ;  /* 0x0000000818187980 */ /* 0x000362000c101900 */
[C---:B0-----:R-:W-:Y:S02]  /*0fe0*/  LEA R18, P5, R10.reuse, R12, 0x7 ;  /* 0x0000000c0a127211 */ /* 0x041fe400078a38ff */
[CCC-:B------:R-:W-:Y:S01]  /*0ff0*/  LEA.HI.X R31, R10.reuse, R13.reuse, R11.reuse, 0x6, P4 ;  /* 0x0000000d0a1f7211 */ /* 0x1c0fe200020f340b */
[----:B------:R-:W5:Y:S01]  /*1000*/  LD.E R67, desc[UR8][R14.64] ;  /* 0x000000080e437980 */ /* 0x000f62000c101900 */
[----:B------:R-:W-:-:S03]  /*1010*/  LEA.HI.X R19, R10, R13, R11, 0x7, P5 ;  /* 0x0000000d0a137211 */ /* 0x000fc600028f3c0b */
[----:B------:R-:W5:Y:S01]  /*1020*/  LD.E R61, desc[UR8][R12.64] ;  /* 0x000000080c3d7980 */ /* 0x000f62000c101900 */
[----:B-1----:R-:W-:Y:S01]  /*1030*/  IMAD R25, R11, 0x90, RZ ;  /* 0x000000900b197824 */ /* 0x002fe200078e02ff */
[CCC-:B------:R-:W-:Y:S02]  /*1040*/  LEA.HI.X R41, R10.reuse, R13.reuse, R11.reuse, 0x2, P0 ;  /* 0x0000000d0a297211 */ /* 0x1c0fe400000f140b */
[----:B------:R-:W5:Y:S01]  /*1050*/  LD.E R48, desc[UR8][R48.64] ;  /* 0x0000000830307980 */ /* 0x000f62000c101900 */
[----:B------:R-:W-:-:S03]  /*1060*/  LEA.HI.X R59, R10, R13, R11, 0x3, P1 ;  /* 0x0000000d0a3b7211 */ /* 0x000fc600008f1c0b */
[----:B------:R-:W5:Y:S04]  /*1070*/  LD.E R14, desc[UR8][R42.64] ;  /* 0x000000082a0e7980 */ /* 0x000f68000c101900 */
[----:B------:R0:W5:Y:S01]  /*1080*/  LD.E R12, desc[UR8][R80.64] ;  /* 0x00000008500c7980 */ /* 0x000162000c101900 */
[CCC-:B------:R-:W-:Y:S02]  /*1090*/  LEA.HI.X R63, R10.reuse, R13.reuse, R11.reuse, 0x4, P2 ;  /* 0x0000000d0a3f7211 */ /* 0x1c0fe400010f240b */
[----:B------:R-:W-:Y:S01]  /*10a0*/  LEA.HI.X R35, R10, R13, R11, 0x5, P3 ;  /* 0x0000000d0a237211 */ /* 0x000fe200018f2c0b */
[----:B------:R3:W5:Y:S01]  /*10b0*/  LD.E R49, desc[UR8][R30.64] ;  /* 0x000000081e317980 */ /* 0x000762000c101900 */
[----:B------:R-:W-:-:S03]  /*10c0*/  IADD3 R29, PT, PT, R29, R25, RZ ;  /* 0x000000191d1d7210 */ /* 0x000fc60007ffe0ff */
[----:B------:R-:W5:Y:S01]  /*10d0*/  LD.E R43, desc[UR8][R36.64] ;  /* 0x00000008242b7980 */ /* 0x000f62000c101900 */
[----:B0-----:R-:W-:-:S03]  /*10e0*/  IMAD.WIDE.U32 R80, R26, 0x4, R64 ;  /* 0x000000041a507825 */ /* 0x001fc600078e0040 */
[----:B------:R-:W5:Y:S04]  /*10f0*/  LD.E R11, desc[UR8][R32.64] ;  /* 0x00000008200b7980 */ /* 0x000f68000c101900 */
[----:B------:R-:W5:Y:S04]  /*1100*/  LD.E R69, desc[UR8][R22.64] ;  /* 0x0000000816457980 */ /* 0x000f68000c101900 */
[----:B------:R0:W5:Y:S04]  /*1110*/  LD.E R37, desc[UR8][R18.64] ;  /* 0x0000000812257980 */ /* 0x000168000c101900 */
[----:B------:R-:W5:Y:S04]  /*1120*/  LD.E R53, desc[UR8][R16.64] ;  /* 0x0000000810357980 */ /* 0x000f68000c101900 */
[----:B------:R1:W5:Y:S04]  /*1130*/  LD.E R23, desc[UR8][R70.64] ;  /* 0x0000000846177980 */ /* 0x000368000c101900 */
[----:B------:R0:W5:Y:S04]  /*1140*/  LD.E R68, desc[UR8][R40.64] ;  /* 0x0000000828447980 */ /* 0x000168000c101900 */
[----:B------:R-:W5:Y:S04]  /*1150*/  LD.E R17, desc[UR8][R8.64] ;  /* 0x0000000808117980 */ /* 0x000f68000c101900 */
[----:B------:R-:W5:Y:S04]  /*1160*/  LD.E R22, desc[UR8][R76.64] ;  /* 0x000000084c167980 */ /* 0x000f68000c101900 */
[----:B------:R-:W5:Y:S04]  /*1170*/  LD.E R42, desc[UR8][R28.64] ;  /* 0x000000081c2a7980 */ /* 0x000f68000c101900 */
[----:B------:R0:W5:Y:S04]  /*1180*/  LD.E R8, desc[UR8][R78.64] ;  /* 0x000000084e087980 */ /* 0x000168000c101900 */
[----:B------:R-:W5:Y:S04]  /*1190*/  LD.E R13, desc[UR8][R84.64] ;  /* 0x00000008540d7980 */ /* 0x000f68000c101900 */
        /* <DEDUP_REMOVED lines=8> */
[----:B------:R-:W5:Y:S01]  /*1220*/  LD.E R35, desc[UR8][R80.64] ;  /* 0x0000000850237980 */ /* 0x000f62000c101900 */
[----:B------:R-:W-:-:S03]  /*1230*/  IADD.64 R74, R26, R74 ;  /* 0x0000004a1a4a7235 */ /* 0x000fc600078e0200 */
[----:B------:R-:W5:Y:S01]  /*1240*/  LD.E R5, desc[UR8][R4.64] ;  /* 0x0000000804057980 */ /* 0x000f62000c101900 */
[----:B---3--:R-:W-:Y:S02]  /*1250*/  IMAD R31, R39, 0x18, RZ ;  /* 0x00000018271f7824 */ /* 0x008fe400078e02ff */
[----:B0-----:R-:W-:-:S04]  /*1260*/  IMAD.WIDE.U32 R18, R38, 0x18, R80 ;  /* 0x0000001826127825 */ /* 0x001fc800078e0050 */
[----:B------:R-:W-:Y:S02]  /*1270*/  IMAD R25, R39, 0xc, RZ ;  /* 0x0000000c27197824 */ /* 0x000fe400078e02ff */
[----:B------:R-:W-:-:S04]  /*1280*/  IMAD.WIDE.U32 R32, R38, 0xc, R80 ;  /* 0x0000000c26207825 */ /* 0x000fc800078e0050 */
[----:B----4-:R-:W-:Y:S01]  /*1290*/  IMAD.WIDE.U32 R20, R26, 0x4, R20 ;  /* 0x000000041a147825 */ /* 0x010fe200078e0014 */
[C-C-:B-1----:R-:W-:Y:S02]  /*12a0*/  SHF.L.U64.HI R71, R38.reuse, 0x2, R39.reuse ;  /* 0x0000000226477819 */ /* 0x142fe40000010227 */
[----:B------:R-:W-:Y:S01]  /*12b0*/  IADD3 R19, PT, PT, R19, R31, RZ ;  /* 0x0000001f13137210 */ /* 0x000fe20007ffe0ff */
[C---:B------:R-:W-:Y:S01]  /*12c0*/  IMAD.SHL.U32 R70, R38.reuse, 0x4, RZ ;  /* 0x0000000426467824 */ /* 0x040fe200078e00ff */
[----:B------:R-:W-:Y:S01]  /*12d0*/  IADD3 R33, PT, PT, R33, R25, RZ ;  /* 0x0000001921217210 */ /* 0x000fe20007ffe0ff */
[----:B------:R0:W5:Y:S01]  /*12e0*/  LD.E R36, desc[UR8][R20.64] ;  /* 0x0000000814247980 */ /* 0x000162000c101900 */
[C-C-:B------:R-:W-:Y:S01]  /*12f0*/  SHF.L.U64.HI R41, R38.reuse, 0x3, R39.reuse ;  /* 0x0000000326297819 */ /* 0x140fe20000010227 */
[C---:B------:R-:W-:Y:S01]  /*1300*/  IMAD.SHL.U32 R40, R38.reuse, 0x8, RZ ;  /* 0x0000000826287824 */ /* 0x040fe200078e00ff */
[C---:B------:R-:W-:Y:S01]  /*1310*/  SHF.L.U64.HI R31, R38.reuse, 0x4, R39 ;  /* 0x00000004261f7819 */ /* 0x040fe20000010227 */
[----:B------:R-:W-:-:S02]  /*1320*/  IMAD.SHL.U32 R30, R38, 0x10, RZ ;  /* 0x00000010261e7824 */ /* 0x000fc400078e00ff */
[--C-:B------:R-:W-:Y:S01]  /*1330*/  IMAD.WIDE.U32 R78, R38, 0x14, R80.reuse ;  /* 0x00000014264e7825 */ /* 0x100fe200078e0050 */
[----:B------:R-:W-:Y:S02]  /*1340*/  IADD.64 R28, R80, R70 ;  /* 0x00000046501c7235 */ /* 0x000fe400078e0200 */
[----:B------:R2:W5:Y:S01]  /*1350*/  LD.E R19, desc[UR8][R18.64] ;  /* 0x0000000812137980 */ /* 0x000562000c101900 */
[C---:B------:R-:W-:Y:S02]  /*1360*/  IMAD R25, R39.reuse, 0x14, RZ ;  /* 0x0000001427197824 */ /* 0x040fe400078e02ff */
[----:B0-----:R-:W-:Y:S02]  /*1370*/  IMAD R21, R39, 0x1c, RZ ;  /* 0x0000001c27157824 */ /* 0x001fe400078e02ff */
[----:B------:R-:W-:Y:S01]  /*1380*/  IMAD.WIDE.U32 R76, R38, 0x1c, R80 ;  /* 0x0000001c264c7825 */ /* 0x000fe200078e0050 */
[C---:B------:R-:W-:Y:S02]  /*1390*/  IADD.64 R84, R80.reuse, R40 ;  /* 0x0000002850547235 */ /* 0x040fe400078e0200 */
[----:B------:R-:W-:-:S03]  /*13a0*/  IADD.64 R82, R80, R30 ;  /* 0x0000001e50527235 */ /* 0x000fc600078e0200 */
[----:B------:R-:W-:Y:S02]  /*13b0*/  IADD3 R79, PT, PT, R79, R25, RZ ;  /* 0x000000194f4f7210 */ /* 0x000fe40007ffe0ff */
[----:B------:R-:W-:Y:S01]  /*13c0*/  IADD3 R77, PT, PT, R77, R21, RZ ;  /* 0x000000154d4d7210 */ /* 0x000fe20007ffe0ff */
[----:B------:R2:W5:Y:S04]  /*13d0*/  LD.E R28, desc[UR8][R28.64] ;  /* 0x000000081c1c7980 */ /* 0x000568000c101900 */
[----:B------:R2:W5:Y:S04]  /*13e0*/  LD.E R34, desc[UR8][R84.64] ;  /* 0x0000000854227980 */ /* 0x000568000c101900 */
[----:B------:R2:W5:Y:S04]  /*13f0*/  LD.E R21, desc[UR8][R82.64] ;  /* 0x0000000852157980 */ /* 0x000568000c101900 */
[----:B------:R2:W5:Y:S04]  /*1400*/  LD.E R33, desc[UR8][R32.64] ;  /* 0x0000000820217980 */ /* 0x000568000c101900 */
[----:B------:R2:W5:Y:S04]  /*1410*/  LD.E R20, desc[UR8][R78.64] ;  /* 0x000000084e147980 */ /* 0x000568000c101900 */
[----:B------:R2:W5:Y:S01]  /*1420*/  LD.E R18, desc[UR8][R76.64] ;  /* 0x000000084c127980 */ /* 0x000562000c101900 */
[----:B------:R-:W-:-:S05]  /*1430*/  LOP3.LUT R4, R75, R7, RZ, 0xfc, !PT ;  /* 0x000000074b047212 */ /* 0x000fca00078efcff */
[----:B------:R-:W-:Y:S01]  /*1440*/  ISETP.NE.U32.AND P0, PT, R4, RZ, PT ;  /* 0x000000ff0400720c */ /* 0x000fe20003f05070 */
[----:B------:R-:W-:-:S12]  /*1450*/  BSSY.RECONVERGENT B0, `(.L_x_0) ;  /* 0x0000007000007945 */ /* 0x000fd80003800200 */
[----:B------:R-:W-:-:S04]  /*1460*/  @!P0 IADD3 R27, PT, PT, R6, -0x1, RZ ;  /* 0xffffffff061b8810 */ /* 0x000fc80007ffe0ff */
[----:B------:R-:W-:Y:S01]  /*1470*/  @!P0 LOP3.LUT R26, R74, R27, RZ, 0xc0, !PT ;  /* 0x0000001b4a1a8212 */ /* 0x000fe200078ec0ff */
[----:B------:R-:W-:Y:S01]  /*1480*/  @!P0 MOV R27, RZ ;  /* 0x000000ff001b8202 */ /* 0x000fe20000000f00 */
[----:B--2---:R-:W-:Y:S06]  /*1490*/  @!P0 BRA `(.L_x_1) ;  /* 0x0000000000088947 */ /* 0x004fec0003800000 */
[----:B------:R-:W-:-:S07]  /*14a0*/  MOV R4, 0x14c0 ;  /* 0x000014c000047802 */ /* 0x000fce0000000f00 */
[----:B-----5:R-:W-:Y:S05]  /*14b0*/  CALL.REL.NOINC `($__internal_0_$__cuda_sm20_rem_u64) ;  /* 0x0000020800a47944 */ /* 0x020fea0003c00000 */
.L_x_1:
[----:B------:R-:W-:Y:S05]  /*14c0*/  BSYNC.RECONVERGENT B0 ;  /* 0x0000000000007941 */ /* 0x000fea0003800200 */
.L_x_0:
[----:B------:R-:W2:Y:S01]  /*14d0*/  LDL.64 R76, [R1+0xa0] ;  /* 0x0000a000014c7983 */ /* 0x000ea20000100a00 */
[----:B------:R-:W-:-:S03]  /*14e0*/  LEA R64, P0, R26, R64, 0x2 ;  /* 0x000000401a407211 */ /* 0x000fc600078010ff */
[----:B--2---:R-:W2:Y:S04]  /*14f0*/  LD.E R7, desc[UR8][R76.64+0x10] ;  /* 0x000010084c077980 */ /* 0x004ea8000c101900 */
[----:B------:R-:W3:Y:S01]  /*1500*/  LD.E R6, desc[UR8][R76.64+0x14] ;  /* 0x000014084c067980 */ /* 0x000ee2000c101900 */
[----:B------:R-:W-:Y:S01]  /*1510*/  LEA.HI.X R65, R26, R65, R27, 0x2, P0 ;  /* 0x000000411a417211 */ /* 0x000fe200000f141b */
[C---:B------:R-:W-:Y:S02]  /*1520*/  IMAD R63, R39.reuse, 0xc, RZ ;  /* 0x0000000c273f7824 */ /* 0x040fe400078e02ff */
[----:B------:R-:W-:Y:S01]  /*1530*/  IMAD R47, R39, 0x14, RZ ;  /* 0x00000014272f7824 */ /* 0x000fe200078e02ff */
[----:B------:R-:W4:Y:S01]  /*1540*/  LD.E R66, desc[UR8][R76.64] ;  /* 0x000000084c427980 */ /* 0x000f22000c101900 */
[----:B------:R-:W-:-:S02]  /*1550*/  IADD.64 R70, R70, R64 ;  /* 0x0000004046467235 */ /* 0x000fc400078e0200 */
[-C--:B------:R-:W-:Y:S02]  /*1560*/  IADD.64 R40, R40, R64.reuse ;  /* 0x0000004028287235 */ /* 0x080fe400078e0200 */
[----:B------:R-:W-:Y:S02]  /*1570*/  IADD.64 R30, R30, R64 ;  /* 0x000000401e1e7235 */ /* 0x000fe400078e0200 */
[----:B------:R0:W3:Y:S01]  /*1580*/  LD.E R4, desc[UR8][R70.64] ;  /* 0x0000000846047980 */ /* 0x0000e2000c101900 */
[----:B------:R-:W-:-:S03]  /*1590*/  IMAD.WIDE.U32 R74, R38, 0xc, R64 ;  /* 0x0000000c264a7825 */ /* 0x000fc600078e0040 */
[----:B------:R1:W4:Y:S04]  /*15a0*/  LD.E R25, desc[UR8][R40.64] ;  /* 0x0000000828197980 */ /* 0x000328000c101900 */
[----:B------:R1:W4:Y:S01]  /*15b0*/  LD.E R32, desc[UR8][R30.64] ;  /* 0x000000081e207980 */ /* 0x000322000c101900 */
[----:B0-----:R-:W-:-:S04]  /*15c0*/  IMAD.WIDE.U32 R70, R38, 0x1c, R64 ;  /* 0x0000001c26467825 */ /* 0x001fc800078e0040 */
[----:B-1----:R-:W-:-:S04]  /*15d0*/  IMAD.WIDE.U32 R40, R38, 0x18, R64 ;  /* 0x0000001826287825 */ /* 0x002fc800078e0040 */
[----:B------:R-:W-:Y:S01]  /*15e0*/  IMAD.WIDE.U32 R30, R38, 0x14, R64 ;  /* 0x00000014261e7825 */ /* 0x000fe200078e0040 */
[----:B------:R-:W-:-:S04]  /*15f0*/  IADD3 R75, PT, PT, R63, R75, RZ ;  /* 0x0000004b3f4b7210 */ /* 0x000fc80007ffe0ff */
[----:B------:R-:W-:-:S06]  /*1600*/  IADD3 R31, PT, PT, R47, R31, RZ ;  /* 0x0000001f2f1f7210 */ /* 0x000fcc0007ffe0ff */
[----:B------:R-:W4:Y:S01]  /*1610*/  LD.E R31, desc[UR8][R30.64] ;  /* 0x000000081e1f7980 */ /* 0x000f22000c101900 */
[----:B--2--5:R-:W-:-:S04]  /*1620*/  IMAD.WIDE.U32 R26, R7, R61, RZ ;  /* 0x0000003d071a7225 */ /* 0x024fc800078e00ff */
[----:B------:R-:W-:-:S04]  /*1630*/  IMAD R29, R26, 0x7effffff, RZ ;  /* 0x7effffff1a1d7824 */ /* 0x000fc800078e02ff */
[----:B------:R-:W-:Y:S02]  /*1640*/  IMAD.HI.U32 R72, R29, 0x7f000001, R26 ;  /* 0x7f0000011d487827 */ /* 0x000fe400078e001a */
[----:B------:R-:W2:Y:S02]  /*1650*/  LD.E R26, desc[UR8][R64.64] ;  /* 0x00000008401a7980 */ /* 0x000ea4000c101900 */
[C---:B------:R-:W-:Y:S02]  /*1660*/  IMAD R29, R39.reuse, 0x18, RZ ;  /* 0x00000018271d7824 */ /* 0x040fe400078e02ff */
[----:B------:R-:W-:Y:S02]  /*1670*/  IMAD R27, R39, 0x1c, RZ ;  /* 0x0000001c271b7824 */ /* 0x000fe400078e02ff */
[----:B---3--:R-:W-:-:S04]  /*1680*/  IMAD.WIDE.U32 R38, R6, R61, RZ ;  /* 0x0000003d06267225 */ /* 0x008fc800078e00ff */
[----:B------:R-:W-:Y:S01]  /*1690*/  IMAD R59, R38, 0x7effffff, RZ ;  /* 0x7effffff263b7824 */ /* 0x000fe200078e02ff */
[----:B------:R-:W-:Y:S01]  /*16a0*/  ISETP.GE.U32.AND P1, PT, R72, 0x7f000001, PT ;  /* 0x7f0000014800780c */ /* 0x000fe20003f26070 */
[----:B------:R-:W3:Y:S02]  /*16b0*/  LD.E R65, desc[UR8][R76.64+0x8] ;  /* 0x000008084c417980 */ /* 0x000ee4000c101900 */
[----:B------:R-:W-:Y:S02]  /*16c0*/  IMAD.HI.U32 R52, R59, 0x7f000001, R38 ;  /* 0x7f0000013b347827 */ /* 0x000fe400078e0026 */
[----:B------:R-:W0:Y:S02]  /*16d0*/  LDC.64 R38, c[0x0][0x388] ;  /* 0x0000e200ff267b82 */ /* 0x000e240000000a00 */
[----:B0-----:R-:W4:Y:S04]  /*16e0*/  LDG.E R47, desc[UR8][R38.64] ;  /* 0x00000008262f7981 */ /* 0x001f28000c1e1900 */
[----:B------:R-:W2:Y:S04]  /*16f0*/  LDG.E R59, desc[UR8][R38.64+0x4] ;  /* 0x00000408263b7981 */ /* 0x000ea8000c1e1900 */
[----:B------:R-:W3:Y:S04]  /*1700*/  LDG.E R64, desc[UR8][R38.64+0x8] ;  /* 0x0000080826407981 */ /* 0x000ee8000c1e1900 */
[----:B------:R-:W2:Y:S04]  /*1710*/  LDG.E R63, desc[UR8][R38.64+0xc] ;  /* 0x00000c08263f7981 */ /* 0x000ea8000c1e1900 */
[----:B------:R-:W2:Y:S04]  /*1720*/  LD.E R39, desc[UR8][R76.64+0x18] ;  /* 0x000018084c277980 */ /* 0x000ea8000c101900 */
[----:B------:R-:W3:Y:S01]  /*1730*/  LD.E R38, desc[UR8][R76.64+0x1c] ;  /* 0x00001c084c267980 */ /* 0x000ee2000c101900 */
[----:B------:R-:W-:-:S03]  /*1740*/  IADD3 R71, PT, PT, R27, R71, RZ ;  /* 0x000000471b477210 */ /* 0x000fc60007ffe0ff */
[----:B------:R-:W3:Y:S04]  /*1750*/  LD.E R27, desc[UR8][R74.64] ;  /* 0x000000084a1b7980 */ /* 0x000ee8000c101900 */
[----:B------:R-:W3:Y:S01]  /*1760*/  LD.E R74, desc[UR8][R76.64+0x4] ;  /* 0x000004084c4a7980 */ /* 0x000ee2000c101900 */
[----:B------:R-:W-:-:S03]  /*1770*/  IADD3 R41, PT, PT, R29, R41, RZ ;  /* 0x000000291d297210 */ /* 0x000fc60007ffe0ff */
[----:B------:R-:W3:Y:S04]  /*1780*/  LD.E R29, desc[UR8][R70.64] ;  /* 0x00000008461d7980 */ /* 0x000ee8000c101900 */
[----:B------:R2:W3:Y:S01]  /*1790*/  LD.E R30, desc[UR8][R40.64] ;  /* 0x00000008281e7980 */ /* 0x0004e2000c101900 */
[----:B------:R-:W-:Y:S01]  /*17a0*/  @P1 IADD3 R72, PT, PT, R72, -0x7f000001, RZ ;  /* 0x80ffffff48481810 */ /* 0x000fe20007ffe0ff */
[C---:B------:R-:W-:Y:S02]  /*17b0*/  ISETP.GE.U32.AND P2, PT, R52.reuse, 0x7f000001, PT ;  /* 0x7f0000013400780c */ /* 0x040fe40003f46070 */
[----:B------:R-:W3:Y:S11]  /*17c0*/  LD.E R70, desc[UR8][R76.64+0xc] ;  /* 0x00000c084c467980 */ /* 0x000ef6000c101900 */
[----:B------:R-:W-:-:S02]  /*17d0*/  @P2 IADD3 R52, PT, PT, R52, -0x7f000001, RZ ;  /* 0x80ffffff34342810 */ /* 0x000fc40007ffe0ff */
[----:B----4-:R-:W-:Y:S01]  /*17e0*/  IADD3 R79, PT, PT, R66, R47, RZ ;  /* 0x0000002f424f7210 */ /* 0x010fe20007ffe0ff */
[----:B--2---:R-:W-:-:S04]  /*17f0*/  IMAD.WIDE.U32 R40, R39, R61, RZ ;  /* 0x0000003d27287225 */ /* 0x004fc800078e00ff */
[----:B------:R-:W-:-:S04]  /*1800*/  IMAD R47, R40, 0x7effffff, RZ ;  /* 0x7effffff282f7824 */ /* 0x000fc800078e02ff */
[----:B------:R-:W-:-:S04]  /*1810*/  IMAD.HI.U32 R47, R47, 0x7f000001, R40 ;  /* 0x7f0000012f2f7827 */ /* 0x000fc800078e0028 */
[----:B---3--:R-:W-:-:S04]  /*1820*/  IMAD.WIDE.U32 R40, R38, R61, RZ ;  /* 0x0000003d26287225 */ /* 0x008fc800078e00ff */
[----:B------:R-:W-:-:S04]  /*1830*/  IMAD R61, R40, 0x7effffff, RZ ;  /* 0x7effffff283d7824 */ /* 0x000fc800078e02ff */
[----:B------:R-:W-:-:S04]  /*1840*/  IMAD.HI.U32 R66, R61, 0x7f000001, R40 ;  /* 0x7f0000013d427827 */ /* 0x000fc800078e0028 */
[----:B------:R-:W-:-:S04]  /*1850*/  IMAD.WIDE.U32 R40, R7, R7, RZ ;  /* 0x0000000707287225 */ /* 0x000fc800078e00ff */
[----:B------:R-:W-:-:S04]  /*1860*/  IMAD R71, R40, 0x7effffff, RZ ;  /* 0x7effffff28477824 */ /* 0x000fc800078e02ff */
[----:B------:R-:W-:-:S04]  /*1870*/  IMAD.HI.U32 R71, R71, 0x7f000001, R40 ;  /* 0x7f00000147477827 */ /* 0x000fc800078e0028 */
[----:B------:R-:W-:-:S04]  /*1880*/  IMAD.WIDE.U32 R40, R6, R38, RZ ;  /* 0x0000002606287225 */ /* 0x000fc800078e00ff */
[----:B------:R-:W-:Y:S01]  /*1890*/  IMAD R61, R40, 0x7effffff, RZ ;  /* 0x7effffff283d7824 */ /* 0x000fe200078e02ff */
[----:B------:R-:W-:-:S03]  /*18a0*/  ISETP.GE.U32.AND P0, PT, R79, 0x7f000001, PT ;  /* 0x7f0000014f00780c */ /* 0x000fc60003f06070 */
[----:B------:R-:W-:-:S05]  /*18b0*/  IMAD.HI.U32 R61, R61, 0x7f000001, R40 ;  /* 0x7f0000013d3d7827 */ /* 0x000fca00078e0028 */
[----:B------:R-:W-:-:S05]  /*18c0*/  ISETP.GE.U32.AND P1, PT, R61, 0x7f000001, PT ;  /* 0x7f0000013d00780c */ /* 0x000fca0003f26070 */
[----:B------:R-:W-:Y:S01]  /*18d0*/  @P0 IADD3 R79, PT, PT, R79, -0x7f000001, RZ ;  /* 0x80ffffff4f4f0810 */ /* 0x000fe20007ffe0ff */
[----:B------:R-:W-:-:S07]  /*18e0*/  ISETP.GE.U32.AND P0, PT, R71, 0x7f000001, PT ;  /* 0x7f0000014700780c */ /* 0x000fce0003f06070 */
[----:B------:R-:W-:-:S05]  /*18f0*/  @P1 IADD3 R61, PT, PT, R61, -0x7f000001, RZ ;  /* 0x80ffffff3d3d1810 */ /* 0x000fca0007ffe0ff */
[----:B------:R-:W-:-:S04]  /*1900*/  IMAD.WIDE.U32 R40, R61, 0x5fffffa, RZ ;  /* 0x05fffffa3d287825 */ /* 0x000fc800078e00ff */
[----:B------:R-:W-:Y:S01]  /*1910*/  IMAD R61, R61, 0x6, RZ ;  /* 0x000000063d3d7824 */ /* 0x000fe200078e02ff */
[----:B------:R-:W-:-:S03]  /*1920*/  @P0 IADD3 R71, PT, PT, R71, -0x7f000001, RZ ;  /* 0x80ffffff47470810 */ /* 0x000fc60007ffe0ff */
[----:B------:R-:W-:Y:S02]  /*1930*/  IMAD.HI.U32 R40, R61, 0x7f000001, R40 ;  /* 0x7f0000013d287827 */ /* 0x000fe400078e0028 */
[----:B------:R-:W-:-:S03]  /*1940*/  ISETP.GE.U32.AND P0, PT, R71, 0x7f000001, PT ;  /* 0x7f0000014700780c */ /* 0x000fc60003f06070 */
[----:B------:R-:W-:-:S10]  /*1950*/  ISETP.GE.U32.AND P1, PT, R40, 0x7f000001, PT ;  /* 0x7f0000012800780c */ /* 0x000fd40003f26070 */
[----:B------:R-:W-:-:S03]  /*1960*/  @P0 IADD3 R71, PT, PT, R71, -0x7f000001, RZ ;  /* 0x80ffffff47470810 */ /* 0x000fc60007ffe0ff */
[----:B------:R-:W-:-:S04]  /*1970*/  @P1 IADD3 R40, PT, PT, R40, -0x7f000001, RZ ;  /* 0x80ffffff28281810 */ /* 0x000fc80007ffe0ff */
[----:B------:R-:W-:Y:S01]  /*1980*/  IADD3 R71, PT, PT, R71, R40, RZ ;  /* 0x0000002847477210 */ /* 0x000fe20007ffe0ff */
[----:B------:R-:W-:-:S04]  /*1990*/  IMAD.WIDE.U32 R40, R39, R39, RZ ;  /* 0x0000002727287225 */ /* 0x000fc800078e00ff */
[----:B------:R-:W-:-:S04]  /*19a0*/  IMAD R61, R40, 0x7effffff, RZ ;  /* 0x7effffff283d7824 */ /* 0x000fc800078e02ff */
[----:B------:R-:W-:-:S05]  /*19b0*/  IMAD.HI.U32 R61, R61, 0x7f000001, R40 ;  /* 0x7f0000013d3d7827 */ /* 0x000fca00078e0028 */
[----:B------:R-:W-:Y:S01]  /*19c0*/  ISETP.GE.U32.AND P1, PT, R61, 0x7f000001, PT ;  /* 0x7f0000013d00780c */ /* 0x000fe20003f26070 */
[----:B------:R-:W-:-:S05]  /*19d0*/  IADD3 R59, PT, PT, R74, R59, RZ ;  /* 0x0000003b4a3b7210 */ /* 0x000fca0007ffe0ff */
[----:B------:R-:W-:-:S07]  /*19e0*/  ISETP.GE.U32.AND P0, PT, R59, 0x7f000001, PT ;  /* 0x7f0000013b00780c */ /* 0x000fce0003f06070 */
[----:B------:R-:W-:-:S05]  /*19f0*/  @P1 IADD3 R61, PT, PT, R61, -0x7f000001, RZ ;  /* 0x80ffffff3d3d1810 */ /* 0x000fca0007ffe0ff */
[----:B------:R-:W-:Y:S01]  /*1a00*/  IMAD.WIDE.U32 R40, R61, 0x5fffffa, RZ ;  /* 0x05fffffa3d287825 */ /* 0x000fe200078e00ff */
[----:B------:R-:W-:-:S03]  /*1a10*/  @P0 IADD3 R59, PT, PT, R59, -0x7f000001, RZ ;  /* 0x80ffffff3b3b0810 */ /* 0x000fc60007ffe0ff */
[----:B------:R-:W-:Y:S01]  /*1a20*/  IMAD R61, R61, 0x6, RZ ;  /* 0x000000063d3d7824 */ /* 0x000fe200078e02ff */
[----:B------:R-:W-:-:S03]  /*1a30*/  ISETP.GE.U32.AND P0, PT, R71, 0x7f000001, PT ;  /* 0x7f0000014700780c */ /* 0x000fc60003f06070 */
[----:B------:R-:W-:Y:S01]  /*1a40*/  IMAD.HI.U32 R74, R61, 0x7f000001, R40 ;  /* 0x7f0000013d4a7827 */ /* 0x000fe200078e0028 */
[----:B------:R-:W-:-:S03]  /*1a50*/  IADD3 R52, PT, PT, R59, R52, RZ ;  /* 0x000000343b347210 */ /* 0x000fc60007ffe0ff */
[----:B------:R-:W-:-:S04]  /*1a60*/  IMAD.WIDE.U32 R40, R7, R6, RZ ;  /* 0x0000000607287225 */ /* 0x000fc800078e00ff */
[----:B------:R-:W-:-:S04]  /*1a70*/  IMAD R59, R40, 0x7effffff, RZ ;  /* 0x7effffff283b7824 */ /* 0x000fc800078e02ff */
[----:B------:R-:W-:Y:S01]  /*1a80*/  IMAD.HI.U32 R61, R59, 0x7f000001, R40 ;  /* 0x7f0000013b3d7827 */ /* 0x000fe200078e0028 */
[----:B------:R-:W-:-:S04]  /*1a90*/  @P0 IADD3 R71, PT, PT, R71, -0x7f000001, RZ ;  /* 0x80ffffff47470810 */ /* 0x000fc80007ffe0ff */
[----:B------:R-:W-:Y:S01]  /*1aa0*/  ISETP.GE.U32.AND P0, PT, R61, 0x7f000001, PT ;  /* 0x7f0000013d00780c */ /* 0x000fe20003f06070 */
[----:B------:R-:W-:Y:S01]  /*1ab0*/  ISETP.GE.U32.AND P1, PT, R74, 0x7f000001, PT ;  /* 0x7f0000014a00780c */ /* 0x000fe20003f26070 */
[----:B------:R-:W-:-:S04]  /*1ac0*/  IMAD.WIDE.U32 R40, R6, R7, RZ ;  /* 0x0000000706287225 */ /* 0x000fc800078e00ff */
[----:B------:R-:W-:-:S04]  /*1ad0*/  IMAD R59, R40, 0x7effffff, RZ ;  /* 0x7effffff283b7824 */ /* 0x000fc800078e02ff */
[----:B------:R-:W-:-:S03]  /*1ae0*/  IMAD.HI.U32 R40, R59, 0x7f000001, R40 ;  /* 0x7f0000013b287827 */ /* 0x000fc600078e0028 */
[----:B------:R-:W-:Y:S02]  /*1af0*/  @P0 IADD3 R61, PT, PT, R61, -0x7f000001, RZ ;  /* 0x80ffffff3d3d0810 */ /* 0x000fe40007ffe0ff */
[----:B------:R-:W-:Y:S01]  /*1b00*/  @P1 IADD3 R74, PT, PT, R74, -0x7f000001, RZ ;  /* 0x80ffffff4a4a1810 */ /* 0x000fe20007ffe0ff */
[----:B------:R-:W-:Y:S02]  /*1b10*/  ISETP.GE.U32.AND P1, PT, R40, 0x7f000001, PT ;  /* 0x7f0000012800780c */ /* 0x000fe40003f26070 */
[----:B------:R-:W-:-:S11]  /*1b20*/  ISETP.GE.U32.AND P0, PT, R61, 0x7f000001, PT ;  /* 0x7f0000013d00780c */ /* 0x000fd60003f06070 */
[----:B------:R-:W-:Y:S02]  /*1b30*/  @P1 IADD3 R40, PT, PT, R40, -0x7f000001, RZ ;  /* 0x80ffffff28281810 */ /* 0x000fe40007ffe0ff */
[----:B------:R-:W-:-:S04]  /*1b40*/  @P0 IADD3 R61, PT, PT, R61, -0x7f000001, RZ ;  /* 0x80ffffff3d3d0810 */ /* 0x000fc80007ffe0ff */
[----:B------:R-:W-:Y:S01]  /*1b50*/  IADD3 R61, PT, PT, R61, R40, RZ ;  /* 0x000000283d3d7210 */ /* 0x000fe20007ffe0ff */
[----:B------:R-:W-:-:S04]  /*1b60*/  IMAD.WIDE.U32 R40, R39, R38, RZ ;  /* 0x0000002627287225 */ /* 0x000fc800078e00ff */
[----:B------:R-:W-:-:S04]  /*1b70*/  IMAD R59, R40, 0x7effffff, RZ ;  /* 0x7effffff283b7824 */ /* 0x000fc800078e02ff */
[----:B------:R-:W-:-:S05]  /*1b80*/  IMAD.HI.U32 R59, R59, 0x7f000001, R40 ;  /* 0x7f0000013b3b7827 */ /* 0x000fca00078e0028 */
[----:B------:R-:W-:-:S13]  /*1b90*/  ISETP.GE.U32.AND P0, PT, R59, 0x7f000001, PT ;  /* 0x7f0000013b00780c */ /* 0x000fda0003f06070 */
[----:B------:R-:W-:-:S05]  /*1ba0*/  @P0 IADD3 R59, PT, PT, R59, -0x7f000001, RZ ;  /* 0x80ffffff3b3b0810 */ /* 0x000fca0007ffe0ff */
[----:B------:R-:W-:-:S04]  /*1bb0*/  IMAD.WIDE.U32 R40, R59, 0x5fffffa, RZ ;  /* 0x05fffffa3b287825 */ /* 0x000fc800078e00ff */
[----:B------:R-:W-:-:S04]  /*1bc0*/  IMAD R59, R59, 0x6, RZ ;  /* 0x000000063b3b7824 */ /* 0x000fc800078e02ff */
[----:B------:R-:W-:Y:S01]  /*1bd0*/  IMAD.HI.U32 R40, R59, 0x7f000001, R40 ;  /* 0x7f0000013b287827 */ /* 0x000fe200078e0028 */
[----:B------:R-:W-:-:S04]  /*1be0*/  ISETP.GE.U32.AND P0, PT, R61, 0x7f000001, PT ;  /* 0x7f0000013d00780c */ /* 0x000fc80003f06070 */
[----:B------:R-:W-:-:S09]  /*1bf0*/  ISETP.GE.U32.AND P1, PT, R40, 0x7f000001, PT ;  /* 0x7f0000012800780c */ /* 0x000fd20003f26070 */
[----:B------:R-:W-:-:S04]  /*1c00*/  @P0 IADD3 R61, PT, PT, R61, -0x7f000001, RZ ;  /* 0x80ffffff3d3d0810 */ /* 0x000fc80007ffe0ff */
[----:B------:R-:W-:-:S04]  /*1c10*/  @P1 IADD3 R40, PT, PT, R40, -0x7f000001, RZ ;  /* 0x80ffffff28281810 */ /* 0x000fc80007ffe0ff */
[----:B------:R-:W-:Y:S01]  /*1c20*/  IADD3 R61, PT, PT, R61, R40, RZ ;  /* 0x000000283d3d7210 */ /* 0x000fe20007ffe0ff */
[----:B------:R-:W-:-:S04]  /*1c30*/  IMAD.WIDE.U32 R40, R38, R6, RZ ;  /* 0x0000000626287225 */ /* 0x000fc800078e00ff */
[----:B------:R-:W-:-:S04]  /*1c40*/  IMAD R59, R40, 0x7effffff, RZ ;  /* 0x7effffff283b7824 */ /* 0x000fc800078e02ff */
[----:B------:R-:W-:-:S05]  /*1c50*/  IMAD.HI.U32 R59, R59, 0x7f000001, R40 ;  /* 0x7f0000013b3b7827 */ /* 0x000fca00078e0028 */
[----:B------:R-:W-:Y:S01]  /*1c60*/  ISETP.GE.U32.AND P0, PT, R59, 0x7f000001, PT ;  /* 0x7f0000013b00780c */ /* 0x000fe20003f06070 */
[----:B------:R-:W-:-:S12]  /*1c70*/  IADD3 R71, PT, PT, R71, R74, RZ ;  /* 0x0000004a47477210 */ /* 0x000fd80007ffe0ff */
        /* <DEDUP_REMOVED lines=21> */
[----:B------:R-:W-:-:S05]  /*1dd0*/  IADD3 R61, PT, PT, R61, R40, RZ ;  /* 0x000000283d3d7210 */ /* 0x000fca0007ffe0ff */
[----:B------:R-:W-:-:S13]  /*1de0*/  ISETP.GE.U32.AND P0, PT, R61, 0x7f000001, PT ;  /* 0x7f0000013d00780c */ /* 0x000fda0003f06070 */
[----:B------:R-:W-:-:S05]  /*1df0*/  @P0 IADD3 R61, PT, PT, R61, -0x7f000001, RZ ;  /* 0x80ffffff3d3d0810 */ /* 0x000fca0007ffe0ff */
[----:B------:R-:W-:-:S04]  /*1e00*/  IMAD.WIDE.U32 R40, R61, R38, RZ ;  /* 0x000000263d287225 */ /* 0x000fc800078e00ff */
[----:B------:R-:W-:-:S04]  /*1e10*/  IMAD R59, R40, 0x7effffff, RZ ;  /* 0x7effffff283b7824 */ /* 0x000fc800078e02ff */
[----:B------:R-:W-:Y:S01]  /*1e20*/  IMAD.HI.U32 R59, R59, 0x7f000001, R40 ;  /* 0x7f0000013b3b7827 */ /* 0x000fe200078e0028 */
[----:B------:R-:W-:-:S04]  /*1e30*/  ISETP.GE.U32.AND P0, PT, R71, 0x7f000001, PT ;  /* 0x7f0000014700780c */ /* 0x000fc80003f06070 */
[----:B------:R-:W-:Y:S01]  /*1e40*/  ISETP.GE.U32.AND P1, PT, R59, 0x7f000001, PT ;  /* 0x7f0000013b00780c */ /* 0x000fe20003f26070 */
[----:B------:R-:W-:-:S08]  /*1e50*/  IADD3 R74, PT, PT, R65, R64, RZ ;  /* 0x00000040414a7210 */ /* 0x000fd00007ffe0ff */
[----:B------:R-:W-:-:S04]  /*1e60*/  @P0 IADD3 R71, PT, PT, R71, -0x7f000001, RZ ;  /* 0x80ffffff47470810 */ /* 0x000fc80007ffe0ff */
[----:B------:R-:W-:Y:S01]  /*1e70*/  @P1 IADD3 R59, PT, PT, R59, -0x7f000001, RZ ;  /* 0x80ffffff3b3b1810 */ /* 0x000fe20007ffe0ff */
[----:B------:R-:W-:-:S04]  /*1e80*/  IMAD.WIDE.U32 R64, R71, R7, RZ ;  /* 0x0000000747407225 */ /* 0x000fc800078e00ff */
[----:B------:R-:W-:Y:S01]  /*1e90*/  IMAD.WIDE.U32 R40, R59, 0x5fffffa, RZ ;  /* 0x05fffffa3b287825 */ /* 0x000fe200078e00ff */
[----:B------:R-:W-:-:S03]  /*1ea0*/  ISETP.GE.U32.AND P0, PT, R74, 0x7f000001, PT ;  /* 0x7f0000014a00780c */ /* 0x000fc60003f06070 */
[----:B------:R-:W-:Y:S01]  /*1eb0*/  IMAD R59, R59, 0x6, RZ ;  /* 0x000000063b3b7824 */ /* 0x000fe200078e02ff */
[----:B------:R-:W-:-:S03]  /*1ec0*/  ISETP.GE.U32.AND P1, PT, R47, 0x7f000001, PT ;  /* 0x7f0000012f00780c */ /* 0x000fc60003f26070 */
[----:B------:R-:W-:-:S04]  /*1ed0*/  IMAD.HI.U32 R59, R59, 0x7f000001, R40 ;  /* 0x7f0000013b3b7827 */ /* 0x000fc800078e0028 */
[----:B------:R-:W-:-:S04]  /*1ee0*/  IMAD R41, R64, 0x7effffff, RZ ;  /* 0x7effffff40297824 */ /* 0x000fc800078e02ff */
[----:B------:R-:W-:Y:S01]  /*1ef0*/  IMAD.HI.U32 R64, R41, 0x7f000001, R64 ;  /* 0x7f00000129407827 */ /* 0x000fe200078e0040 */
[----:B------:R-:W-:-:S03]  /*1f00*/  IADD3 R65, PT, PT, R70, R63, RZ ;  /* 0x0000003f46417210 */ /* 0x000fc60007ffe0ff */
[----:B------:R-:W-:Y:S01]  /*1f10*/  IMAD.WIDE.U32 R40, R71, R6, RZ ;  /* 0x0000000647287225 */ /* 0x000fe200078e00ff */
[----:B------:R-:W-:Y:S02]  /*1f20*/  @P0 IADD3 R74, PT, PT, R74, -0x7f000001, RZ ;  /* 0x80ffffff4a4a0810 */ /* 0x000fe40007ffe0ff */
[----:B------:R-:W-:Y:S01]  /*1f30*/  @P1 IADD3 R47, PT, PT, R47, -0x7f000001, RZ ;  /* 0x80ffffff2f2f1810 */ /* 0x000fe20007ffe0ff */
[----:B------:R-:W-:Y:S01]  /*1f40*/  IMAD R75, R40, 0x7effffff, RZ ;  /* 0x7effffff284b7824 */ /* 0x000fe200078e02ff */
[----:B------:R-:W-:Y:S01]  /*1f50*/  ISETP.GE.U32.AND P0, PT, R65, 0x7f000001, PT ;  /* 0x7f0000014100780c */ /* 0x000fe20003f06070 */
[----:B------:R-:W-:Y:S02]  /*1f60*/  ISETP.GE.U32.AND P1, PT, R66, 0x7f000001, PT ;  /* 0x7f0000014200780c */ /* 0x000fe40003f26070 */
[----:B------:R-:W-:-:S04]  /*1f70*/  IMAD.HI.U32 R75, R75, 0x7f000001, R40 ;  /* 0x7f0000014b4b7827 */ /* 0x000fc800078e0028 */
[----:B------:R-:W-:-:S04]  /*1f80*/  IMAD.WIDE.U32 R40, R71, R39, RZ ;  /* 0x0000002747287225 */ /* 0x000fc800078e00ff */
[----:B------:R-:W-:-:S04]  /*1f90*/  IMAD R63, R40, 0x7effffff, RZ ;  /* 0x7effffff283f7824 */ /* 0x000fc800078e02ff */
[----:B------:R-:W-:Y:S01]  /*1fa0*/  IMAD.HI.U32 R63, R63, 0x7f000001, R40 ;  /* 0x7f0000013f3f7827 */ /* 0x000fe200078e0028 */
[----:B------:R-:W-:Y:S02]  /*1fb0*/  @P0 IADD3 R65, PT, PT, R65, -0x7f000001, RZ ;  /* 0x80ffffff41410810 */ /* 0x000fe40007ffe0ff */
[----:B------:R-:W-:Y:S01]  /*1fc0*/  @P1 IADD3 R66, PT, PT, R66, -0x7f000001, RZ ;  /* 0x80ffffff42421810 */ /* 0x000fe20007ffe0ff */
[----:B------:R-:W-:-:S04]  /*1fd0*/  IMAD.WIDE.U32 R40, R71, R38, RZ ;  /* 0x0000002647287225 */ /* 0x000fc800078e00ff */
[----:B------:R-:W-:Y:S01]  /*1fe0*/  IMAD R77, R40, 0x7effffff, RZ ;  /* 0x7effffff284d7824 */ /* 0x000fe200078e02ff */
[----:B------:R-:W-:-:S03]  /*1ff0*/  IADD3 R65, PT, PT, R65, R66, RZ ;  /* 0x0000004241417210 */ /* 0x000fc60007ffe0ff */
[----:B------:R-:W-:-:S04]  /*2000*/  IMAD.HI.U32 R66, R77, 0x7f000001, R40 ;  /* 0x7f0000014d427827 */ /* 0x000fc800078e0028 */
[----:B------:R-:W-:-:S04]  /*2010*/  IMAD.WIDE.U32 R40, R71, R68, RZ ;  /* 0x0000004447287225 */ /* 0x000fc800078e00ff */
[----:B------:R-:W-:Y:S01]  /*2020*/  IMAD R71, R40, 0x7effffff, RZ ;  /* 0x7effffff28477824 */ /* 0x000fe200078e02ff */
[----:B------:R-:W-:Y:S01]  /*2030*/  IADD3 R72, PT, PT, R79, R72, RZ ;  /* 0x000000484f487210 */ /* 0x000fe20007ffe0ff */
[----:B------:R-:W-:Y:S02]  /*2040*/  ISETP.GE.U32.AND P1, PT, R64, 0x7f000001, PT ;  /* 0x7f0000014000780c */ /* 0x000fe40003f26070 */
[----:B------:R-:W-:Y:S02]  /*2050*/  IMAD.HI.U32 R41, R71, 0x7f000001, R40 ;  /* 0x7f00000147297827 */ /* 0x000fe400078e0028 */
[----:B------:R-:W-:-:S03]  /*2060*/  ISETP.GE.U32.AND P0, PT, R72, 0x7f000001, PT ;  /* 0x7f0000014800780c */ /* 0x000fc60003f06070 */
[----:B------:R-:W-:-:S06]  /*2070*/  ISETP.GE.U32.AND P2, PT, R41, 0x7f000001, PT ;  /* 0x7f0000012900780c */ /* 0x000fcc0003f46070 */
[----:B------:R-:W-:-:S04]  /*2080*/  @P1 IADD3 R64, PT, PT, R64, -0x7f000001, RZ ;  /* 0x80ffffff40401810 */ /* 0x000fc80007ffe0ff */
[----:B------:R-:W-:Y:S01]  /*2090*/  @P0 IADD3 R72, PT, PT, R72, -0x7f000001, RZ ;  /* 0x80ffffff48480810 */ /* 0x000fe20007ffe0ff */
[----:B------:R-:W-:Y:S02]  /*20a0*/  ISETP.GE.U32.AND P0, PT, R64, 0x7f000001, PT ;  /* 0x7f0000014000780c */ /* 0x000fe40003f06070 */
[----:B------:R-:W-:Y:S01]  /*20b0*/  @P2 IADD3 R41, PT, PT, R41, -0x7f000001, RZ ;  /* 0x80ffffff29292810 */ /* 0x000fe20007ffe0ff */
[----:B------:R-:W-:-:S03]  /*20c0*/  ISETP.GE.U32.AND P2, PT, R59, 0x7f000001, PT ;  /* 0x7f0000013b00780c */ /* 0x000fc60003f46070 */
[----:B------:R-:W-:Y:S01]  /*20d0*/  IADD3 R72, PT, PT, R72, R41, RZ ;  /* 0x0000002948487210 */ /* 0x000fe20007ffe0ff */
[----:B------:R-:W-:Y:S01]  /*20e0*/  IMAD.WIDE.U32 R40, R61, R7, RZ ;  /* 0x000000073d287225 */ /* 0x000fe200078e00ff */
[----:B------:R-:W-:-:S03]  /*20f0*/  IADD3 R47, PT, PT, R74, R47, RZ ;  /* 0x0000002f4a2f7210 */ /* 0x000fc60007ffe0ff */
[----:B------:R-:W-:Y:S02]  /*2100*/  IMAD R71, R40, 0x7effffff, RZ ;  /* 0x7effffff28477824 */ /* 0x000fe400078e02ff */
[----:B------:R-:W-:Y:S01]  /*2110*/  @P0 IADD3 R64, PT, PT, R64, -0x7f000001, RZ ;  /* 0x80ffffff40400810 */ /* 0x000fe20007ffe0ff */
[----:B------:R-:W-:Y:S02]  /*2120*/  ISETP.GE.U32.AND P1, PT, R75, 0x7f000001, PT ;  /* 0x7f0000014b00780c */ /* 0x000fe40003f26070 */
[----:B------:R-:W-:Y:S01]  /*2130*/  @P2 IADD3 R59, PT, PT, R59, -0x7f000001, RZ ;  /* 0x80ffffff3b3b2810 */ /* 0x000fe20007ffe0ff */
[----:B------:R-:W-:-:S04]  /*2140*/  IMAD.HI.U32 R74, R71, 0x7f000001, R40 ;  /* 0x7f000001474a7827 */ /* 0x000fc800078e0028 */
[----:B------:R-:W-:Y:S01]  /*2150*/  IMAD.WIDE.U32 R40, R61, R6, RZ ;  /* 0x000000063d287225 */ /* 0x000fe200078e00ff */
[----:B------:R-:W-:-:S03]  /*2160*/  IADD3 R64, PT, PT, R64, R59, RZ ;  /* 0x0000003b40407210 */ /* 0x000fc60007ffe0ff */
[----:B------:R-:W-:-:S04]  /*2170*/  IMAD R59, R40, 0x7effffff, RZ ;  /* 0x7effffff283b7824 */ /* 0x000fc800078e02ff */
[----:B------:R-:W-:Y:S01]  /*2180*/  IMAD.HI.U32 R70, R59, 0x7f000001, R40 ;  /* 0x7f0000013b467827 */ /* 0x000fe200078e0028 */
[----:B------:R-:W-:-:S03]  /*2190*/  @P1 IADD3 R75, PT, PT, R75, -0x7f000001, RZ ;  /* 0x80ffffff4b4b1810 */ /* 0x000fc60007ffe0ff */
[----:B------:R-:W-:-:S04]  /*21a0*/  IMAD.WIDE.U32 R40, R61, R39, RZ ;  /* 0x000000273d287225 */ /* 0x000fc800078e00ff */
        /* <DEDUP_REMOVED lines=9> */
[----:B------:R-:W-:Y:S01]  /*2240*/  ISETP.GE.U32.AND P0, PT, R52, 0x7f000001, PT ;  /* 0x7f0000013400780c */ /* 0x000fe20003f06070 */
[----:B------:R-:W-:Y:S01]  /*2250*/  ISETP.GE.U32.AND P1, PT, R63, 0x7f000001, PT ;  /* 0x7f0000013f00780c */ /* 0x000fe20003f26070 */
[----:B------:R-:W-:-:S11]  /*2260*/  ISETP.GE.U32.AND P2, PT, R41, 0x7f000001, PT ;  /* 0x7f0000012900780c */ /* 0x000fd60003f46070 */
[----:B------:R-:W-:Y:S02]  /*2270*/  @P0 IADD3 R52, PT, PT, R52, -0x7f000001, RZ ;  /* 0x80ffffff34340810 */ /* 0x000fe40007ffe0ff */
[----:B------:R-:W-:Y:S02]  /*2280*/  @P1 IADD3 R63, PT, PT, R63, -0x7f000001, RZ ;  /* 0x80ffffff3f3f1810 */ /* 0x000fe40007ffe0ff */
[----:B------:R-:W-:-:S03]  /*2290*/  @P2 IADD3 R41, PT, PT, R41, -0x7f000001, RZ ;  /* 0x80ffffff29292810 */ /* 0x000fc60007ffe0ff */
[----:B------:R-:W-:Y:S01]  /*22a0*/  ISETP.GE.U32.AND P0, PT, R63, 0x7f000001, PT ;  /* 0x7f0000013f00780c */ /* 0x000fe20003f06070 */
[----:B------:R-:W-:Y:S01]  /*22b0*/  IADD3 R52, PT, PT, R52, R41, RZ ;  /* 0x0000002934347210 */ /* 0x000fe20007ffe0ff */
[----:B------:R-:W-:-:S04]  /*22c0*/  IMAD.WIDE.U32 R40, R7, R39, RZ ;  /* 0x0000002707287225 */ /* 0x000fc800078e00ff */
[----:B------:R-:W-:-:S04]  /*22d0*/  IMAD R61, R40, 0x7effffff, RZ ;  /* 0x7effffff283d7824 */ /* 0x000fc800078e02ff */
[----:B------:R-:W-:-:S03]  /*22e0*/  IMAD.HI.U32 R71, R61, 0x7f000001, R40 ;  /* 0x7f0000013d477827 */ /* 0x000fc600078e0028 */
[----:B------:R-:W-:Y:S02]  /*22f0*/  @P0 IADD3 R63, PT, PT, R63, -0x7f000001, RZ ;  /* 0x80ffffff3f3f0810 */ /* 0x000fe40007ffe0ff */
        /* <DEDUP_REMOVED lines=37> */
[----:B------:R-:W-:-:S05]  /*2550*/  IMAD.HI.U32 R71, R71, 0x7f000001, R40 ;  /* 0x7f00000147477827 */ /* 0x000fca00078e0028 */
[----:B------:R-:W-:Y:S01]  /*2560*/  ISETP.GE.U32.AND P2, PT, R71, 0x7f000001, PT ;  /* 0x7f0000014700780c */ /* 0x000fe20003f46070 */
[----:B------:R-:W-:-:S12]  /*2570*/  ISETP.GE.U32.AND P0, PT, R66, 0x7f000001, PT ;  /* 0x7f0000014200780c */ /* 0x000fd80003f06070 */
[----:B------:R-:W-:Y:S02]  /*2580*/  @P2 IADD3 R71, PT, PT, R71, -0x7f000001, RZ ;  /* 0x80ffffff47472810 */ /* 0x000fe40007ffe0ff */
[----:B------:R-:W-:-:S03]  /*2590*/  @P0 IADD3 R66, PT, PT, R66, -0x7f000001, RZ ;  /* 0x80ffffff42420810 */ /* 0x000fc60007ffe0ff */
[----:B------:R-:W-:-:S04]  /*25a0*/  IMAD.WIDE.U32 R40, R71, 0x5fffffa, RZ ;  /* 0x05fffffa47287825 */ /* 0x000fc800078e00ff */
[----:B------:R-:W-:Y:S01]  /*25b0*/  IMAD R71, R71, 0x6, RZ ;  /* 0x0000000647477824 */ /* 0x000fe200078e02ff */
[----:B------:R-:W-:-:S03]  /*25c0*/  ISETP.GE.U32.AND P0, PT, R66, 0x7f000001, PT ;  /* 0x7f0000014200780c */ /* 0x000fc60003f06070 */
[----:B------:R-:W-:-:S04]  /*25d0*/  IMAD.HI.U32 R71, R71, 0x7f000001, R40 ;  /* 0x7f00000147477827 */ /* 0x000fc800078e0028 */
[----:B------:R-:W-:-:S04]  /*25e0*/  IMAD.WIDE.U32 R40, R61, R38, RZ ;  /* 0x000000263d287225 */ /* 0x000fc800078e00ff */
[----:B------:R-:W-:-:S04]  /*25f0*/  IMAD R77, R40, 0x7effffff, RZ ;  /* 0x7effffff284d7824 */ /* 0x000fc800078e02ff */
[----:B------:R-:W-:Y:S01]  /*2600*/  IMAD.HI.U32 R77, R77, 0x7f000001, R40 ;  /* 0x7f0000014d4d7827 */ /* 0x000fe200078e0028 */
[----:B------:R-:W-:Y:S01]  /*2610*/  @P0 IADD3 R66, PT, PT, R66, -0x7f000001, RZ ;  /* 0x80ffffff42420810 */ /* 0x000fe20007ffe0ff */
[----:B------:R-:W-:-:S03]  /*2620*/  ISETP.GE.U32.AND P1, PT, R59, 0x7f000001, PT ;  /* 0x7f0000013b00780c */ /* 0x000fc60003f26070 */
[----:B------:R-:W-:-:S10]  /*2630*/  ISETP.GE.U32.AND P0, PT, R77, 0x7f000001, PT ;  /* 0x7f0000014d00780c */ /* 0x000fd40003f06070 */
[----:B------:R-:W-:Y:S01]  /*2640*/  @P1 IADD3 R59, PT, PT, R59, -0x7f000001, RZ ;  /* 0x80ffffff3b3b1810 */ /* 0x000fe20007ffe0ff */
[----:B------:R-:W-:Y:S02]  /*2650*/  ISETP.GE.U32.AND P1, PT, R71, 0x7f000001, PT ;  /* 0x7f0000014700780c */ /* 0x000fe40003f26070 */
[----:B------:R-:W-:Y:S01]  /*2660*/  @P0 IADD3 R77, PT, PT, R77, -0x7f000001, RZ ;  /* 0x80ffffff4d4d0810 */ /* 0x000fe20007ffe0ff */
[----:B------:R-:W-:-:S04]  /*2670*/  ISETP.GE.U32.AND P0, PT, R64, 0x7f000001, PT ;  /* 0x7f0000014000780c */ /* 0x000fc80003f06070 */
[----:B------:R-:W-:Y:S01]  /*2680*/  IMAD.WIDE.U32 R40, R77, 0x5fffffa, RZ ;  /* 0x05fffffa4d287825 */ /* 0x000fe200078e00ff */
[----:B------:R-:W-:-:S03]  /*2690*/  IADD3 R59, PT, PT, R66, R59, RZ ;  /* 0x0000003b423b7210 */ /* 0x000fc60007ffe0ff */
[----:B------:R-:W-:Y:S01]  /*26a0*/  IMAD R77, R77, 0x6, RZ ;  /* 0x000000064d4d7824 */ /* 0x000fe200078e02ff */
[----:B------:R-:W-:-:S03]  /*26b0*/  IADD3 R75, PT, PT, R75, R74, RZ ;  /* 0x0000004a4b4b7210 */ /* 0x000fc60007ffe0ff */
[----:B------:R-:W-:Y:S01]  /*26c0*/  IMAD.HI.U32 R66, R77, 0x7f000001, R40 ;  /* 0x7f0000014d427827 */ /* 0x000fe200078e0028 */
[----:B------:R-:W-:Y:S02]  /*26d0*/  @P1 IADD3 R71, PT, PT, R71, -0x7f000001, RZ ;  /* 0x80ffffff47471810 */ /* 0x000fe40007ffe0ff */
[----:B------:R-:W-:Y:S01]  /*26e0*/  @P0 IADD3 R64, PT, PT, R64, -0x7f000001, RZ ;  /* 0x80ffffff40400810 */ /* 0x000fe20007ffe0ff */
[----:B------:R-:W-:Y:S01]  /*26f0*/  ISETP.GE.U32.AND P0, PT, R75, 0x7f000001, PT ;  /* 0x7f0000014b00780c */ /* 0x000fe20003f06070 */
[----:B------:R-:W-:Y:S01]  /*2700*/  ISETP.GE.U32.AND P1, PT, R66, 0x7f000001, PT ;  /* 0x7f0000014200780c */ /* 0x000fe20003f26070 */
[----:B------:R-:W-:Y:S01]  /*2710*/  IMAD.WIDE.U32 R40, R61, R7, RZ ;  /* 0x000000073d287225 */ /* 0x000fe200078e00ff */
[----:B------:R-:W-:-:S03]  /*2720*/  IADD3 R64, PT, PT, R64, R71, RZ ;  /* 0x0000004740407210 */ /* 0x000fc60007ffe0ff */
[----:B------:R-:W-:Y:S01]  /*2730*/  IMAD R71, R40, 0x7effffff, RZ ;  /* 0x7effffff28477824 */ /* 0x000fe200078e02ff */
[----:B------:R-:W-:-:S03]  /*2740*/  IADD3 R63, PT, PT, R63, R70, RZ ;  /* 0x000000463f3f7210 */ /* 0x000fc60007ffe0ff */
[----:B------:R-:W-:-:S03]  /*2750*/  IMAD.HI.U32 R70, R71, 0x7f000001, R40 ;  /* 0x7f00000147467827 */ /* 0x000fc600078e0028 */
[----:B------:R-:W-:Y:S01]  /*2760*/  @P0 IADD3 R75, PT, PT, R75, -0x7f000001, RZ ;  /* 0x80ffffff4b4b0810 */ /* 0x000fe20007ffe0ff */
[----:B------:R-:W-:Y:S01]  /*2770*/  IMAD.WIDE.U32 R40, R61, R6, RZ ;  /* 0x000000063d287225 */ /* 0x000fe200078e00ff */
[----:B------:R-:W-:-:S03]  /*2780*/  @P1 IADD3 R66, PT, PT, R66, -0x7f000001, RZ ;  /* 0x80ffffff42421810 */ /* 0x000fc60007ffe0ff */
[----:B------:R-:W-:Y:S01]  /*2790*/  IMAD R71, R40, 0x7effffff, RZ ;  /* 0x7effffff28477824 */ /* 0x000fe200078e02ff */
[----:B------:R-:W-:-:S03]  /*27a0*/  IADD3 R75, PT, PT, R75, R66, RZ ;  /* 0x000000424b4b7210 */ /* 0x000fc60007ffe0ff */
[----:B------:R-:W-:-:S04]  /*27b0*/  IMAD.HI.U32 R66, R71, 0x7f000001, R40 ;  /* 0x7f00000147427827 */ /* 0x000fc800078e0028 */
[----:B------:R-:W-:-:S04]  /*27c0*/  IMAD.WIDE.U32 R40, R61, R68, RZ ;  /* 0x000000443d287225 */ /* 0x000fc800078e00ff */
[----:B------:R-:W-:-:S04]  /*27d0*/  IMAD R61, R40, 0x7effffff, RZ ;  /* 0x7effffff283d7824 */ /* 0x000fc800078e02ff */
[----:B------:R-:W-:Y:S01]  /*27e0*/  IMAD.HI.U32 R40, R61, 0x7f000001, R40 ;  /* 0x7f0000013d287827 */ /* 0x000fe200078e0028 */
[----:B------:R-:W-:-:S04]  /*27f0*/  ISETP.GE.U32.AND P0, PT, R47, 0x7f000001, PT ;  /* 0x7f0000012f00780c */ /* 0x000fc80003f06070 */
[----:B------:R-:W-:-:S09]  /*2800*/  ISETP.GE.U32.AND P1, PT, R40, 0x7f000001, PT ;  /* 0x7f0000012800780c */ /* 0x000fd20003f26070 */
[----:B------:R-:W-:-:S04]  /*2810*/  @P0 IADD3 R47, PT, PT, R47, -0x7f000001, RZ ;  /* 0x80ffffff2f2f0810 */ /* 0x000fc80007ffe0ff */
[----:B------:R-:W-:Y:S01]  /*2820*/  @P1 IADD3 R40, PT, PT, R40, -0x7f000001, RZ ;  /* 0x80ffffff28281810 */ /* 0x000fe20007ffe0ff */
[----:B------:R-:W-:-:S03]  /*2830*/  ISETP.GE.U32.AND P0, PT, R63, 0x7f000001, PT ;  /* 0x7f0000013f00780c */ /* 0x000fc60003f06070 */
[----:B------:R-:W-:Y:S01]  /*2840*/  IADD3 R47, PT, PT, R47, R40, RZ ;  /* 0x000000282f2f7210 */ /* 0x000fe20007ffe0ff */
        /* <DEDUP_REMOVED lines=37> */
[----:B------:R-:W-:-:S13]  /*2aa0*/  ISETP.GE.U32.AND P0, PT, R71, 0x7f000001, PT ;  /* 0x7f0000014700780c */ /* 0x000fda0003f06070 */
[----:B------:R-:W-:-:S05]  /*2ab0*/  @P0 IADD3 R71, PT, PT, R71, -0x7f000001, RZ ;  /* 0x80ffffff47470810 */ /* 0x000fca0007ffe0ff */
        /* <DEDUP_REMOVED lines=16> */
[----:B------:R-:W-:Y:S02]  /*2bc0*/  IMAD R77, R77, 0x6, RZ ;  /* 0x000000064d4d7824 */ /* 0x000fe400078e02ff */
[----:B------:R-:W-:Y:S02]  /*2bd0*/  @P1 IADD3 R71, PT, PT, R71, -0x7f000001, RZ ;  /* 0x80ffffff47471810 */ /* 0x000fe40007ffe0ff */
[----:B------:R-:W-:Y:S01]  /*2be0*/  IMAD.HI.U32 R66, R77, 0x7f000001, R40 ;  /* 0x7f0000014d427827 */ /* 0x000fe200078e0028 */
[----:B------:R-:W-:-:S03]  /*2bf0*/  @P0 IADD3 R64, PT, PT, R64, -0x7f000001, RZ ;  /* 0x80ffffff40400810 */ /* 0x000fc60007ffe0ff */
[----:B------:R-:W-:Y:S01]  /*2c00*/  IMAD.WIDE.U32 R40, R61, R38, RZ ;  /* 0x000000263d287225 */ /* 0x000fe200078e00ff */
[----:B------:R-:W-:-:S03]  /*2c10*/  IADD3 R64, PT, PT, R64, R71, RZ ;  /* 0x0000004740407210 */ /* 0x000fc60007ffe0ff */
[----:B------:R-:W-:-:S04]  /*2c20*/  IMAD R71, R40, 0x7effffff, RZ ;  /* 0x7effffff28477824 */ /* 0x000fc800078e02ff */
[----:B------:R-:W-:-:S05]  /*2c30*/  IMAD.HI.U32 R41, R71, 0x7f000001, R40 ;  /* 0x7f00000147297827 */ /* 0x000fca00078e0028 */
[----:B------:R-:W-:Y:S01]  /*2c40*/  ISETP.GE.U32.AND P0, PT, R41, 0x7f000001, PT ;  /* 0x7f0000012900780c */ /* 0x000fe20003f06070 */
[----:B------:R-:W-:Y:S01]  /*2c50*/  ISETP.GE.U32.AND P1, PT, R66, 0x7f000001, PT ;  /* 0x7f0000014200780c */ /* 0x000fe20003f26070 */
[----:B------:R-:W-:-:S11]  /*2c60*/  IADD3 R63, PT, PT, R63, R70, RZ ;  /* 0x000000463f3f7210 */ /* 0x000fd60007ffe0ff */
[----:B------:R-:W-:Y:S01]  /*2c70*/  @P0 IADD3 R41, PT, PT, R41, -0x7f000001, RZ ;  /* 0x80ffffff29290810 */ /* 0x000fe20007ffe0ff */
[----:B------:R-:W-:-:S04]  /*2c80*/  ISETP.GE.U32.AND P0, PT, R75, 0x7f000001, PT ;  /* 0x7f0000014b00780c */ /* 0x000fc80003f06070 */
[----:B------:R-:W-:-:S04]  /*2c90*/  IMAD.WIDE.U32 R70, R41, 0x5fffffa, RZ ;  /* 0x05fffffa29467825 */ /* 0x000fc800078e00ff */
[----:B------:R-:W-:Y:S01]  /*2ca0*/  IMAD R41, R41, 0x6, RZ ;  /* 0x0000000629297824 */ /* 0x000fe200078e02ff */
[----:B------:R-:W-:-:S03]  /*2cb0*/  @P1 IADD3 R66, PT, PT, R66, -0x7f000001, RZ ;  /* 0x80ffffff42421810 */ /* 0x000fc60007ffe0ff */
[----:B------:R-:W-:Y:S01]  /*2cc0*/  IMAD.HI.U32 R70, R41, 0x7f000001, R70 ;  /* 0x7f00000129467827 */ /* 0x000fe200078e0046 */
[----:B------:R-:W-:-:S03]  /*2cd0*/  @P0 IADD3 R75, PT, PT, R75, -0x7f000001, RZ ;  /* 0x80ffffff4b4b0810 */ /* 0x000fc60007ffe0ff */
[----:B------:R-:W-:-:S04]  /*2ce0*/  IMAD.WIDE.U32 R40, R61, R7, RZ ;  /* 0x000000073d287225 */ /* 0x000fc800078e00ff */
[----:B------:R-:W-:Y:S01]  /*2cf0*/  IMAD R71, R40, 0x7effffff, RZ ;  /* 0x7effffff28477824 */ /* 0x000fe200078e02ff */
[----:B------:R-:W-:-:S03]  /*2d00*/  IADD3 R75, PT, PT, R75, R66, RZ ;  /* 0x000000424b4b7210 */ /* 0x000fc60007ffe0ff */
[----:B------:R-:W-:-:S04]  /*2d10*/  IMAD.HI.U32 R66, R71, 0x7f000001, R40 ;  /* 0x7f00000147427827 */ /* 0x000fc800078e0028 */
[----:B------:R-:W-:-:S04]  /*2d20*/  IMAD.WIDE.U32 R40, R61, R68, RZ ;  /* 0x000000443d287225 */ /* 0x000fc800078e00ff */
[----:B------:R-:W-:-:S04]  /*2d30*/  IMAD R61, R40, 0x7effffff, RZ ;  /* 0x7effffff283d7824 */ /* 0x000fc800078e02ff */
[----:B------:R-:W-:Y:S01]  /*2d40*/  IMAD.HI.U32 R40, R61, 0x7f000001, R40 ;  /* 0x7f0000013d287827 */ /* 0x000fe200078e0028 */
[----:B------:R-:W-:Y:S01]  /*2d50*/  ISETP.GE.U32.AND P0, PT, R65, 0x7f000001, PT ;  /* 0x7f0000014100780c */ /* 0x000fe20003f06070 */
[----:B------:R-:W-:-:S03]  /*2d60*/  ISETP.GE.U32.AND P1, PT, R75, 0x7f000001, PT ;  /* 0x7f0000014b00780c */ /* 0x000fc60003f26070 */
[----:B------:R-:W-:-:S09]  /*2d70*/  ISETP.GE.U32.AND P2, PT, R40, 0x7f000001, PT ;  /* 0x7f0000012800780c */ /* 0x000fd20003f46070 */
[----:B------:R-:W-:Y:S02]  /*2d80*/  @P0 IADD3 R65, PT, PT, R65, -0x7f000001, RZ ;  /* 0x80ffffff41410810 */ /* 0x000fe40007ffe0ff */
[----:B------:R-:W-:Y:S02]  /*2d90*/  @P1 IADD3 R75, PT, PT, R75, -0x7f000001, RZ ;  /* 0x80ffffff4b4b1810 */ /* 0x000fe40007ffe0ff */
[----:B------:R-:W-:-:S04]  /*2da0*/  @P2 IADD3 R40, PT, PT, R40, -0x7f000001, RZ ;  /* 0x80ffffff28282810 */ /* 0x000fc80007ffe0ff */
[----:B------:R-:W-:Y:S01]  /*2db0*/  IADD3 R65, PT, PT, R65, R40, RZ ;  /* 0x0000002841417210 */ /* 0x000fe20007ffe0ff */
[----:B------:R-:W-:-:S04]  /*2dc0*/  IMAD.WIDE.U32 R40, R75, R38, RZ ;  /* 0x000000264b287225 */ /* 0x000fc800078e00ff */
[----:B------:R-:W-:-:S04]  /*2dd0*/  IMAD R61, R40, 0x7effffff, RZ ;  /* 0x7effffff283d7824 */ /* 0x000fc800078e02ff */
[----:B------:R-:W-:-:S05]  /*2de0*/  IMAD.HI.U32 R61, R61, 0x7f000001, R40 ;  /* 0x7f0000013d3d7827 */ /* 0x000fca00078e0028 */
[----:B------:R-:W-:Y:S01]  /*2df0*/  ISETP.GE.U32.AND P1, PT, R61, 0x7f000001, PT ;  /* 0x7f0000013d00780c */ /* 0x000fe20003f26070 */
[----:B------:R-:W-:Y:S01]  /*2e00*/  ISETP.GE.U32.AND P2, PT, R70, 0x7f000001, PT ;  /* 0x7f0000014600780c */ /* 0x000fe20003f46070 */
[----:B------:R-:W-:-:S11]  /*2e10*/  ISETP.GE.U32.AND P0, PT, R63, 0x7f000001, PT ;  /* 0x7f0000013f00780c */ /* 0x000fd60003f06070 */
[----:B------:R-:W-:Y:S01]  /*2e20*/  @P1 IADD3 R61, PT, PT, R61, -0x7f000001, RZ ;  /* 0x80ffffff3d3d1810 */ /* 0x000fe20007ffe0ff */
[----:B------:R-:W-:-:S04]  /*2e30*/  ISETP.GE.U32.AND P1, PT, R64, 0x7f000001, PT ;  /* 0x7f0000014000780c */ /* 0x000fc80003f26070 */
[----:B------:R-:W-:-:S04]  /*2e40*/  IMAD.WIDE.U32 R40, R61, 0x5fffffa, RZ ;  /* 0x05fffffa3d287825 */ /* 0x000fc800078e00ff */
[----:B------:R-:W-:-:S05]  /*2e50*/  IMAD R71, R61, 0x6, RZ ;  /* 0x000000063d477824 */ /* 0x000fca00078e02ff */
[----:B------:R-:W-:Y:S01]  /*2e60*/  @P1 IADD3 R64, PT, PT, R64, -0x7f000001, RZ ;  /* 0x80ffffff40401810 */ /* 0x000fe20007ffe0ff */
[----:B------:R-:W-:Y:S01]  /*2e70*/  IMAD.HI.U32 R71, R71, 0x7f000001, R40 ;  /* 0x7f00000147477827 */ /* 0x000fe200078e0028 */
[----:B------:R-:W-:Y:S02]  /*2e80*/  @P2 IADD3 R70, PT, PT, R70, -0x7f000001, RZ ;  /* 0x80ffffff46462810 */ /* 0x000fe40007ffe0ff */
[----:B------:R-:W-:Y:S01]  /*2e90*/  @P0 IADD3 R63, PT, PT, R63, -0x7f000001, RZ ;  /* 0x80ffffff3f3f0810 */ /* 0x000fe20007ffe0ff */
[----:B------:R-:W-:-:S04]  /*2ea0*/  IMAD.WIDE.U32 R40, R64, R7, RZ ;  /* 0x0000000740287225 */ /* 0x000fc800078e00ff */
[----:B------:R-:W-:Y:S01]  /*2eb0*/  IMAD R61, R40, 0x7effffff, RZ ;  /* 0x7effffff283d7824 */ /* 0x000fe200078e02ff */
[----:B------:R-:W-:-:S03]  /*2ec0*/  IADD3 R63, PT, PT, R63, R70, RZ ;  /* 0x000000463f3f7210 */ /* 0x000fc60007ffe0ff */
[----:B------:R-:W-:-:S04]  /*2ed0*/  IMAD.HI.U32 R70, R61, 0x7f000001, R40 ;  /* 0x7f0000013d467827 */ /* 0x000fc800078e0028 */
[----:B------:R-:W-:Y:S01]  /*2ee0*/  IMAD.WIDE.U32 R40, R64, R6, RZ ;  /* 0x0000000640287225 */ /* 0x000fe200078e00ff */
[----:B------:R-:W-:-:S03]  /*2ef0*/  ISETP.GE.U32.AND P1, PT, R66, 0x7f000001, PT ;  /* 0x7f0000014200780c */ /* 0x000fc60003f26070 */
[----:B------:R-:W-:Y:S01]  /*2f00*/  IMAD R77, R40, 0x7effffff, RZ ;  /* 0x7effffff284d7824 */ /* 0x000fe200078e02ff */
[----:B------:R-:W-:Y:S01]  /*2f10*/  ISETP.GE.U32.AND P0, PT, R59, 0x7f000001, PT ;  /* 0x7f0000013b00780c */ /* 0x000fe20003f06070 */
[----:B------:R-:W-:Y:S02]  /*2f20*/  ISETP.GE.U32.AND P2, PT, R70, 0x7f000001, PT ;  /* 0x7f0000014600780c */ /* 0x000fe40003f46070 */
[----:B------:R-:W-:-:S04]  /*2f30*/  IMAD.HI.U32 R77, R77, 0x7f000001, R40 ;  /* 0x7f0000014d4d7827 */ /* 0x000fc800078e0028 */
[----:B------:R-:W-:-:S04]  /*2f40*/  IMAD.WIDE.U32 R40, R64, R39, RZ ;  /* 0x0000002740287225 */ /* 0x000fc800078e00ff */
[----:B------:R-:W-:Y:S01]  /*2f50*/  IMAD R61, R40, 0x7effffff, RZ ;  /* 0x7effffff283d7824 */ /* 0x000fe200078e02ff */
[----:B------:R-:W-:-:S03]  /*2f60*/  @P1 IADD3 R66, PT, PT, R66, -0x7f000001, RZ ;  /* 0x80ffffff42421810 */ /* 0x000fc60007ffe0ff */
[----:B------:R-:W-:Y:S01]  /*2f70*/  IMAD.HI.U32 R61, R61, 0x7f000001, R40 ;  /* 0x7f0000013d3d7827 */ /* 0x000fe200078e0028 */
[----:B------:R-:W-:-:S03]  /*2f80*/  @P0 IADD3 R59, PT, PT, R59, -0x7f000001, RZ ;  /* 0x80ffffff3b3b0810 */ /* 0x000fc60007ffe0ff */
[----:B------:R-:W-:Y:S01]  /*2f90*/  IMAD.WIDE.U32 R40, R64, R38, RZ ;  /* 0x0000002640287225 */ /* 0x000fe200078e00ff */
[----:B------:R-:W-:-:S03]  /*2fa0*/  @P2 IADD3 R70, PT, PT, R70, -0x7f000001, RZ ;  /* 0x80ffffff46462810 */ /* 0x000fc60007ffe0ff */
[----:B------:R-:W-:Y:S01]  /*2fb0*/  IMAD R79, R40, 0x7effffff, RZ ;  /* 0x7effffff284f7824 */ /* 0x000fe200078e02ff */
[----:B------:R-:W-:Y:S01]  /*2fc0*/  IADD3 R59, PT, PT, R59, R66, RZ ;  /* 0x000000423b3b7210 */ /* 0x000fe20007ffe0ff */
[----:B------:R-:W-:Y:S01]  /*2fd0*/  ISETP.GE.U32.AND P0, PT, R70, 0x7f000001, PT ;  /* 0x7f0000014600780c */ /* 0x000fe20003f06070 */
[----:B------:R-:W-:Y:S01]  /*2fe0*/  ISETP.GE.U32.AND P1, PT, R71, 0x7f000001, PT ;  /* 0x7f0000014700780c */ /* 0x000fe20003f26070 */
[----:B------:R-:W-:-:S04]  /*2ff0*/  IMAD.HI.U32 R66, R79, 0x7f000001, R40 ;  /* 0x7f0000014f427827 */ /* 0x000fc800078e0028 */
[----:B------:R-:W-:-:S04]  /*3000*/  IMAD.WIDE.U32 R40, R64, R68, RZ ;  /* 0x0000004440287225 */ /* 0x000fc800078e00ff */
[----:B------:R-:W-:-:S04]  /*3010*/  IMAD R79, R40, 0x7effffff, RZ ;  /* 0x7effffff284f7824 */ /* 0x000fc800078e02ff */
[----:B------:R-:W-:Y:S01]  /*3020*/  IMAD.HI.U32 R41, R79, 0x7f000001, R40 ;  /* 0x7f0000014f297827 */ /* 0x000fe200078e0028 */
[----:B------:R-:W-:Y:S02]  /*3030*/  @P0 IADD3 R70, PT, PT, R70, -0x7f000001, RZ ;  /* 0x80ffffff46460810 */ /* 0x000fe40007ffe0ff */
[----:B------:R-:W-:Y:S01]  /*3040*/  @P1 IADD3 R71, PT, PT, R71, -0x7f000001, RZ ;  /* 0x80ffffff47471810 */ /* 0x000fe20007ffe0ff */
[----:B------:R-:W-:Y:S01]  /*3050*/  ISETP.GE.U32.AND P0, PT, R72, 0x7f000001, PT ;  /* 0x7f0000014800780c */ /* 0x000fe20003f06070 */
[----:B------:R-:W-:-:S12]  /*3060*/  ISETP.GE.U32.AND P1, PT, R41, 0x7f000001, PT ;  /* 0x7f0000012900780c */ /* 0x000fd80003f26070 */
[----:B------:R-:W-:Y:S01]  /*3070*/  @P0 IADD3 R72, PT, PT, R72, -0x7f000001, RZ ;  /* 0x80ffffff48480810 */ /* 0x000fe20007ffe0ff */
[----:B------:R-:W-:Y:S01]  /*3080*/  ISETP.GE.U32.AND P0, PT, R77, 0x7f000001, PT ;  /* 0x7f0000014d00780c */ /* 0x000fe20003f06070 */
[----:B------:R-:W-:-:S04]  /*3090*/  @P1 IADD3 R41, PT, PT, R41, -0x7f000001, RZ ;  /* 0x80ffffff29291810 */ /* 0x000fc80007ffe0ff */
[----:B------:R-:W-:Y:S01]  /*30a0*/  IADD3 R72, PT, PT, R72, R41, RZ ;  /* 0x0000002948487210 */ /* 0x000fe20007ffe0ff */
[----:B------:R-:W-:-:S04]  /*30b0*/  IMAD.WIDE.U32 R40, R75, R7, RZ ;  /* 0x000000074b287225 */ /* 0x000fc800078e00ff */
[----:B------:R-:W-:-:S03]  /*30c0*/  IMAD R79, R40, 0x7effffff, RZ ;  /* 0x7effffff284f7824 */ /* 0x000fc600078e02ff */
[----:B------:R-:W-:Y:S01]  /*30d0*/  @P0 IADD3 R77, PT, PT, R77, -0x7f000001, RZ ;  /* 0x80ffffff4d4d0810 */ /* 0x000fe20007ffe0ff */
[----:B------:R-:W-:-:S04]  /*30e0*/  IMAD.HI.U32 R40, R79, 0x7f000001, R40 ;  /* 0x7f0000014f287827 */ /* 0x000fc800078e0028 */
        /* <DEDUP_REMOVED lines=22> */
[----:B------:R-:W-:Y:S02]  /*3250*/  @P0 IADD3 R66, PT, PT, R66, -0x7f000001, RZ ;  /* 0x80ffffff42420810 */ /* 0x000fe40007ffe0ff */
[----:B------:R-:W-:-:S04]  /*3260*/  @P1 IADD3 R41, PT, PT, R41, -0x7f000001, RZ ;  /* 0x80ffffff29291810 */ /* 0x000fc80007ffe0ff */
[----:B------:R-:W-:Y:S01]  /*3270*/  IADD3 R66, PT, PT, R66, R41, RZ ;  /* 0x0000002942427210 */ /* 0x000fe20007ffe0ff */
        /* <DEDUP_REMOVED lines=95> */
[----:B------:R-:W-:Y:S01]  /*3870*/  IMAD R61, R40, 0x7effffff, RZ ;  /* 0x7effffff283d7824 */ /* 0x000fe200078e02ff */
[----:B------:R-:W-:-:S03]  /*3880*/  ISETP.GE.U32.AND P0, PT, R77, 0x7f000001, PT ;  /* 0x7f0000014d00780c */ /* 0x000fc60003f06070 */
[----:B------:R-:W-:-:S04]  /*3890*/  IMAD.HI.U32 R61, R61, 0x7f000001, R40 ;  /* 0x7f0000013d3d7827 */ /* 0x000fc800078e0028 */
[----:B------:R-:W-:-:S04]  /*38a0*/  IMAD.WIDE.U32 R40, R63, R68, RZ ;  /* 0x000000443f287225 */ /* 0x000fc800078e00ff */
[----:B------:R-:W-:-:S04]  /*38b0*/  IMAD R63, R40, 0x7effffff, RZ ;  /* 0x7effffff283f7824 */ /* 0x000fc800078e02ff */
[----:B------:R-:W-:-:S04]  /*38c0*/  IMAD.HI.U32 R64, R63, 0x7f000001, R40 ;  /* 0x7f0000013f407827 */ /* 0x000fc800078e0028 */
[----:B------:R-:W-:Y:S01]  /*38d0*/  IMAD.WIDE.U32 R40, R59, R68, RZ ;  /* 0x000000443b287225 */ /* 0x000fe200078e00ff */
[----:B------:R-:W-:-:S03]  /*38e0*/  @P0 IADD3 R77, PT, PT, R77, -0x7f000001, RZ ;  /* 0x80ffffff4d4d0810 */ /* 0x000fc60007ffe0ff */
[----:B------:R-:W-:-:S04]  /*38f0*/  IMAD R59, R40, 0x7effffff, RZ ;  /* 0x7effffff283b7824 */ /* 0x000fc800078e02ff */
[----:B------:R-:W-:-:S04]  /*3900*/  IMAD.HI.U32 R68, R59, 0x7f000001, R40 ;  /* 0x7f0000013b447827 */ /* 0x000fc800078e0028 */
[----:B------:R-:W-:-:S04]  /*3910*/  IMAD.WIDE.U32 R40, R77, R38, RZ ;  /* 0x000000264d287225 */ /* 0x000fc800078e00ff */
[----:B------:R-:W-:-:S04]  /*3920*/  IMAD R59, R40, 0x7effffff, RZ ;  /* 0x7effffff283b7824 */ /* 0x000fc800078e02ff */
[----:B------:R-:W-:-:S05]  /*3930*/  IMAD.HI.U32 R59, R59, 0x7f000001, R40 ;  /* 0x7f0000013b3b7827 */ /* 0x000fca00078e0028 */
[----:B------:R-:W-:-:S13]  /*3940*/  ISETP.GE.U32.AND P1, PT, R59, 0x7f000001, PT ;  /* 0x7f0000013b00780c */ /* 0x000fda0003f26070 */
[----:B------:R-:W-:Y:S01]  /*3950*/  @P1 IADD3 R59, PT, PT, R59, -0x7f000001, RZ ;  /* 0x80ffffff3b3b1810 */ /* 0x000fe20007ffe0ff */
[----:B------:R-:W-:Y:S01]  /*3960*/  ISETP.GE.U32.AND P1, PT, R71, 0x7f000001, PT ;  /* 0x7f0000014700780c */ /* 0x000fe20003f26070 */
[----:B------:R-:W-:Y:S01]  /*3970*/  ISETP.GE.U32.AND P0, PT, R47, 0x7f000001, PT ;  /* 0x7f0000012f00780c */ /* 0x000fe20003f06070 */
[----:B------:R-:W-:Y:S02]  /*3980*/  ISETP.GE.U32.AND P2, PT, R64, 0x7f000001, PT ;  /* 0x7f0000014000780c */ /* 0x000fe40003f46070 */
[----:B------:R-:W-:-:S04]  /*3990*/  IMAD.WIDE.U32 R40, R59, 0x5fffffa, RZ ;  /* 0x05fffffa3b287825 */ /* 0x000fc800078e00ff */
[----:B------:R-:W-:-:S05]  /*39a0*/  IMAD R59, R59, 0x6, RZ ;  /* 0x000000063b3b7824 */ /* 0x000fca00078e02ff */
[----:B------:R-:W-:Y:S01]  /*39b0*/  @P1 IADD3 R71, PT, PT, R71, -0x7f000001, RZ ;  /* 0x80ffffff47471810 */ /* 0x000fe20007ffe0ff */
[----:B------:R-:W-:Y:S01]  /*39c0*/  ISETP.GE.U32.AND P1, PT, R75, 0x7f000001, PT ;  /* 0x7f0000014b00780c */ /* 0x000fe20003f26070 */
[----:B------:R-:W-:Y:S01]  /*39d0*/  IMAD.HI.U32 R59, R59, 0x7f000001, R40 ;  /* 0x7f0000013b3b7827 */ /* 0x000fe200078e0028 */
[----:B------:R-:W-:Y:S02]  /*39e0*/  @P0 IADD3 R47, PT, PT, R47, -0x7f000001, RZ ;  /* 0x80ffffff2f2f0810 */ /* 0x000fe40007ffe0ff */
[----:B------:R-:W-:Y:S01]  /*39f0*/  @P2 IADD3 R64, PT, PT, R64, -0x7f000001, RZ ;  /* 0x80ffffff40402810 */ /* 0x000fe20007ffe0ff */
[----:B------:R-:W-:-:S04]  /*3a00*/  IMAD.WIDE.U32 R40, R71, R7, RZ ;  /* 0x0000000747287225 */ /* 0x000fc800078e00ff */
[----:B------:R-:W-:Y:S01]  /*3a10*/  IMAD R63, R40, 0x7effffff, RZ ;  /* 0x7effffff283f7824 */ /* 0x000fe200078e02ff */
[----:B------:R-:W-:-:S03]  /*3a20*/  IADD3 R47, PT, PT, R47, R64, RZ ;  /* 0x000000402f2f7210 */ /* 0x000fc60007ffe0ff */
[----:B------:R-:W-:Y:S01]  /*3a30*/  @P1 IADD3 R75, PT, PT, R75, -0x7f000001, RZ ;  /* 0x80ffffff4b4b1810 */ /* 0x000fe20007ffe0ff */
[----:B------:R-:W-:Y:S01]  /*3a40*/  ISETP.GE.U32.AND P2, PT, R68, 0x7f000001, PT ;  /* 0x7f0000014400780c */ /* 0x000fe20003f46070 */
[----:B------:R-:W-:-:S04]  /*3a50*/  IMAD.HI.U32 R64, R63, 0x7f000001, R40 ;  /* 0x7f0000013f407827 */ /* 0x000fc800078e0028 */
[----:B------:R-:W-:-:S04]  /*3a60*/  IMAD.WIDE.U32 R40, R75, R39, RZ ;  /* 0x000000274b287225 */ /* 0x000fc800078e00ff */
[----:B------:R-:W-:-:S04]  /*3a70*/  IMAD R63, R40, 0x7effffff, RZ ;  /* 0x7effffff283f7824 */ /* 0x000fc800078e02ff */
[----:B------:R-:W-:Y:S01]  /*3a80*/  IMAD.HI.U32 R63, R63, 0x7f000001, R40 ;  /* 0x7f0000013f3f7827 */ /* 0x000fe200078e0028 */
[----:B------:R-:W-:-:S04]  /*3a90*/  @P2 IADD3 R68, PT, PT, R68, -0x7f000001, RZ ;  /* 0x80ffffff44442810 */ /* 0x000fc80007ffe0ff */
[----:B------:R-:W-:Y:S01]  /*3aa0*/  ISETP.GE.U32.AND P2, PT, R63, 0x7f000001, PT ;  /* 0x7f0000013f00780c */ /* 0x000fe20003f46070 */
[----:B------:R-:W-:Y:S01]  /*3ab0*/  ISETP.GE.U32.AND P0, PT, R65, 0x7f000001, PT ;  /* 0x7f0000014100780c */ /* 0x000fe20003f06070 */
[----:B------:R-:W-:-:S11]  /*3ac0*/  ISETP.GE.U32.AND P1, PT, R61, 0x7f000001, PT ;  /* 0x7f0000013d00780c */ /* 0x000fd60003f26070 */
[----:B------:R-:W-:Y:S01]  /*3ad0*/  @P2 IADD3 R63, PT, PT, R63, -0x7f000001, RZ ;  /* 0x80ffffff3f3f2810 */ /* 0x000fe20007ffe0ff */
[----:B------:R-:W-:Y:S01]  /*3ae0*/  ISETP.GE.U32.AND P2, PT, R64, 0x7f000001, PT ;  /* 0x7f0000014000780c */ /* 0x000fe20003f46070 */
[----:B------:R-:W-:Y:S01]  /*3af0*/  @P0 IADD3 R65, PT, PT, R65, -0x7f000001, RZ ;  /* 0x80ffffff41410810 */ /* 0x000fe20007ffe0ff */
[----:B------:R-:W-:Y:S02]  /*3b00*/  ISETP.GE.U32.AND P0, PT, R66, 0x7f000001, PT ;  /* 0x7f0000014200780c */ /* 0x000fe40003f06070 */
[----:B------:R-:W-:Y:S01]  /*3b10*/  IMAD.WIDE.U32 R40, R63, 0x5fffffa, RZ ;  /* 0x05fffffa3f287825 */ /* 0x000fe200078e00ff */
[----:B------:R-:W-:-:S03]  /*3b20*/  @P1 IADD3 R61, PT, PT, R61, -0x7f000001, RZ ;  /* 0x80ffffff3d3d1810 */ /* 0x000fc60007ffe0ff */
[----:B------:R-:W-:-:S05]  /*3b30*/  IMAD R63, R63, 0x6, RZ ;  /* 0x000000063f3f7824 */ /* 0x000fca00078e02ff */
[----:B------:R-:W-:Y:S01]  /*3b40*/  @P2 IADD3 R64, PT, PT, R64, -0x7f000001, RZ ;  /* 0x80ffffff40402810 */ /* 0x000fe20007ffe0ff */
[----:B------:R-:W-:Y:S01]  /*3b50*/  IMAD.HI.U32 R63, R63, 0x7f000001, R40 ;  /* 0x7f0000013f3f7827 */ /* 0x000fe200078e0028 */
[----:B------:R-:W-:-:S03]  /*3b60*/  @P0 IADD3 R66, PT, PT, R66, -0x7f000001, RZ ;  /* 0x80ffffff42420810 */ /* 0x000fc60007ffe0ff */
[----:B------:R-:W-:Y:S01]  /*3b70*/  ISETP.GE.U32.AND P0, PT, R64, 0x7f000001, PT ;  /* 0x7f0000014000780c */ /* 0x000fe20003f06070 */
[----:B------:R-:W-:Y:S01]  /*3b80*/  IMAD.WIDE.U32 R40, R71, R6, RZ ;  /* 0x0000000647287225 */ /* 0x000fe200078e00ff */
[----:B------:R-:W-:Y:S01]  /*3b90*/  IADD3 R66, PT, PT, R66, R61, RZ ;  /* 0x0000003d42427210 */ /* 0x000fe20007ffe0ff */
[----:B------:R-:W-:Y:S02]  /*3ba0*/  ISETP.GE.U32.AND P1, PT, R59, 0x7f000001, PT ;  /* 0x7f0000013b00780c */ /* 0x000fe40003f26070 */
[----:B------:R-:W-:-:S04]  /*3bb0*/  IMAD R61, R40, 0x7effffff, RZ ;  /* 0x7effffff283d7824 */ /* 0x000fc800078e02ff */
[----:B------:R-:W-:-:S04]  /*3bc0*/  IMAD.HI.U32 R61, R61, 0x7f000001, R40 ;  /* 0x7f0000013d3d7827 */ /* 0x000fc800078e0028 */
[----:B------:R-:W-:Y:S01]  /*3bd0*/  @P0 IADD3 R64, PT, PT, R64, -0x7f000001, RZ ;  /* 0x80ffffff40400810 */ /* 0x000fe20007ffe0ff */
[----:B------:R-:W-:Y:S02]  /*3be0*/  ISETP.GE.U32.AND P0, PT, R61, 0x7f000001, PT ;  /* 0x7f0000013d00780c */ /* 0x000fe40003f06070 */
[----:B------:R-:W-:Y:S01]  /*3bf0*/  @P1 IADD3 R59, PT, PT, R59, -0x7f000001, RZ ;  /* 0x80ffffff3b3b1810 */ /* 0x000fe20007ffe0ff */
[----:B------:R-:W-:-:S03]  /*3c00*/  IMAD.WIDE.U32 R40, R77, R7, RZ ;  /* 0x000000074d287225 */ /* 0x000fc600078e00ff */
[----:B------:R-:W-:Y:S01]  /*3c10*/  IADD3 R64, PT, PT, R64, R59, RZ ;  /* 0x0000003b40407210 */ /* 0x000fe20007ffe0ff */
[----:B------:R-:W-:-:S04]  /*3c20*/  IMAD R59, R40, 0x7effffff, RZ ;  /* 0x7effffff283b7824 */ /* 0x000fc800078e02ff */
[----:B------:R-:W-:Y:S02]  /*3c30*/  IMAD.HI.U32 R40, R59, 0x7f000001, R40 ;  /* 0x7f0000013b287827 */ /* 0x000fe400078e0028 */
[----:B------:R-:W-:-:S03]  /*3c40*/  @P0 IADD3 R61, PT, PT, R61, -0x7f000001, RZ ;  /* 0x80ffffff3d3d0810 */ /* 0x000fc60007ffe0ff */
        /* <DEDUP_REMOVED lines=13> */
[----:B------:R-:W-:Y:S01]  /*3d20*/  IMAD.WIDE.U32 R40, R61, 0x5fffffa, RZ ;  /* 0x05fffffa3d287825 */ /* 0x000fe200078e00ff */
[----:B------:R-:W-:-:S03]  /*3d30*/  IADD3 R65, PT, PT, R65, R68, RZ ;  /* 0x0000004441417210 */ /* 0x000fc60007ffe0ff */
[----:B------:R-:W-:Y:S01]  /*3d40*/  IMAD R61, R61, 0x6, RZ ;  /* 0x000000063d3d7824 */ /* 0x000fe200078e02ff */
[----:B------:R-:W-:Y:S02]  /*3d50*/  @P2 IADD3 R63, PT, PT, R63, -0x7f000001, RZ ;  /* 0x80ffffff3f3f2810 */ /* 0x000fe40007ffe0ff */
[----:B------:R-:W-:Y:S02]  /*3d60*/  @P1 IADD3 R64, PT, PT, R64, -0x7f000001, RZ ;  /* 0x80ffffff40401810 */ /* 0x000fe40007ffe0ff */
[----:B------:R-:W-:Y:S01]  /*3d70*/  @P0 IADD3 R66, PT, PT, R66, -0x7f000001, RZ ;  /* 0x80ffffff42420810 */ /* 0x000fe20007ffe0ff */
[----:B------:R-:W-:Y:S01]  /*3d80*/  IMAD.HI.U32 R68, R61, 0x7f000001, R40 ;  /* 0x7f0000013d447827 */ /* 0x000fe200078e0028 */
[----:B------:R-:W-:-:S03]  /*3d90*/  IADD3 R61, PT, PT, R64, R63, RZ ;  /* 0x0000003f403d7210 */ /* 0x000fc60007ffe0ff */
        /* <DEDUP_REMOVED lines=12> */
[----:B------:R-:W-:-:S04]  /*3e60*/  @P0 IADD3 R59, PT, PT, R59, -0x7f000001, RZ ;  /* 0x80ffffff3b3b0810 */ /* 0x000fc80007ffe0ff */
[----:B------:R-:W-:Y:S01]  /*3e70*/  ISETP.GE.U32.AND P0, PT, R63, 0x7f000001, PT ;  /* 0x7f0000013f00780c */ /* 0x000fe20003f06070 */
[----:B------:R-:W-:-:S12]  /*3e80*/  ISETP.GE.U32.AND P1, PT, R68, 0x7f000001, PT ;  /* 0x7f0000014400780c */ /* 0x000fd80003f26070 */
[----:B------:R-:W-:Y:S01]  /*3e90*/  @P0 IADD3 R63, PT, PT, R63, -0x7f000001, RZ ;  /* 0x80ffffff3f3f0810 */ /* 0x000fe20007ffe0ff */
[----:B------:R-:W-:Y:S01]  /*3ea0*/  ISETP.GE.U32.AND P0, PT, R61, 0x7f000001, PT ;  /* 0x7f0000013d00780c */ /* 0x000fe20003f06070 */
[----:B------:R-:W-:Y:S01]  /*3eb0*/  @P1 IADD3 R68, PT, PT, R68, -0x7f000001, RZ ;  /* 0x80ffffff44441810 */ /* 0x000fe20007ffe0ff */
[----:B------:R-:W-:Y:S02]  /*3ec0*/  ISETP.GE.U32.AND P1, PT, R64, 0x7f000001, PT ;  /* 0x7f0000014000780c */ /* 0x000fe40003f26070 */
[----:B------:R-:W-:Y:S01]  /*3ed0*/  IMAD.WIDE.U32 R40, R63, 0x5fffffa, RZ ;  /* 0x05fffffa3f287825 */ /* 0x000fe200078e00ff */
[----:B------:R-:W-:-:S03]  /*3ee0*/  IADD3 R59, PT, PT, R59, R68, RZ ;  /* 0x000000443b3b7210 */ /* 0x000fc60007ffe0ff */
[----:B------:R-:W-:-:S04]  /*3ef0*/  IMAD R63, R63, 0x6, RZ ;  /* 0x000000063f3f7824 */ /* 0x000fc800078e02ff */
[----:B------:R-:W-:Y:S01]  /*3f00*/  IMAD.HI.U32 R68, R63, 0x7f000001, R40 ;  /* 0x7f0000013f447827 */ /* 0x000fe200078e0028 */
[----:B------:R-:W-:Y:S01]  /*3f10*/  @P0 IADD3 R61, PT, PT, R61, -0x7f000001, RZ ;  /* 0x80ffffff3d3d0810 */ /* 0x000fe20007ffe0ff */
[----:B------:R-:W-:Y:S02]  /*3f20*/  ISETP.GE.U32.AND P0, PT, R59, 0x7f000001, PT ;  /* 0x7f0000013b00780c */ /* 0x000fe40003f06070 */
[----:B------:R-:W-:Y:S01]  /*3f30*/  IMAD.WIDE.U32 R40, R71, R39, RZ ;  /* 0x0000002747287225 */ /* 0x000fe200078e00ff */
[----:B------:R-:W-:Y:S01]  /*3f40*/  @P1 IADD3 R64, PT, PT, R64, -0x7f000001, RZ ;  /* 0x80ffffff40401810 */ /* 0x000fe20007ffe0ff */
[----:B------:R-:W-:Y:S02]  /*3f50*/  ISETP.GE.U32.AND P1, PT, R68, 0x7f000001, PT ;  /* 0x7f0000014400780c */ /* 0x000fe40003f26070 */
[----:B------:R-:W-:Y:S01]  /*3f60*/  IMAD R63, R40, 0x7effffff, RZ ;  /* 0x7effffff283f7824 */ /* 0x000fe200078e02ff */
[----:B------:R-:W-:-:S03]  /*3f70*/  IADD3 R61, PT, PT, R61, R64, RZ ;  /* 0x000000403d3d7210 */ /* 0x000fc60007ffe0ff */
[----:B------:R-:W-:-:S03]  /*3f80*/  IMAD.HI.U32 R64, R63, 0x7f000001, R40 ;  /* 0x7f0000013f407827 */ /* 0x000fc600078e0028 */
[----:B------:R-:W-:Y:S02]  /*3f90*/  @P0 IADD3 R59, PT, PT, R59, -0x7f000001, RZ ;  /* 0x80ffffff3b3b0810 */ /* 0x000fe40007ffe0ff */
        /* <DEDUP_REMOVED lines=8> */
[----:B------:R-:W-:Y:S01]  /*4020*/  ISETP.GE.U32.AND P0, PT, R64, 0x7f000001, PT ;  /* 0x7f0000014000780c */ /* 0x000fe20003f06070 */
[----:B------:R-:W-:-:S04]  /*4030*/  IMAD.WIDE.U32 R40, R75, R7, RZ ;  /* 0x000000074b287225 */ /* 0x000fc800078e00ff */
[----:B------:R-:W-:-:S06]  /*4040*/  IMAD R79, R40, 0x7effffff, RZ ;  /* 0x7effffff284f7824 */ /* 0x000fcc00078e02ff */
[----:B------:R-:W-:Y:S02]  /*4050*/  @P1 IADD3 R59, PT, PT, R59, -0x7f000001, RZ ;  /* 0x80ffffff3b3b1810 */ /* 0x000fe40007ffe0ff */
[----:B------:R-:W-:Y:S01]  /*4060*/  @P0 IADD3 R64, PT, PT, R64, -0x7f000001, RZ ;  /* 0x80ffffff40400810 */ /* 0x000fe20007ffe0ff */
[----:B------:R-:W-:-:S03]  /*4070*/  IMAD.HI.U32 R40, R79, 0x7f000001, R40 ;  /* 0x7f0000014f287827 */ /* 0x000fc600078e0028 */
[----:B------:R-:W-:Y:S02]  /*4080*/  IADD3 R59, PT, PT, R64, R59, RZ ;  /* 0x0000003b403b7210 */ /* 0x000fe40007ffe0ff */
        /* <DEDUP_REMOVED lines=20> */
[----:B------:R-:W-:-:S04]  /*41d0*/  IMAD.HI.U32 R64, R79, 0x7f000001, R40 ;  /* 0x7f0000014f407827 */ /* 0x000fc800078e0028 */
[----:B------:R-:W-:-:S04]  /*41e0*/  IMAD.WIDE.U32 R40, R71, R58, RZ ;  /* 0x0000003a47287225 */ /* 0x000fc800078e00ff */
[----:B------:R-:W-:-:S04]  /*41f0*/  IMAD R71, R40, 0x7effffff, RZ ;  /* 0x7effffff28477824 */ /* 0x000fc800078e02ff */
[----:B------:R-:W-:Y:S01]  /*4200*/  IMAD.HI.U32 R41, R71, 0x7f000001, R40 ;  /* 0x7f00000147297827 */ /* 0x000fe200078e0028 */
[----:B------:R-:W-:-:S04]  /*4210*/  ISETP.GE.U32.AND P0, PT, R72, 0x7f000001, PT ;  /* 0x7f0000014800780c */ /* 0x000fc80003f06070 */
[----:B------:R-:W-:-:S09]  /*4220*/  ISETP.GE.U32.AND P1, PT, R41, 0x7f000001, PT ;  /* 0x7f0000012900780c */ /* 0x000fd20003f26070 */
[----:B------:R-:W-:Y:S01]  /*4230*/  @P0 IADD3 R72, PT, PT, R72, -0x7f000001, RZ ;  /* 0x80ffffff48480810 */ /* 0x000fe20007ffe0ff */
[----:B------:R-:W-:-:S03]  /*4240*/  ISETP.GE.U32.AND P0, PT, R64, 0x7f000001, PT ;  /* 0x7f0000014000780c */ /* 0x000fc60003f06070 */
[----:B------:R-:W-:-:S04]  /*4250*/  @P1 IADD3 R41, PT, PT, R41, -0x7f000001, RZ ;  /* 0x80ffffff29291810 */ /* 0x000fc80007ffe0ff */
[----:B------:R-:W-:Y:S01]  /*4260*/  IADD3 R72, PT, PT, R72, R41, RZ ;  /* 0x0000002948487210 */ /* 0x000fe20007ffe0ff */
[----:B------:R-:W-:-:S04]  /*4270*/  IMAD.WIDE.U32 R40, R77, R39, RZ ;  /* 0x000000274d287225 */ /* 0x000fc800078e00ff */
        /* <DEDUP_REMOVED lines=19> */
[----:B------:R-:W-:Y:S01]  /*43b0*/  IMAD.WIDE.U32 R40, R77, R58, RZ ;  /* 0x0000003a4d287225 */ /* 0x000fe200078e00ff */
[----:B------:R-:W-:-:S03]  /*43c0*/  ISETP.GE.U32.AND P0, PT, R63, 0x7f000001, PT ;  /* 0x7f0000013f00780c */ /* 0x000fc60003f06070 */
[----:B------:R-:W-:Y:S02]  /*43d0*/  IMAD R77, R40, 0x7effffff, RZ ;  /* 0x7effffff284d7824 */ /* 0x000fe400078e02ff */
[----:B------:R-:W-:-:S04]  /*43e0*/  IMAD.WIDE.U32 R74, R75, R58, RZ ;  /* 0x0000003a4b4a7225 */ /* 0x000fc800078e00ff */
[----:B------:R-:W-:-:S04]  /*43f0*/  IMAD.HI.U32 R77, R77, 0x7f000001, R40 ;  /* 0x7f0000014d4d7827 */ /* 0x000fc800078e0028 */
        /* <DEDUP_REMOVED lines=9> */
[----:B------:R-:W-:Y:S01]  /*4490*/  ISETP.GE.U32.AND P1, PT, R75, 0x7f000001, PT ;  /* 0x7f0000014b00780c */ /* 0x000fe20003f26070 */
[----:B------:R-:W-:Y:S01]  /*44a0*/  ISETP.GE.U32.AND P0, PT, R52, 0x7f000001, PT ;  /* 0x7f0000013400780c */ /* 0x000fe20003f06070 */
[----:B------:R-:W-:-:S11]  /*44b0*/  ISETP.GE.U32.AND P2, PT, R77, 0x7f000001, PT ;  /* 0x7f0000014d00780c */ /* 0x000fd60003f46070 */
[----:B------:R-:W-:Y:S01]  /*44c0*/  @P1 IADD3 R75, PT, PT, R75, -0x7f000001, RZ ;  /* 0x80ffffff4b4b1810 */ /* 0x000fe20007ffe0ff */
[----:B------:R-:W-:Y:S01]  /*44d0*/  ISETP.GE.U32.AND P1, PT, R61, 0x7f000001, PT ;  /* 0x7f0000013d00780c */ /* 0x000fe20003f26070 */
[----:B------:R-:W-:Y:S02]  /*44e0*/  @P0 IADD3 R52, PT, PT, R52, -0x7f000001, RZ ;  /* 0x80ffffff34340810 */ /* 0x000fe40007ffe0ff */
[----:B------:R-:W-:Y:S01]  /*44f0*/  @P2 IADD3 R77, PT, PT, R77, -0x7f000001, RZ ;  /* 0x80ffffff4d4d2810 */ /* 0x000fe20007ffe0ff */
[----:B------:R-:W-:Y:S01]  /*4500*/  ISETP.GE.U32.AND P0, PT, R47, 0x7f000001, PT ;  /* 0x7f0000012f00780c */ /* 0x000fe20003f06070 */
[----:B------:R-:W-:Y:S01]  /*4510*/  IMAD.WIDE.U32 R40, R75, 0x5fffffa, RZ ;  /* 0x05fffffa4b287825 */ /* 0x000fe200078e00ff */
[----:B------:R-:W-:-:S03]  /*4520*/  ISETP.GE.U32.AND P2, PT, R74, 0x7f000001, PT ;  /* 0x7f0000014a00780c */ /* 0x000fc60003f46070 */
[----:B------:R-:W-:-:S04]  /*4530*/  IMAD R75, R75, 0x6, RZ ;  /* 0x000000064b4b7824 */ /* 0x000fc800078e02ff */
[----:B------:R-:W-:Y:S01]  /*4540*/  @P1 IADD3 R61, PT, PT, R61, -0x7f000001, RZ ;  /* 0x80ffffff3d3d1810 */ /* 0x000fe20007ffe0ff */
[----:B------:R-:W-:Y:S01]  /*4550*/  ISETP.GE.U32.AND P1, PT, R59, 0x7f000001, PT ;  /* 0x7f0000013b00780c */ /* 0x000fe20003f26070 */
[----:B------:R-:W-:Y:S01]  /*4560*/  IMAD.HI.U32 R75, R75, 0x7f000001, R40 ;  /* 0x7f0000014b4b7827 */ /* 0x000fe200078e0028 */
[----:B------:R-:W-:-:S03]  /*4570*/  IADD3 R52, PT, PT, R52, R77, RZ ;  /* 0x0000004d34347210 */ /* 0x000fc60007ffe0ff */
[----:B------:R-:W-:Y:S01]  /*4580*/  IMAD.WIDE.U32 R40, R61, R7, RZ ;  /* 0x000000073d287225 */ /* 0x000fe200078e00ff */
[----:B------:R-:W-:-:S03]  /*4590*/  @P0 IADD3 R47, PT, PT, R47, -0x7f000001, RZ ;  /* 0x80ffffff2f2f0810 */ /* 0x000fc60007ffe0ff */
[----:B------:R-:W-:Y:S01]  /*45a0*/  IMAD R77, R40, 0x7effffff, RZ ;  /* 0x7effffff284d7824 */ /* 0x000fe200078e02ff */
[----:B------:R-:W-:-:S03]  /*45b0*/  @P2 IADD3 R74, PT, PT, R74, -0x7f000001, RZ ;  /* 0x80ffffff4a4a2810 */ /* 0x000fc60007ffe0ff */
[----:B------:R-:W-:Y:S01]  /*45c0*/  @P1 IADD3 R59, PT, PT, R59, -0x7f000001, RZ ;  /* 0x80ffffff3b3b1810 */ /* 0x000fe20007ffe0ff */
[----:B------:R-:W-:Y:S01]  /*45d0*/  IMAD.HI.U32 R58, R77, 0x7f000001, R40 ;  /* 0x7f0000014d3a7827 */ /* 0x000fe200078e0028 */
[----:B------:R-:W-:-:S03]  /*45e0*/  IADD3 R74, PT, PT, R47, R74, RZ ;  /* 0x0000004a2f4a7210 */ /* 0x000fc60007ffe0ff */
[----:B------:R-:W-:-:S04]  /*45f0*/  IMAD.WIDE.U32 R40, R59, R39, RZ ;  /* 0x000000273b287225 */ /* 0x000fc800078e00ff */
[----:B------:R-:W-:-:S04]  /*4600*/  IMAD R47, R40, 0x7effffff, RZ ;  /* 0x7effffff282f7824 */ /* 0x000fc800078e02ff */
[----:B------:R-:W-:-:S05]  /*4610*/  IMAD.HI.U32 R47, R47, 0x7f000001, R40 ;  /* 0x7f0000012f2f7827 */ /* 0x000fca00078e0028 */
[----:B------:R-:W-:Y:S01]  /*4620*/  ISETP.GE.U32.AND P2, PT, R47, 0x7f000001, PT ;  /* 0x7f0000012f00780c */ /* 0x000fe20003f46070 */
[----:B------:R-:W-:Y:S01]  /*4630*/  ISETP.GE.U32.AND P0, PT, R65, 0x7f000001, PT ;  /* 0x7f0000014100780c */ /* 0x000fe20003f06070 */
[----:B------:R-:W-:-:S11]  /*4640*/  ISETP.GE.U32.AND P1, PT, R66, 0x7f000001, PT ;  /* 0x7f0000014200780c */ /* 0x000fd60003f26070 */
[----:B------:R-:W-:-:S05]  /*4650*/  @P2 IADD3 R47, PT, PT, R47, -0x7f000001, RZ ;  /* 0x80ffffff2f2f2810 */ /* 0x000fca0007ffe0ff */
[----:B------:R-:W-:Y:S01]  /*4660*/  IMAD.WIDE.U32 R40, R47, 0x5fffffa, RZ ;  /* 0x05fffffa2f287825 */ /* 0x000fe200078e00ff */
[----:B------:R-:W-:-:S03]  /*4670*/  @P0 IADD3 R65, PT, PT, R65, -0x7f000001, RZ ;  /* 0x80ffffff41410810 */ /* 0x000fc60007ffe0ff */
[----:B------:R-:W-:Y:S01]  /*4680*/  IMAD R47, R47, 0x6, RZ ;  /* 0x000000062f2f7824 */ /* 0x000fe200078e02ff */
[----:B------:R-:W-:-:S03]  /*4690*/  ISETP.GE.U32.AND P0, PT, R64, 0x7f000001, PT ;  /* 0x7f0000014000780c */ /* 0x000fc60003f06070 */
[----:B------:R-:W-:Y:S01]  /*46a0*/  IMAD.HI.U32 R47, R47, 0x7f000001, R40 ;  /* 0x7f0000012f2f7827 */ /* 0x000fe200078e0028 */
[----:B------:R-:W-:-:S03]  /*46b0*/  @P1 IADD3 R66, PT, PT, R66, -0x7f000001, RZ ;  /* 0x80ffffff42421810 */ /* 0x000fc60007ffe0ff */
[----:B------:R-:W-:-:S04]  /*46c0*/  IMAD.WIDE.U32 R40, R61, R6, RZ ;  /* 0x000000063d287225 */ /* 0x000fc800078e00ff */
[----:B------:R-:W-:Y:S01]  /*46d0*/  IMAD R77, R40, 0x7effffff, RZ ;  /* 0x7effffff284d7824 */ /* 0x000fe200078e02ff */
[----:B------:R-:W-:-:S03]  /*46e0*/  IADD3 R65, PT, PT, R65, R66, RZ ;  /* 0x0000004241417210 */ /* 0x000fc60007ffe0ff */
        /* <DEDUP_REMOVED lines=10> */
[----:B------:R-:W-:Y:S01]  /*4790*/  ISETP.GE.U32.AND P0, PT, R66, 0x7f000001, PT ;  /* 0x7f0000014200780c */ /* 0x000fe20003f06070 */
[----:B------:R-:W-:-:S10]  /*47a0*/  IADD3 R71, PT, PT, R64, R71, RZ ;  /* 0x0000004740477210 */ /* 0x000fd40007ffe0ff */
[----:B------:R-:W-:Y:S02]  /*47b0*/  @P1 IADD3 R41, PT, PT, R41, -0x7f000001, RZ ;  /* 0x80ffffff29291810 */ /* 0x000fe40007ffe0ff */
[----:B------:R-:W-:-:S04]  /*47c0*/  @P0 IADD3 R66, PT, PT, R66, -0x7f000001, RZ ;  /* 0x80ffffff42420810 */ /* 0x000fc80007ffe0ff */
[----:B------:R-:W-:Y:S01]  /*47d0*/  IADD3 R64, PT, PT, R66, R41, RZ ;  /* 0x0000002942407210 */ /* 0x000fe20007ffe0ff */
[----:B------:R-:W-:-:S04]  /*47e0*/  IMAD.WIDE.U32 R40, R59, R38, RZ ;  /* 0x000000263b287225 */ /* 0x000fc800078e00ff */
[----:B------:R-:W-:Y:S01]  /*47f0*/  IMAD R77, R40, 0x7effffff, RZ ;  /* 0x7effffff284d7824 */ /* 0x000fe200078e02ff */
[----:B------:R-:W-:-:S03]  /*4800*/  ISETP.GE.U32.AND P0, PT, R58, 0x7f000001, PT ;  /* 0x7f0000013a00780c */ /* 0x000fc60003f06070 */
[----:B------:R-:W-:-:S05]  /*4810*/  IMAD.HI.U32 R77, R77, 0x7f000001, R40 ;  /* 0x7f0000014d4d7827 */ /* 0x000fca00078e0028 */
[----:B------:R-:W-:-:S05]  /*4820*/  ISETP.GE.U32.AND P1, PT, R77, 0x7f000001, PT ;  /* 0x7f0000014d00780c */ /* 0x000fca0003f26070 */
[----:B------:R-:W-:Y:S01]  /*4830*/  @P0 IADD3 R58, PT, PT, R58, -0x7f000001, RZ ;  /* 0x80ffffff3a3a0810 */ /* 0x000fe20007ffe0ff */
[----:B------:R-:W-:Y:S01]  /*4840*/  ISETP.GE.U32.AND P0, PT, R71, 0x7f000001, PT ;  /* 0x7f0000014700780c */ /* 0x000fe20003f06070 */
[----:B------:R-:W-:-:S06]  /*4850*/  ISETP.GE.U32.AND P2, PT, R75, 0x7f000001, PT ;  /* 0x7f0000014b00780c */ /* 0x000fcc0003f46070 */
[----:B------:R-:W-:Y:S01]  /*4860*/  @P1 IADD3 R77, PT, PT, R77, -0x7f000001, RZ ;  /* 0x80ffffff4d4d1810 */ /* 0x000fe20007ffe0ff */
[----:B------:R-:W-:-:S04]  /*4870*/  ISETP.GE.U32.AND P1, PT, R58, 0x7f000001, PT ;  /* 0x7f0000013a00780c */ /* 0x000fc80003f26070 */
[----:B------:R-:W-:Y:S01]  /*4880*/  IMAD.WIDE.U32 R40, R77, 0x5fffffa, RZ ;  /* 0x05fffffa4d287825 */ /* 0x000fe200078e00ff */
[----:B------:R-:W-:-:S03]  /*4890*/  @P0 IADD3 R71, PT, PT, R71, -0x7f000001, RZ ;  /* 0x80ffffff47470810 */ /* 0x000fc60007ffe0ff */
[----:B------:R-:W-:Y:S01]  /*48a0*/  IMAD R77, R77, 0x6, RZ ;  /* 0x000000064d4d7824 */ /* 0x000fe200078e02ff */
[----:B------:R-:W-:-:S03]  /*48b0*/  @P2 IADD3 R75, PT, PT, R75, -0x7f000001, RZ ;  /* 0x80ffffff4b4b2810 */ /* 0x000fc60007ffe0ff */
[----:B------:R-:W-:Y:S01]  /*48c0*/  IMAD.HI.U32 R77, R77, 0x7f000001, R40 ;  /* 0x7f0000014d4d7827 */ /* 0x000fe200078e0028 */
[----:B------:R-:W-:-:S03]  /*48d0*/  @P1 IADD3 R58, PT, PT, R58, -0x7f000001, RZ ;  /* 0x80ffffff3a3a1810 */ /* 0x000fc60007ffe0ff */
[----:B------:R-:W-:Y:S01]  /*48e0*/  IMAD.WIDE.U32 R40, R71, R6, RZ ;  /* 0x0000000647287225 */ /* 0x000fe200078e00ff */
[----:B------:R-:W-:-:S03]  /*48f0*/  IADD3 R58, PT, PT, R58, R75, RZ ;  /* 0x0000004b3a3a7210 */ /* 0x000fc60007ffe0ff */
        /* <DEDUP_REMOVED lines=25> */
[----:B------:R-:W-:-:S03]  /*4a90*/  @P1 IADD3 R47, PT, PT, R47, -0x7f000001, RZ ;  /* 0x80ffffff2f2f1810 */ /* 0x000fc60007ffe0ff */
[----:B------:R-:W-:Y:S01]  /*4aa0*/  IMAD R75, R40, 0x7effffff, RZ ;  /* 0x7effffff284b7824 */ /* 0x000fe200078e02ff */
[----:B------:R-:W-:-:S03]  /*4ab0*/  IADD3 R47, PT, PT, R58, R47, RZ ;  /* 0x0000002f3a2f7210 */ /* 0x000fc60007ffe0ff */
        /* <DEDUP_REMOVED lines=52> */
[----:B------:R-:W-:Y:S01]  /*4e00*/  ISETP.GE.U32.AND P1, PT, R61, 0x7f000001, PT ;  /* 0x7f0000013d00780c */ /* 0x000fe20003f26070 */
[----:B------:R-:W-:-:S04]  /*4e10*/  IMAD.WIDE.U32 R40, R59, R6, RZ ;  /* 0x000000063b287225 */ /* 0x000fc800078e00ff */
[----:B------:R-:W-:-:S05]  /*4e20*/  IMAD R75, R40, 0x7effffff, RZ ;  /* 0x7effffff284b7824 */ /* 0x000fca00078e02ff */
[----:B------:R-:W-:-:S03]  /*4e30*/  @P0 IADD3 R66, PT, PT, R66, -0x7f000001, RZ ;  /* 0x80ffffff42420810 */ /* 0x000fc60007ffe0ff */
[----:B------:R-:W-:-:S04]  /*4e40*/  @P1 IADD3 R61, PT, PT, R61, -0x7f000001, RZ ;  /* 0x80ffffff3d3d1810 */ /* 0x000fc80007ffe0ff */
[----:B------:R-:W-:Y:S01]  /*4e50*/  IADD3 R61, PT, PT, R66, R61, RZ ;  /* 0x0000003d423d7210 */ /* 0x000fe20007ffe0ff */
[----:B------:R-:W-:Y:S01]  /*4e60*/  IMAD.HI.U32 R66, R75, 0x7f000001, R40 ;  /* 0x7f0000014b427827 */ /* 0x000fe200078e0028 */
[----:B------:R-:W-:-:S03]  /*4e70*/  IADD3 R64, PT, PT, R64, R77, RZ ;  /* 0x0000004d40407210 */ /* 0x000fc60007ffe0ff */
[----:B------:R-:W-:Y:S01]  /*4e80*/  IMAD.WIDE.U32 R40, R71, R7, RZ ;  /* 0x0000000747287225 */ /* 0x000fe200078e00ff */
[----:B------:R-:W-:-:S03]  /*4e90*/  ISETP.GE.U32.AND P0, PT, R47, 0x7f000001, PT ;  /* 0x7f0000012f00780c */ /* 0x000fc60003f06070 */
[----:B------:R-:W-:-:S04]  /*4ea0*/  IMAD R77, R40, 0x7effffff, RZ ;  /* 0x7effffff284d7824 */ /* 0x000fc800078e02ff */
[----:B------:R-:W-:-:S04]  /*4eb0*/  IMAD.HI.U32 R77, R77, 0x7f000001, R40 ;  /* 0x7f0000014d4d7827 */ /* 0x000fc800078e0028 */
[----:B------:R-:W-:-:S04]  /*4ec0*/  IMAD.WIDE.U32 R40, R63, R46, RZ ;  /* 0x0000002e3f287225 */ /* 0x000fc800078e00ff */
[----:B------:R-:W-:Y:S01]  /*4ed0*/  IMAD R63, R40, 0x7effffff, RZ ;  /* 0x7effffff283f7824 */ /* 0x000fe200078e02ff */
[----:B------:R-:W-:Y:S01]  /*4ee0*/  @P0 IADD3 R47, PT, PT, R47, -0x7f000001, RZ ;  /* 0x80ffffff2f2f0810 */ /* 0x000fe20007ffe0ff */
[----:B------:R-:W-:Y:S02]  /*4ef0*/  ISETP.GE.U32.AND P0, PT, R64, 0x7f000001, PT ;  /* 0x7f0000014000780c */ /* 0x000fe40003f06070 */
[----:B------:R-:W-:-:S04]  /*4f00*/  IMAD.HI.U32 R63, R63, 0x7f000001, R40 ;  /* 0x7f0000013f3f7827 */ /* 0x000fc800078e0028 */
[----:B------:R-:W-:-:S04]  /*4f10*/  IMAD.WIDE.U32 R40, R59, R46, RZ ;  /* 0x0000002e3b287225 */ /* 0x000fc800078e00ff */
[----:B------:R-:W-:-:S04]  /*4f20*/  IMAD R59, R40, 0x7effffff, RZ ;  /* 0x7effffff283b7824 */ /* 0x000fc800078e02ff */
[----:B------:R-:W-:-:S04]  /*4f30*/  IMAD.HI.U32 R59, R59, 0x7f000001, R40 ;  /* 0x7f0000013b3b7827 */ /* 0x000fc800078e0028 */
[----:B------:R-:W-:Y:S01]  /*4f40*/  IMAD.WIDE.U32 R40, R71, R46, RZ ;  /* 0x0000002e47287225 */ /* 0x000fe200078e00ff */
[----:B------:R-:W-:-:S03]  /*4f50*/  @P0 IADD3 R64, PT, PT, R64, -0x7f000001, RZ ;  /* 0x80ffffff40400810 */ /* 0x000fc60007ffe0ff */
        /* <DEDUP_REMOVED lines=8> */
[----:B------:R-:W-:Y:S01]  /*4fe0*/  IADD3 R47, PT, PT, R47, R68, RZ ;  /* 0x000000442f2f7210 */ /* 0x000fe20007ffe0ff */
[----:B------:R-:W-:Y:S01]  /*4ff0*/  ISETP.GE.U32.AND P0, PT, R52, 0x7f000001, PT ;  /* 0x7f0000013400780c */ /* 0x000fe20003f06070 */
[----:B------:R-:W-:-:S10]  /*5000*/  ISETP.GE.U32.AND P2, PT, R63, 0x7f000001, PT ;  /* 0x7f0000013f00780c */ /* 0x000fd40003f46070 */
        /* <DEDUP_REMOVED lines=29> */
[----:B------:R-:W-:Y:S01]  /*51e0*/  @P0 IADD3 R61, PT, PT, R61, -0x7f000001, RZ ;  /* 0x80ffffff3d3d0810 */ /* 0x000fe20007ffe0ff */
[----:B------:R-:W-:Y:S02]  /*51f0*/  ISETP.GE.U32.AND P0, PT, R65, 0x7f000001, PT ;  /* 0x7f0000014100780c */ /* 0x000fe40003f06070 */
[----:B------:R-:W-:Y:S01]  /*5200*/  IMAD.HI.U32 R59, R59, 0x7f000001, R40 ;  /* 0x7f0000013b3b7827 */ /* 0x000fe200078e0028 */
[----:B------:R-:W-:-:S03]  /*5210*/  ISETP.GE.U32.AND P1, PT, R46, 0x7f000001, PT ;  /* 0x7f0000012e00780c */ /* 0x000fc60003f26070 */
[----:B------:R-:W-:Y:S01]  /*5220*/  IMAD.WIDE.U32 R40, R47, R6, RZ ;  /* 0x000000062f287225 */ /* 0x000fe200078e00ff */
[----:B------:R-:W-:-:S03]  /*5230*/  IADD3 R70, PT, PT, R61, R66, RZ ;  /* 0x000000423d467210 */ /* 0x000fc60007ffe0ff */
[----:B------:R-:W-:-:S04]  /*5240*/  IMAD R61, R40, 0x7effffff, RZ ;  /* 0x7effffff283d7824 */ /* 0x000fc800078e02ff */
[----:B------:R-:W-:Y:S01]  /*5250*/  IMAD.HI.U32 R61, R61, 0x7f000001, R40 ;  /* 0x7f0000013d3d7827 */ /* 0x000fe200078e0028 */
[----:B------:R-:W-:-:S03]  /*5260*/  @P0 IADD3 R65, PT, PT, R65, -0x7f000001, RZ ;  /* 0x80ffffff41410810 */ /* 0x000fc60007ffe0ff */
[----:B------:R-:W-:Y:S01]  /*5270*/  IMAD.WIDE.U32 R40, R64, R7, RZ ;  /* 0x0000000740287225 */ /* 0x000fe200078e00ff */
[----:B------:R-:W-:-:S03]  /*5280*/  ISETP.GE.U32.AND P0, PT, R70, 0x7f000001, PT ;  /* 0x7f0000014600780c */ /* 0x000fc60003f06070 */
[----:B------:R-:W-:Y:S01]  /*5290*/  IMAD R71, R40, 0x7effffff, RZ ;  /* 0x7effffff28477824 */ /* 0x000fe200078e02ff */
[----:B------:R-:W-:Y:S01]  /*52a0*/  @P1 IADD3 R46, PT, PT, R46, -0x7f000001, RZ ;  /* 0x80ffffff2e2e1810 */ /* 0x000fe20007ffe0ff */
[----:B------:R-:W-:Y:S02]  /*52b0*/  ISETP.GE.U32.AND P1, PT, R77, 0x7f000001, PT ;  /* 0x7f0000014d00780c */ /* 0x000fe40003f26070 */
[----:B------:R-:W-:-:S04]  /*52c0*/  IMAD.HI.U32 R66, R71, 0x7f000001, R40 ;  /* 0x7f00000147427827 */ /* 0x000fc800078e0028 */
[----:B------:R-:W-:-:S04]  /*52d0*/  IMAD.WIDE.U32 R40, R58, R38, RZ ;  /* 0x000000263a287225 */ /* 0x000fc800078e00ff */
[----:B------:R-:W-:Y:S01]  /*52e0*/  IMAD R71, R40, 0x7effffff, RZ ;  /* 0x7effffff28477824 */ /* 0x000fe200078e02ff */
[----:B------:R-:W-:Y:S01]  /*52f0*/  @P0 IADD3 R70, PT, PT, R70, -0x7f000001, RZ ;  /* 0x80ffffff46460810 */ /* 0x000fe20007ffe0ff */
[----:B------:R-:W-:Y:S02]  /*5300*/  ISETP.GE.U32.AND P0, PT, R63, 0x7f000001, PT ;  /* 0x7f0000013f00780c */ /* 0x000fe40003f06070 */
[----:B------:R-:W-:Y:S01]  /*5310*/  IMAD.HI.U32 R71, R71, 0x7f000001, R40 ;  /* 0x7f00000147477827 */ /* 0x000fe200078e0028 */
[----:B------:R-:W-:-:S04]  /*5320*/  @P1 IADD3 R77, PT, PT, R77, -0x7f000001, RZ ;  /* 0x80ffffff4d4d1810 */ /* 0x000fc80007ffe0ff */
[----:B------:R-:W-:Y:S01]  /*5330*/  ISETP.GE.U32.AND P1, PT, R71, 0x7f000001, PT ;  /* 0x7f0000014700780c */ /* 0x000fe20003f26070 */
[----:B------:R-:W-:-:S05]  /*5340*/  IADD3 R77, PT, PT, R70, R77, RZ ;  /* 0x0000004d464d7210 */ /* 0x000fca0007ffe0ff */
[----:B------:R-:W-:Y:S01]  /*5350*/  @P0 IADD3 R63, PT, PT, R63, -0x7f000001, RZ ;  /* 0x80ffffff3f3f0810 */ /* 0x000fe20007ffe0ff */
[----:B------:R-:W-:Y:S01]  /*5360*/  ISETP.GE.U32.AND P0, PT, R77, 0x7f000001, PT ;  /* 0x7f0000014d00780c */ /* 0x000fe20003f06070 */
[----:B------:R-:W-:-:S05]  /*5370*/  ISETP.GE.U32.AND P2, PT, R68, 0x7f000001, PT ;  /* 0x7f0000014400780c */ /* 0x000fca0003f46070 */
[----:B------:R-:W-:Y:S01]  /*5380*/  @P1 IADD3 R71, PT, PT, R71, -0x7f000001, RZ ;  /* 0x80ffffff47471810 */ /* 0x000fe20007ffe0ff */
[----:B------:R-:W-:-:S04]  /*5390*/  ISETP.GE.U32.AND P1, PT, R63, 0x7f000001, PT ;  /* 0x7f0000013f00780c */ /* 0x000fc80003f26070 */
[----:B------:R-:W-:Y:S02]  /*53a0*/  IMAD.WIDE.U32 R40, R71, 0x5fffffa, RZ ;  /* 0x05fffffa47287825 */ /* 0x000fe400078e00ff */
[----:B------:R-:W-:Y:S02]  /*53b0*/  @P0 IADD3 R77, PT, PT, R77, -0x7f000001, RZ ;  /* 0x80ffffff4d4d0810 */ /* 0x000fe40007ffe0ff */
[----:B------:R-:W-:Y:S01]  /*53c0*/  IMAD R75, R71, 0x6, RZ ;  /* 0x00000006474b7824 */ /* 0x000fe200078e02ff */
[----:B------:R-:W-:-:S03]  /*53d0*/  @P2 IADD3 R68, PT, PT, R68, -0x7f000001, RZ ;  /* 0x80ffffff44442810 */ /* 0x000fc60007ffe0ff */
[----:B------:R-:W-:Y:S01]  /*53e0*/  IMAD.HI.U32 R75, R75, 0x7f000001, R40 ;  /* 0x7f0000014b4b7827 */ /* 0x000fe200078e0028 */
[----:B------:R-:W-:-:S03]  /*53f0*/  @P1 IADD3 R63, PT, PT, R63, -0x7f000001, RZ ;  /* 0x80ffffff3f3f1810 */ /* 0x000fc60007ffe0ff */
[----:B------:R-:W-:Y:S01]  /*5400*/  IMAD.WIDE.U32 R40, R77, R6, RZ ;  /* 0x000000064d287225 */ /* 0x000fe200078e00ff */
[----:B------:R-:W-:Y:S01]  /*5410*/  IADD3 R68, PT, PT, R63, R68, RZ ;  /* 0x000000443f447210 */ /* 0x000fe20007ffe0ff */
[----:B------:R-:W-:Y:S02]  /*5420*/  ISETP.GE.U32.AND P0, PT, R61, 0x7f000001, PT ;  /* 0x7f0000013d00780c */ /* 0x000fe40003f06070 */
[----:B------:R-:W-:-:S04]  /*5430*/  IMAD R63, R40, 0x7effffff, RZ ;  /* 0x7effffff283f7824 */ /* 0x000fc800078e02ff */
[----:B------:R-:W-:-:S05]  /*5440*/  IMAD.HI.U32 R63, R63, 0x7f000001, R40 ;  /* 0x7f0000013f3f7827 */ /* 0x000fca00078e0028 */
[----:B------:R-:W-:Y:S02]  /*5450*/  ISETP.GE.U32.AND P2, PT, R63, 0x7f000001, PT ;  /* 0x7f0000013f00780c */ /* 0x000fe40003f46070 */
[----:B------:R-:W-:Y:S01]  /*5460*/  @P0 IADD3 R61, PT, PT, R61, -0x7f000001, RZ ;  /* 0x80ffffff3d3d0810 */ /* 0x000fe20007ffe0ff */
[----:B------:R-:W-:-:S04]  /*5470*/  ISETP.GE.U32.AND P1, PT, R66, 0x7f000001, PT ;  /* 0x7f0000014200780c */ /* 0x000fc80003f26070 */
[----:B------:R-:W-:-:S06]  /*5480*/  ISETP.GE.U32.AND P0, PT, R61, 0x7f000001, PT ;  /* 0x7f0000013d00780c */ /* 0x000fcc0003f06070 */
[----:B------:R-:W-:-:S05]  /*5490*/  @P2 IADD3 R63, PT, PT, R63, -0x7f000001, RZ ;  /* 0x80ffffff3f3f2810 */ /* 0x000fca0007ffe0ff */
[----:B------:R-:W-:Y:S01]  /*54a0*/  IMAD.WIDE.U32 R40, R63, 0x5fffffa, RZ ;  /* 0x05fffffa3f287825 */ /* 0x000fe200078e00ff */
[----:B------:R-:W-:-:S03]  /*54b0*/  @P1 IADD3 R66, PT, PT, R66, -0x7f000001, RZ ;  /* 0x80ffffff42421810 */ /* 0x000fc60007ffe0ff */
[----:B------:R-:W-:Y:S01]  /*54c0*/  IMAD R63, R63, 0x6, RZ ;  /* 0x000000063f3f7824 */ /* 0x000fe200078e02ff */
[----:B------:R-:W-:-:S03]  /*54d0*/  @P0 IADD3 R61, PT, PT, R61, -0x7f000001, RZ ;  /* 0x80ffffff3d3d0810 */ /* 0x000fc60007ffe0ff */
[----:B------:R-:W-:-:S04]  /*54e0*/  IMAD.HI.U32 R63, R63, 0x7f000001, R40 ;  /* 0x7f0000013f3f7827 */ /* 0x000fc800078e0028 */
[----:B------:R-:W-:Y:S01]  /*54f0*/  IMAD.WIDE.U32 R40, R77, R39, RZ ;  /* 0x000000274d287225 */ /* 0x000fe200078e00ff */
[----:B------:R-:W-:-:S03]  /*5500*/  IADD3 R66, PT, PT, R61, R66, RZ ;  /* 0x000000423d427210 */ /* 0x000fc60007ffe0ff */
[----:B------:R-:W-:-:S04]  /*5510*/  IMAD R61, R40, 0x7effffff, RZ ;  /* 0x7effffff283d7824 */ /* 0x000fc800078e02ff */
[----:B------:R-:W-:-:S05]  /*5520*/  IMAD.HI.U32 R61, R61, 0x7f000001, R40 ;  /* 0x7f0000013d3d7827 */ /* 0x000fca00078e0028 */
[----:B------:R-:W-:Y:S01]  /*5530*/  ISETP.GE.U32.AND P0, PT, R61, 0x7f000001, PT ;  /* 0x7f0000013d00780c */ /* 0x000fe20003f06070 */
[----:B------:R-:W-:-:S12]  /*5540*/  ISETP.GE.U32.AND P1, PT, R59, 0x7f000001, PT ;  /* 0x7f0000013b00780c */ /* 0x000fd80003f26070 */
[----:B------:R-:W-:Y:S01]  /*5550*/  @P0 IADD3 R61, PT, PT, R61, -0x7f000001, RZ ;  /* 0x80ffffff3d3d0810 */ /* 0x000fe20007ffe0ff */
[----:B------:R-:W-:-:S04]  /*5560*/  ISETP.GE.U32.AND P0, PT, R68, 0x7f000001, PT ;  /* 0x7f0000014400780c */ /* 0x000fc80003f06070 */
[----:B------:R-:W-:Y:S01]  /*5570*/  IMAD.WIDE.U32 R40, R61, 0x5fffffa, RZ ;  /* 0x05fffffa3d287825 */ /* 0x000fe200078e00ff */
[----:B------:R-:W-:-:S03]  /*5580*/  IADD3 R65, PT, PT, R65, R46, RZ ;  /* 0x0000002e41417210 */ /* 0x000fc60007ffe0ff */
[----:B------:R-:W-:Y:S01]  /*5590*/  IMAD R61, R61, 0x6, RZ ;  /* 0x000000063d3d7824 */ /* 0x000fe200078e02ff */
[----:B------:R-:W-:-:S03]  /*55a0*/  @P1 IADD3 R59, PT, PT, R59, -0x7f000001, RZ ;  /* 0x80ffffff3b3b1810 */ /* 0x000fc60007ffe0ff */
[----:B------:R-:W-:Y:S01]  /*55b0*/  IMAD.HI.U32 R46, R61, 0x7f000001, R40 ;  /* 0x7f0000013d2e7827 */ /* 0x000fe200078e0028 */
[----:B------:R-:W-:Y:S01]  /*55c0*/  @P0 IADD3 R68, PT, PT, R68, -0x7f000001, RZ ;  /* 0x80ffffff44440810 */ /* 0x000fe20007ffe0ff */
[----:B------:R-:W-:Y:S02]  /*55d0*/  ISETP.GE.U32.AND P0, PT, R66, 0x7f000001, PT ;  /* 0x7f0000014200780c */ /* 0x000fe40003f06070 */
[----:B------:R-:W-:Y:S01]  /*55e0*/  IMAD.WIDE.U32 R40, R47, R39, RZ ;  /* 0x000000272f287225 */ /* 0x000fe200078e00ff */
[----:B------:R-:W-:-:S03]  /*55f0*/  IADD3 R68, PT, PT, R68, R59, RZ ;  /* 0x0000003b44447210 */ /* 0x000fc60007ffe0ff */
        /* <DEDUP_REMOVED lines=28> */
[----:B------:R-:W-:Y:S01]  /*57c0*/  @P0 IADD3 R59, PT, PT, R59, -0x7f000001, RZ ;  /* 0x80ffffff3b3b0810 */ /* 0x000fe20007ffe0ff */
[----:B------:R-:W-:-:S04]  /*57d0*/  ISETP.GE.U32.AND P0, PT, R68, 0x7f000001, PT ;  /* 0x7f0000014400780c */ /* 0x000fc80003f06070 */
[----:B------:R-:W-:-:S04]  /*57e0*/  IMAD.WIDE.U32 R40, R59, 0x5fffffa, RZ ;  /* 0x05fffffa3b287825 */ /* 0x000fc800078e00ff */
[----:B------:R-:W-:-:S04]  /*57f0*/  IMAD R71, R59, 0x6, RZ ;  /* 0x000000063b477824 */ /* 0x000fc800078e02ff */
[----:B------:R-:W-:Y:S01]  /*5800*/  IMAD.HI.U32 R71, R71, 0x7f000001, R40 ;  /* 0x7f00000147477827 */ /* 0x000fe200078e0028 */
[----:B------:R-:W-:Y:S01]  /*5810*/  @P0 IADD3 R68, PT, PT, R68, -0x7f000001, RZ ;  /* 0x80ffffff44440810 */ /* 0x000fe20007ffe0ff */
[----:B------:R-:W-:Y:S02]  /*5820*/  ISETP.GE.U32.AND P0, PT, R75, 0x7f000001, PT ;  /* 0x7f0000014b00780c */ /* 0x000fe40003f06070 */
[----:B------:R-:W-:Y:S01]  /*5830*/  IMAD.WIDE.U32 R40, R47, R38, RZ ;  /* 0x000000262f287225 */ /* 0x000fe200078e00ff */
[----:B------:R-:W-:-:S03]  /*5840*/  ISETP.GE.U32.AND P1, PT, R63, 0x7f000001, PT ;  /* 0x7f0000013f00780c */ /* 0x000fc60003f26070 */
[----:B------:R-:W-:-:S04]  /*5850*/  IMAD R61, R40, 0x7effffff, RZ ;  /* 0x7effffff283d7824 */ /* 0x000fc800078e02ff */
[----:B------:R-:W-:-:S04]  /*5860*/  IMAD.HI.U32 R61, R61, 0x7f000001, R40 ;  /* 0x7f0000013d3d7827 */ /* 0x000fc800078e0028 */
[----:B------:R-:W-:Y:S01]  /*5870*/  IMAD.WIDE.U32 R40, R47, R62, RZ ;  /* 0x0000003e2f287225 */ /* 0x000fe200078e00ff */
[----:B------:R-:W-:Y:S01]  /*5880*/  @P0 IADD3 R75, PT, PT, R75, -0x7f000001, RZ ;  /* 0x80ffffff4b4b0810 */ /* 0x000fe20007ffe0ff */
[----:B------:R-:W-:Y:S02]  /*5890*/  ISETP.GE.U32.AND P0, PT, R61, 0x7f000001, PT ;  /* 0x7f0000013d00780c */ /* 0x000fe40003f06070 */
[----:B------:R-:W-:Y:S01]  /*58a0*/  IMAD R59, R40, 0x7effffff, RZ ;  /* 0x7effffff283b7824 */ /* 0x000fe200078e02ff */
[----:B------:R-:W-:Y:S01]  /*58b0*/  @P1 IADD3 R63, PT, PT, R63, -0x7f000001, RZ ;  /* 0x80ffffff3f3f1810 */ /* 0x000fe20007ffe0ff */
[----:B------:R-:W-:Y:S02]  /*58c0*/  ISETP.GE.U32.AND P1, PT, R46, 0x7f000001, PT ;  /* 0x7f0000012e00780c */ /* 0x000fe40003f26070 */
[----:B------:R-:W-:-:S04]  /*58d0*/  IMAD.HI.U32 R59, R59, 0x7f000001, R40 ;  /* 0x7f0000013b3b7827 */ /* 0x000fc800078e0028 */
[----:B------:R-:W-:-:S04]  /*58e0*/  IMAD.WIDE.U32 R40, R64, R39, RZ ;  /* 0x0000002740287225 */ /* 0x000fc800078e00ff */
[----:B------:R-:W-:Y:S01]  /*58f0*/  IMAD R47, R40, 0x7effffff, RZ ;  /* 0x7effffff282f7824 */ /* 0x000fe200078e02ff */
[----:B------:R-:W-:-:S03]  /*5900*/  @P0 IADD3 R61, PT, PT, R61, -0x7f000001, RZ ;  /* 0x80ffffff3d3d0810 */ /* 0x000fc60007ffe0ff */
[----:B------:R-:W-:Y:S01]  /*5910*/  IMAD.HI.U32 R40, R47, 0x7f000001, R40 ;  /* 0x7f0000012f287827 */ /* 0x000fe200078e0028 */
[----:B------:R-:W-:Y:S01]  /*5920*/  @P1 IADD3 R46, PT, PT, R46, -0x7f000001, RZ ;  /* 0x80ffffff2e2e1810 */ /* 0x000fe20007ffe0ff */
[----:B------:R-:W-:-:S03]  /*5930*/  ISETP.GE.U32.AND P0, PT, R61, 0x7f000001, PT ;  /* 0x7f0000013d00780c */ /* 0x000fc60003f06070 */
[----:B------:R-:W-:-:S10]  /*5940*/  ISETP.GE.U32.AND P1, PT, R40, 0x7f000001, PT ;  /* 0x7f0000012800780c */ /* 0x000fd40003f26070 */
[----:B------:R-:W-:-:S03]  /*5950*/  @P0 IADD3 R61, PT, PT, R61, -0x7f000001, RZ ;  /* 0x80ffffff3d3d0810 */ /* 0x000fc60007ffe0ff */
[----:B------:R-:W-:-:S04]  /*5960*/  @P1 IADD3 R40, PT, PT, R40, -0x7f000001, RZ ;  /* 0x80ffffff28281810 */ /* 0x000fc80007ffe0ff */
[----:B------:R-:W-:Y:S01]  /*5970*/  IADD3 R47, PT, PT, R61, R40, RZ ;  /* 0x000000283d2f7210 */ /* 0x000fe20007ffe0ff */
[----:B------:R-:W-:Y:S01]  /*5980*/  IMAD.WIDE.U32 R40, R58, R6, RZ ;  /* 0x000000063a287225 */ /* 0x000fe200078e00ff */
[----:B------:R-:W-:-:S03]  /*5990*/  IADD3 R75, PT, PT, R75, R46, RZ ;  /* 0x0000002e4b4b7210 */ /* 0x000fc60007ffe0ff */
[----:B------:R-:W-:-:S04]  /*59a0*/  IMAD R61, R40, 0x7effffff, RZ ;  /* 0x7effffff283d7824 */ /* 0x000fc800078e02ff */
[----:B------:R-:W-:-:S04]  /*59b0*/  IMAD.HI.U32 R46, R61, 0x7f000001, R40 ;  /* 0x7f0000013d2e7827 */ /* 0x000fc800078e0028 */
        /* <DEDUP_REMOVED lines=22> */
[----:B------:R-:W-:Y:S02]  /*5b20*/  IADD3 R63, PT, PT, R68, R63, RZ ;  /* 0x0000003f443f7210 */ /* 0x000fe40007ffe0ff */
[----:B------:R-:W-:-:S10]  /*5b30*/  IADD3 R71, PT, PT, R66, R71, RZ ;  /* 0x0000004742477210 */ /* 0x000fd40007ffe0ff */
        /* <DEDUP_REMOVED lines=16> */
[----:B------:R-:W-:Y:S01]  /*5c40*/  IMAD.HI.U32 R64, R79, 0x7f000001, R40 ;  /* 0x7f0000014f407827 */ /* 0x000fe200078e0028 */
[----:B------:R-:W-:-:S03]  /*5c50*/  ISETP.GE.U32.AND P0, PT, R74, 0x7f000001, PT ;  /* 0x7f0000014a00780c */ /* 0x000fc60003f06070 */
[----:B------:R-:W-:-:S04]  /*5c60*/  IMAD.WIDE.U32 R40, R71, R39, RZ ;  /* 0x0000002747287225 */ /* 0x000fc800078e00ff */
[----:B------:R-:W-:-:S04]  /*5c70*/  IMAD R79, R40, 0x7effffff, RZ ;  /* 0x7effffff284f7824 */ /* 0x000fc800078e02ff */
[----:B------:R-:W-:Y:S01]  /*5c80*/  IMAD.HI.U32 R79, R79, 0x7f000001, R40 ;  /* 0x7f0000014f4f7827 */ /* 0x000fe200078e0028 */
[----:B------:R-:W-:Y:S02]  /*5c90*/  @P2 IADD3 R58, PT, PT, R58, -0x7f000001, RZ ;  /* 0x80ffffff3a3a2810 */ /* 0x000fe40007ffe0ff */
[----:B------:R-:W-:Y:S01]  /*5ca0*/  @P0 IADD3 R74, PT, PT, R74, -0x7f000001, RZ ;  /* 0x80ffffff4a4a0810 */ /* 0x000fe20007ffe0ff */
[----:B------:R-:W-:Y:S01]  /*5cb0*/  ISETP.GE.U32.AND P1, PT, R46, 0x7f000001, PT ;  /* 0x7f0000012e00780c */ /* 0x000fe20003f26070 */
[----:B------:R-:W-:Y:S01]  /*5cc0*/  ISETP.GE.U32.AND P0, PT, R47, 0x7f000001, PT ;  /* 0x7f0000012f00780c */ /* 0x000fe20003f06070 */
[----:B------:R-:W-:Y:S01]  /*5cd0*/  ISETP.GE.U32.AND P2, PT, R79, 0x7f000001, PT ;  /* 0x7f0000014f00780c */ /* 0x000fe20003f46070 */
[----:B------:R-:W-:-:S10]  /*5ce0*/  IADD3 R74, PT, PT, R74, R58, RZ ;  /* 0x0000003a4a4a7210 */ /* 0x000fd40007ffe0ff */
[----:B------:R-:W-:Y:S02]  /*5cf0*/  @P1 IADD3 R46, PT, PT, R46, -0x7f000001, RZ ;  /* 0x80ffffff2e2e1810 */ /* 0x000fe40007ffe0ff */
[----:B------:R-:W-:Y:S02]  /*5d00*/  @P0 IADD3 R47, PT, PT, R47, -0x7f000001, RZ ;  /* 0x80ffffff2f2f0810 */ /* 0x000fe40007ffe0ff */
[----:B------:R-:W-:Y:S01]  /*5d10*/  @P2 IADD3 R79, PT, PT, R79, -0x7f000001, RZ ;  /* 0x80ffffff4f4f2810 */ /* 0x000fe20007ffe0ff */
[----:B------:R-:W-:Y:S01]  /*5d20*/  ISETP.GE.U32.AND P0, PT, R65, 0x7f000001, PT ;  /* 0x7f0000014100780c */ /* 0x000fe20003f06070 */
[----:B------:R-:W-:-:S03]  /*5d30*/  ISETP.GE.U32.AND P1, PT, R62, 0x7f000001, PT ;  /* 0x7f0000013e00780c */ /* 0x000fc60003f26070 */
[----:B------:R-:W-:Y:S01]  /*5d40*/  IMAD.WIDE.U32 R40, R79, 0x5fffffa, RZ ;  /* 0x05fffffa4f287825 */ /* 0x000fe200078e00ff */
[----:B------:R-:W-:-:S03]  /*5d50*/  IADD3 R66, PT, PT, R47, R46, RZ ;  /* 0x0000002e2f427210 */ /* 0x000fc60007ffe0ff */
[----:B------:R-:W-:Y:S02]  /*5d60*/  IMAD R79, R79, 0x6, RZ ;  /* 0x000000064f4f7824 */ /* 0x000fe400078e02ff */
[----:B------:R-:W-:-:S04]  /*5d70*/  IMAD.WIDE.U32 R46, R63, R6, RZ ;  /* 0x000000063f2e7225 */ /* 0x000fc800078e00ff */
[----:B------:R-:W-:Y:S01]  /*5d80*/  IMAD.HI.U32 R58, R79, 0x7f000001, R40 ;  /* 0x7f0000014f3a7827 */ /* 0x000fe200078e0028 */
[----:B------:R-:W-:-:S03]  /*5d90*/  @P0 IADD3 R65, PT, PT, R65, -0x7f000001, RZ ;  /* 0x80ffffff41410810 */ /* 0x000fc60007ffe0ff */
[----:B------:R-:W-:Y:S01]  /*5da0*/  IMAD R41, R46, 0x7effffff, RZ ;  /* 0x7effffff2e297824 */ /* 0x000fe200078e02ff */
[----:B------:R-:W-:-:S03]  /*5db0*/  @P1 IADD3 R62, PT, PT, R62, -0x7f000001, RZ ;  /* 0x80ffffff3e3e1810 */ /* 0x000fc60007ffe0ff */
[----:B------:R-:W-:-:S04]  /*5dc0*/  IMAD.HI.U32 R46, R41, 0x7f000001, R46 ;  /* 0x7f000001292e7827 */ /* 0x000fc800078e002e */
[----:B------:R-:W-:Y:S01]  /*5dd0*/  IMAD.WIDE.U32 R40, R75, R7, RZ ;  /* 0x000000074b287225 */ /* 0x000fe200078e00ff */
[----:B------:R-:W-:-:S03]  /*5de0*/  IADD3 R62, PT, PT, R65, R62, RZ ;  /* 0x0000003e413e7210 */ /* 0x000fc60007ffe0ff */
[----:B------:R-:W-:Y:S01]  /*5df0*/  IMAD R65, R40, 0x7effffff, RZ ;  /* 0x7effffff28417824 */ /* 0x000fe200078e02ff */
[----:B------:R-:W-:-:S03]  /*5e00*/  ISETP.GE.U32.AND P1, PT, R61, 0x7f000001, PT ;  /* 0x7f0000013d00780c */ /* 0x000fc60003f26070 */
[----:B------:R-:W-:-:S04]  /*5e10*/  IMAD.HI.U32 R65, R65, 0x7f000001, R40 ;  /* 0x7f00000141417827 */ /* 0x000fc800078e0028 */
[----:B------:R-:W-:Y:S01]  /*5e20*/  IMAD.WIDE.U32 R40, R71, R38, RZ ;  /* 0x0000002647287225 */ /* 0x000fe200078e00ff */
[----:B------:R-:W-:-:S03]  /*5e30*/  ISETP.GE.U32.AND P0, PT, R66, 0x7f000001, PT ;  /* 0x7f0000014200780c */ /* 0x000fc60003f06070 */
[----:B------:R-:W-:-:S04]  /*5e40*/  IMAD R47, R40, 0x7effffff, RZ ;  /* 0x7effffff282f7824 */ /* 0x000fc800078e02ff */
[----:B------:R-:W-:Y:S01]  /*5e50*/  IMAD.HI.U32 R47, R47, 0x7f000001, R40 ;  /* 0x7f0000012f2f7827 */ /* 0x000fe200078e0028 */
[----:B------:R-:W-:-:S04]  /*5e60*/  @P1 IADD3 R61, PT, PT, R61, -0x7f000001, RZ ;  /* 0x80ffffff3d3d1810 */ /* 0x000fc80007ffe0ff */
[----:B------:R-:W-:Y:S01]  /*5e70*/  ISETP.GE.U32.AND P1, PT, R47, 0x7f000001, PT ;  /* 0x7f0000012f00780c */ /* 0x000fe20003f26070 */
[----:B------:R-:W-:-:S04]  /*5e80*/  @P0 IADD3 R66, PT, PT, R66, -0x7f000001, RZ ;  /* 0x80ffffff42420810 */ /* 0x000fc80007ffe0ff */
[----:B------:R-:W-:Y:S01]  /*5e90*/  IADD3 R61, PT, PT, R66, R61, RZ ;  /* 0x0000003d423d7210 */ /* 0x000fe20007ffe0ff */
[----:B------:R-:W-:Y:S01]  /*5ea0*/  ISETP.GE.U32.AND P0, PT, R72, 0x7f000001, PT ;  /* 0x7f0000014800780c */ /* 0x000fe20003f06070 */
[----:B------:R-:W-:-:S06]  /*5eb0*/  ISETP.GE.U32.AND P2, PT, R59, 0x7f000001, PT ;  /* 0x7f0000013b00780c */ /* 0x000fcc0003f46070 */
[----:B------:R-:W-:Y:S01]  /*5ec0*/  @P1 IADD3 R47, PT, PT, R47, -0x7f000001, RZ ;  /* 0x80ffffff2f2f1810 */ /* 0x000fe20007ffe0ff */
[----:B------:R-:W-:-:S04]  /*5ed0*/  ISETP.GE.U32.AND P1, PT, R61, 0x7f000001, PT ;  /* 0x7f0000013d00780c */ /* 0x000fc80003f26070 */
[----:B------:R-:W-:-:S04]  /*5ee0*/  IMAD.WIDE.U32 R40, R47, 0x5fffffa, RZ ;  /* 0x05fffffa2f287825 */ /* 0x000fc800078e00ff */
[----:B------:R-:W-:Y:S01]  /*5ef0*/  IMAD R47, R47, 0x6, RZ ;  /* 0x000000062f2f7824 */ /* 0x000fe200078e02ff */
[----:B------:R-:W-:Y:S02]  /*5f00*/  @P0 IADD3 R72, PT, PT, R72, -0x7f000001, RZ ;  /* 0x80ffffff48480810 */ /* 0x000fe40007ffe0ff */
[----:B------:R-:W-:Y:S02]  /*5f10*/  @P2 IADD3 R59, PT, PT, R59, -0x7f000001, RZ ;  /* 0x80ffffff3b3b2810 */ /* 0x000fe40007ffe0ff */
[----:B------:R-:W-:Y:S01]  /*5f20*/  @P1 IADD3 R61, PT, PT, R61, -0x7f000001, RZ ;  /* 0x80ffffff3d3d1810 */ /* 0x000fe20007ffe0ff */
[----:B------:R-:W-:Y:S01]  /*5f30*/  IMAD.HI.U32 R47, R47, 0x7f000001, R40 ;  /* 0x7f0000012f2f7827 */ /* 0x000fe200078e0028 */
[----:B------:R-:W-:-:S03]  /*5f40*/  IADD3 R72, PT, PT, R72, R59, RZ ;  /* 0x0000003b48487210 */ /* 0x000fc60007ffe0ff */
[----:B------:R-:W-:Y:S01]  /*5f50*/  IMAD.WIDE.U32 R40, R61, R6, RZ ;  /* 0x000000063d287225 */ /* 0x000fe200078e00ff */
[----:B------:R-:W-:-:S03]  /*5f60*/  ISETP.GE.U32.AND P0, PT, R46, 0x7f000001, PT ;  /* 0x7f0000012e00780c */ /* 0x000fc60003f06070 */
[----:B------:R-:W-:-:S04]  /*5f70*/  IMAD R59, R40, 0x7effffff, RZ ;  /* 0x7effffff283b7824 */ /* 0x000fc800078e02ff */
[----:B------:R-:W-:-:S05]  /*5f80*/  IMAD.HI.U32 R59, R59, 0x7f000001, R40 ;  /* 0x7f0000013b3b7827 */ /* 0x000fca00078e0028 */
[----:B------:R-:W-:Y:S01]  /*5f90*/  ISETP.GE.U32.AND P2, PT, R59, 0x7f000001, PT ;  /* 0x7f0000013b00780c */ /* 0x000fe20003f46070 */
[----:B------:R-:W-:Y:S01]  /*5fa0*/  @P0 IADD3 R46, PT, PT, R46, -0x7f000001, RZ ;  /* 0x80ffffff2e2e0810 */ /* 0x000fe20007ffe0ff */
[----:B------:R-:W-:-:S04]  /*5fb0*/  ISETP.GE.U32.AND P1, PT, R65, 0x7f000001, PT ;  /* 0x7f0000014100780c */ /* 0x000fc80003f26070 */
[----:B------:R-:W-:-:S07]  /*5fc0*/  ISETP.GE.U32.AND P0, PT, R46, 0x7f000001, PT ;  /* 0x7f0000012e00780c */ /* 0x000fce0003f06070 */
[----:B------:R-:W-:-:S05]  /*5fd0*/  @P2 IADD3 R59, PT, PT, R59, -0x7f000001, RZ ;  /* 0x80ffffff3b3b2810 */ /* 0x000fca0007ffe0ff */
[----:B------:R-:W-:Y:S01]  /*5fe0*/  IMAD.WIDE.U32 R40, R59, 0x5fffffa, RZ ;  /* 0x05fffffa3b287825 */ /* 0x000fe200078e00ff */
[----:B------:R-:W-:-:S03]  /*5ff0*/  @P1 IADD3 R65, PT, PT, R65, -0x7f000001, RZ ;  /* 0x80ffffff41411810 */ /* 0x000fc60007ffe0ff */
[----:B------:R-:W-:Y:S01]  /*6000*/  IMAD R59, R59, 0x6, RZ ;  /* 0x000000063b3b7824 */ /* 0x000fe200078e02ff */
[----:B------:R-:W-:-:S03]  /*6010*/  @P0 IADD3 R46, PT, PT, R46, -0x7f000001, RZ ;  /* 0x80ffffff2e2e0810 */ /* 0x000fc60007ffe0ff */
[----:B------:R-:W-:-:S04]  /*6020*/  IMAD.HI.U32 R59, R59, 0x7f000001, R40 ;  /* 0x7f0000013b3b7827 */ /* 0x000fc800078e0028 */
[----:B------:R-:W-:Y:S01]  /*6030*/  IMAD.WIDE.U32 R40, R61, R39, RZ ;  /* 0x000000273d287225 */ /* 0x000fe200078e00ff */
[----:B------:R-:W-:Y:S01]  /*6040*/  IADD3 R46, PT, PT, R46, R65, RZ ;  /* 0x000000412e2e7210 */ /* 0x000fe20007ffe0ff */
[----:B------:R-:W-:Y:S02]  /*6050*/  ISETP.GE.U32.AND P0, PT, R64, 0x7f000001, PT ;  /* 0x7f0000014000780c */ /* 0x000fe40003f06070 */
[----:B------:R-:W-:-:S04]  /*6060*/  IMAD R65, R40, 0x7effffff, RZ ;  /* 0x7effffff28417824 */ /* 0x000fc800078e02ff */
[----:B------:R-:W-:-:S05]  /*6070*/  IMAD.HI.U32 R65, R65, 0x7f000001, R40 ;  /* 0x7f00000141417827 */ /* 0x000fca00078e0028 */
[----:B------:R-:W-:Y:S02]  /*6080*/  ISETP.GE.U32.AND P1, PT, R65, 0x7f000001, PT ;  /* 0x7f0000014100780c */ /* 0x000fe40003f26070 */
[----:B------:R-:W-:-:S05]  /*6090*/  @P0 IADD3 R64, PT, PT, R64, -0x7f000001, RZ ;  /* 0x80ffffff40400810 */ /* 0x000fca0007ffe0ff */
[----:B------:R-:W-:-:S06]  /*60a0*/  ISETP.GE.U32.AND P0, PT, R64, 0x7f000001, PT ;  /* 0x7f0000014000780c */ /* 0x000fcc0003f06070 */
[----:B------:R-:W-:Y:S01]  /*60b0*/  @P1 IADD3 R65, PT, PT, R65, -0x7f000001, RZ ;  /* 0x80ffffff41411810 */ /* 0x000fe20007ffe0ff */
[----:B------:R-:W-:-:S04]  /*60c0*/  ISETP.GE.U32.AND P1, PT, R77, 0x7f000001, PT ;  /* 0x7f0000014d00780c */ /* 0x000fc80003f26070 */
[----:B------:R-:W-:-:S04]  /*60d0*/  IMAD.WIDE.U32 R40, R65, 0x5fffffa, RZ ;  /* 0x05fffffa41287825 */ /* 0x000fc800078e00ff */
[----:B------:R-:W-:Y:S01]  /*60e0*/  IMAD R65, R65, 0x6, RZ ;  /* 0x0000000641417824 */ /* 0x000fe200078e02ff */
[----:B------:R-:W-:Y:S01]  /*60f0*/  @P0 IADD3 R64, PT, PT, R64, -0x7f000001, RZ ;  /* 0x80ffffff40400810 */ /* 0x000fe20007ffe0ff */
[----:B------:R-:W-:Y:S02]  /*6100*/  ISETP.GE.U32.AND P0, PT, R46, 0x7f000001, PT ;  /* 0x7f0000012e00780c */ /* 0x000fe40003f06070 */
        /* <DEDUP_REMOVED lines=31> */
[----:B------:R-:W-:-:S12]  /*6300*/  ISETP.GE.U32.AND P1, PT, R58, 0x7f000001, PT ;  /* 0x7f0000013a00780c */ /* 0x000fd80003f26070 */
[----:B------:R-:W-:Y:S01]  /*6310*/  @P0 IADD3 R79, PT, PT, R79, -0x7f000001, RZ ;  /* 0x80ffffff4f4f0810 */ /* 0x000fe20007ffe0ff */
[----:B------:R-:W-:-:S04]  /*6320*/  ISETP.GE.U32.AND P0, PT, R77, 0x7f000001, PT ;  /* 0x7f0000014d00780c */ /* 0x000fc80003f06070 */
[----:B------:R-:W-:Y:S01]  /*6330*/  IMAD.WIDE.U32 R40, R79, 0x5fffffa, RZ ;  /* 0x05fffffa4f287825 */ /* 0x000fe200078e00ff */
[----:B------:R-:W-:-:S03]  /*6340*/  @P1 IADD3 R58, PT, PT, R58, -0x7f000001, RZ ;  /* 0x80ffffff3a3a1810 */ /* 0x000fc60007ffe0ff */
[----:B------:R-:W-:-:S04]  /*6350*/  IMAD R79, R79, 0x6, RZ ;  /* 0x000000064f4f7824 */ /* 0x000fc800078e02ff */
[----:B------:R-:W-:Y:S01]  /*6360*/  IMAD.HI.U32 R64, R79, 0x7f000001, R40 ;  /* 0x7f0000014f407827 */ /* 0x000fe200078e0028 */
[----:B------:R-:W-:-:S03]  /*6370*/  @P0 IADD3 R77, PT, PT, R77, -0x7f000001, RZ ;  /* 0x80ffffff4d4d0810 */ /* 0x000fc60007ffe0ff */
[----:B------:R-:W-:Y:S01]  /*6380*/  IMAD.WIDE.U32 R40, R63, R38, RZ ;  /* 0x000000263f287225 */ /* 0x000fe200078e00ff */
[----:B------:R-:W-:-:S03]  /*6390*/  IADD3 R58, PT, PT, R77, R58, RZ ;  /* 0x0000003a4d3a7210 */ /* 0x000fc60007ffe0ff */
[----:B------:R-:W-:-:S04]  /*63a0*/  IMAD R77, R40, 0x7effffff, RZ ;  /* 0x7effffff284d7824 */ /* 0x000fc800078e02ff */
[----:B------:R-:W-:-:S04]  /*63b0*/  IMAD.HI.U32 R66, R77, 0x7f000001, R40 ;  /* 0x7f0000014d427827 */ /* 0x000fc800078e0028 */
[----:B------:R-:W-:-:S04]  /*63c0*/  IMAD.WIDE.U32 R40, R63, R24, RZ ;  /* 0x000000183f287225 */ /* 0x000fc800078e00ff */
[----:B------:R-:W-:-:S04]  /*63d0*/  IMAD R63, R40, 0x7effffff, RZ ;  /* 0x7effffff283f7824 */ /* 0x000fc800078e02ff */
[----:B------:R-:W-:Y:S01]  /*63e0*/  IMAD.HI.U32 R41, R63, 0x7f000001, R40 ;  /* 0x7f0000013f297827 */ /* 0x000fe200078e0028 */
[----:B------:R-:W-:-:S04]  /*63f0*/  ISETP.GE.U32.AND P0, PT, R72, 0x7f000001, PT ;  /* 0x7f0000014800780c */ /* 0x000fc80003f06070 */
[----:B------:R-:W-:Y:S01]  /*6400*/  ISETP.GE.U32.AND P1, PT, R41, 0x7f000001, PT ;  /* 0x7f0000012900780c */ /* 0x000fe20003f26070 */
[----:B------:R-:W-:-:S08]  /*6410*/  IADD3 R47, PT, PT, R46, R47, RZ ;  /* 0x0000002f2e2f7210 */ /* 0x000fd00007ffe0ff */
[----:B------:R-:W-:Y:S01]  /*6420*/  @P0 IADD3 R72, PT, PT, R72, -0x7f000001, RZ ;  /* 0x80ffffff48480810 */ /* 0x000fe20007ffe0ff */
[----:B------:R-:W-:-:S03]  /*6430*/  ISETP.GE.U32.AND P0, PT, R47, 0x7f000001, PT ;  /* 0x7f0000012f00780c */ /* 0x000fc60003f06070 */
[----:B------:R-:W-:Y:S01]  /*6440*/  @P1 IADD3 R41, PT, PT, R41, -0x7f000001, RZ ;  /* 0x80ffffff29291810 */ /* 0x000fe20007ffe0ff */
[----:B------:R-:W-:-:S03]  /*6450*/  ISETP.GE.U32.AND P1, PT, R70, 0x7f000001, PT ;  /* 0x7f0000014600780c */ /* 0x000fc60003f26070 */
[----:B------:R-:W-:-:S06]  /*6460*/  IADD3 R72, PT, PT, R72, R41, RZ ;  /* 0x0000002948487210 */ /* 0x000fcc0007ffe0ff */
[----:B------:R-:W-:Y:S01]  /*6470*/  @P0 IADD3 R47, PT, PT, R47, -0x7f000001, RZ ;  /* 0x80ffffff2f2f0810 */ /* 0x000fe20007ffe0ff */
[----:B------:R-:W-:-:S03]  /*6480*/  ISETP.GE.U32.AND P0, PT, R58, 0x7f000001, PT ;  /* 0x7f0000013a00780c */ /* 0x000fc60003f06070 */
[----:B------:R-:W-:Y:S01]  /*6490*/  @P1 IADD3 R70, PT, PT, R70, -0x7f000001, RZ ;  /* 0x80ffffff46461810 */ /* 0x000fe20007ffe0ff */
[----:B------:R-:W-:Y:S01]  /*64a0*/  ISETP.GE.U32.AND P1, PT, R59, 0x7f000001, PT ;  /* 0x7f0000013b00780c */ /* 0x000fe20003f26070 */
[----:B------:R-:W-:Y:S02]  /*64b0*/  IMAD.WIDE.U32 R40, R75, R39, RZ ;  /* 0x000000274b287225 */ /* 0x000fe400078e00ff */
[----:B------:R-:W-:Y:S02]  /*64c0*/  IADD3 R70, PT, PT, R47, R70, RZ ;  /* 0x000000462f467210 */ /* 0x000fe40007ffe0ff */
[----:B------:R-:W-:Y:S02]  /*64d0*/  IMAD R63, R40, 0x7effffff, RZ ;  /* 0x7effffff283f7824 */ /* 0x000fe400078e02ff */
[----:B------:R-:W-:Y:S02]  /*64e0*/  IMAD.WIDE.U32 R46, R71, R6, RZ ;  /* 0x00000006472e7225 */ /* 0x000fe400078e00ff */
[----:B------:R-:W-:-:S02]  /*64f0*/  @P0 IADD3 R58, PT, PT, R58, -0x7f000001, RZ ;  /* 0x80ffffff3a3a0810 */ /* 0x000fc40007ffe0ff */
[----:B------:R-:W-:Y:S02]  /*6500*/  IMAD.HI.U32 R63, R63, 0x7f000001, R40 ;  /* 0x7f0000013f3f7827 */ /* 0x000fe400078e0028 */
[----:B------:R-:W-:Y:S02]  /*6510*/  @P1 IADD3 R59, PT, PT, R59, -0x7f000001, RZ ;  /* 0x80ffffff3b3b1810 */ /* 0x000fe40007ffe0ff */
[----:B------:R-:W-:-:S04]  /*6520*/  IMAD R41, R46, 0x7effffff, RZ ;  /* 0x7effffff2e297824 */ /* 0x000fc800078e02ff */
[----:B------:R-:W-:Y:S01]  /*6530*/  IMAD.HI.U32 R46, R41, 0x7f000001, R46 ;  /* 0x7f000001292e7827 */ /* 0x000fe200078e002e */
[----:B------:R-:W-:-:S03]  /*6540*/  IADD3 R47, PT, PT, R58, R59, RZ ;  /* 0x0000003b3a2f7210 */ /* 0x000fc60007ffe0ff */
[----:B------:R-:W-:-:S04]  /*6550*/  IMAD.WIDE.U32 R58, R61, R7, RZ ;  /* 0x000000073d3a7225 */ /* 0x000fc800078e00ff */
[----:B------:R-:W-:-:S04]  /*6560*/  IMAD R41, R58, 0x7effffff, RZ ;  /* 0x7effffff3a297824 */ /* 0x000fc800078e02ff */
[----:B------:R-:W-:-:S04]  /*6570*/  IMAD.HI.U32 R58, R41, 0x7f000001, R58 ;  /* 0x7f000001293a7827 */ /* 0x000fc800078e003a */
        /* <DEDUP_REMOVED lines=11> */
[----:B------:R-:W-:Y:S01]  /*6630*/  IMAD.WIDE.U32 R40, R70, R38, RZ ;  /* 0x0000002646287225 */ /* 0x000fe200078e00ff */
[----:B------:R-:W-:Y:S01]  /*6640*/  ISETP.GE.U32.AND P3, PT, R64, 0x7f000001, PT ;  /* 0x7f0000014000780c */ /* 0x000fe20003f66070 */
[----:B------:R-:W-:Y:S02]  /*6650*/  ISETP.GE.U32.AND P1, PT, R65, 0x7f000001, PT ;  /* 0x7f0000014100780c */ /* 0x000fe40003f26070 */
[----:B------:R-:W-:-:S04]  /*6660*/  IMAD R75, R40, 0x7effffff, RZ ;  /* 0x7effffff284b7824 */ /* 0x000fc800078e02ff */
[----:B------:R-:W-:Y:S01]  /*6670*/  IMAD.HI.U32 R75, R75, 0x7f000001, R40 ;  /* 0x7f0000014b4b7827 */ /* 0x000fe200078e0028 */
[----:B------:R-:W-:-:S04]  /*6680*/  ISETP.GE.U32.AND P2, PT, R47, 0x7f000001, PT ;  /* 0x7f0000012f00780c */ /* 0x000fc80003f46070 */
[----:B------:R-:W-:Y:S01]  /*6690*/  ISETP.GE.U32.AND P0, PT, R75, 0x7f000001, PT ;  /* 0x7f0000014b00780c */ /* 0x000fe20003f06070 */
[----:B------:R-:W-:Y:S02]  /*66a0*/  @P3 IADD3 R64, PT, PT, R64, -0x7f000001, RZ ;  /* 0x80ffffff40403810 */ /* 0x000fe40007ffe0ff */
[----:B------:R-:W-:-:S04]  /*66b0*/  @P1 IADD3 R65, PT, PT, R65, -0x7f000001, RZ ;  /* 0x80ffffff41411810 */ /* 0x000fc80007ffe0ff */
[----:B------:R-:W-:Y:S02]  /*66c0*/  IADD3 R64, PT, PT, R65, R64, RZ ;  /* 0x0000004041407210 */ /* 0x000fe40007ffe0ff */
[----:B------:R-:W-:-:S04]  /*66d0*/  @P2 IADD3 R47, PT, PT, R47, -0x7f000001, RZ ;  /* 0x80ffffff2f2f2810 */ /* 0x000fc80007ffe0ff */
[----:B------:R-:W-:Y:S01]  /*66e0*/  @P0 IADD3 R75, PT, PT, R75, -0x7f000001, RZ ;  /* 0x80ffffff4b4b0810 */ /* 0x000fe20007ffe0ff */
[----:B------:R-:W-:Y:S01]  /*66f0*/  ISETP.GE.U32.AND P0, PT, R66, 0x7f000001, PT ;  /* 0x7f0000014200780c */ /* 0x000fe20003f06070 */
[----:B------:R-:W-:-:S03]  /*6700*/  ISETP.GE.U32.AND P2, PT, R64, 0x7f000001, PT ;  /* 0x7f0000014000780c */ /* 0x000fc60003f46070 */
[----:B------:R-:W-:-:S04]  /*6710*/  IMAD.WIDE.U32 R40, R75, 0x5fffffa, RZ ;  /* 0x05fffffa4b287825 */ /* 0x000fc800078e00ff */
[----:B------:R-:W-:-:S04]  /*6720*/  IMAD R75, R75, 0x6, RZ ;  /* 0x000000064b4b7824 */ /* 0x000fc800078e02ff */
[----:B------:R-:W-:-:S04]  /*6730*/  IMAD.HI.U32 R24, R75, 0x7f000001, R40 ;  /* 0x7f0000014b187827 */ /* 0x000fc800078e0028 */
        /* <DEDUP_REMOVED lines=11> */
[----:B------:R-:W-:Y:S02]  /*67f0*/  @P0 IADD3 R66, PT, PT, R66, -0x7f000001, RZ ;  /* 0x80ffffff42420810 */ /* 0x000fe40007ffe0ff */
[----:B------:R-:W-:Y:S02]  /*6800*/  ISETP.GE.U32.AND P2, PT, R75, 0x7f000001, PT ;  /* 0x7f0000014b00780c */ /* 0x000fe40003f46070 */
[----:B------:R-:W-:Y:S01]  /*6810*/  IADD3 R63, PT, PT, R66, R63, RZ ;  /* 0x0000003f423f7210 */ /* 0x000fe20007ffe0ff */
[----:B------:R-:W-:-:S04]  /*6820*/  ISETP.GE.U32.AND P1, PT, R46, 0x7f000001, PT ;  /* 0x7f0000012e00780c */ /* 0x000fc80003f26070 */
[----:B------:R-:W-:-:S06]  /*6830*/  ISETP.GE.U32.AND P0, PT, R63, 0x7f000001, PT ;  /* 0x7f0000013f00780c */ /* 0x000fcc0003f06070 */
[----:B------:R-:W-:-:S05]  /*6840*/  @P2 IADD3 R75, PT, PT, R75, -0x7f000001, RZ ;  /* 0x80ffffff4b4b2810 */ /* 0x000fca0007ffe0ff */
[----:B------:R-:W-:Y:S01]  /*6850*/  IMAD.WIDE.U32 R40, R75, 0x5fffffa, RZ ;  /* 0x05fffffa4b287825 */ /* 0x000fe200078e00ff */
[----:B------:R-:W-:-:S03]  /*6860*/  @P1 IADD3 R46, PT, PT, R46, -0x7f000001, RZ ;  /* 0x80ffffff2e2e1810 */ /* 0x000fc60007ffe0ff */
[----:B------:R-:W-:Y:S01]  /*6870*/  IMAD R75, R75, 0x6, RZ ;  /* 0x000000064b4b7824 */ /* 0x000fe200078e02ff */
[----:B------:R-:W-:Y:S01]  /*6880*/  @P0 IADD3 R63, PT, PT, R63, -0x7f000001, RZ ;  /* 0x80ffffff3f3f0810 */ /* 0x000fe20007ffe0ff */
[----:B------:R-:W-:Y:S01]  /*6890*/  ISETP.GE.U32.AND P0, PT, R52, 0x7f000001, PT ;  /* 0x7f0000013400780c */ /* 0x000fe20003f06070 */
[----:B------:R-:W-:Y:S01]  /*68a0*/  ISETP.GE.U32.AND P1, PT, R59, 0x7f000001, PT ;  /* 0x7f0000013b00780c */ /* 0x000fe20003f26070 */
[----:B------:R-:W-:-:S04]  /*68b0*/  IMAD.HI.U32 R75, R75, 0x7f000001, R40 ;  /* 0x7f0000014b4b7827 */ /* 0x000fc800078e0028 */
[----:B------:R-:W-:Y:S01]  /*68c0*/  IMAD.WIDE.U32 R40, R47, R6, RZ ;  /* 0x000000062f287225 */ /* 0x000fe200078e00ff */
[----:B------:R-:W-:-:S03]  /*68d0*/  IADD3 R79, PT, PT, R63, R46, RZ ;  /* 0x0000002e3f4f7210 */ /* 0x000fc60007ffe0ff */
[----:B------:R-:W-:Y:S02]  /*68e0*/  IMAD R63, R40, 0x7effffff, RZ ;  /* 0x7effffff283f7824 */ /* 0x000fe400078e02ff */
[----:B------:R-:W-:-:S04]  /*68f0*/  IMAD.WIDE.U32 R76, R70, R7, RZ ;  /* 0x00000007464c7225 */ /* 0x000fc800078e00ff */
[----:B------:R-:W-:Y:S01]  /*6900*/  IMAD.HI.U32 R63, R63, 0x7f000001, R40 ;  /* 0x7f0000013f3f7827 */ /* 0x000fe200078e0028 */
[----:B------:R-:W-:-:S03]  /*6910*/  @P0 IADD3 R52, PT, PT, R52, -0x7f000001, RZ ;  /* 0x80ffffff34340810 */ /* 0x000fc60007ffe0ff */
[----:B------:R-:W-:Y:S01]  /*6920*/  IMAD R41, R76, 0x7effffff, RZ ;  /* 0x7effffff4c297824 */ /* 0x000fe200078e02ff */
[----:B------:R-:W-:Y:S01]  /*6930*/  @P1 IADD3 R59, PT, PT, R59, -0x7f000001, RZ ;  /* 0x80ffffff3b3b1810 */ /* 0x000fe20007ffe0ff */
[----:B------:R-:W-:Y:S02]  /*6940*/  ISETP.GE.U32.AND P1, PT, R58, 0x7f000001, PT ;  /* 0x7f0000013a00780c */ /* 0x000fe40003f26070 */
[----:B------:R-:W-:-:S04]  /*6950*/  IMAD.HI.U32 R76, R41, 0x7f000001, R76 ;  /* 0x7f000001294c7827 */ /* 0x000fc800078e004c */
[----:B------:R-:W-:Y:S01]  /*6960*/  IMAD.WIDE.U32 R40, R64, R38, RZ ;  /* 0x0000002640287225 */ /* 0x000fe200078e00ff */
[----:B------:R-:W-:Y:S01]  /*6970*/  IADD3 R52, PT, PT, R52, R59, RZ ;  /* 0x0000003b34347210 */ /* 0x000fe20007ffe0ff */
[----:B------:R-:W-:Y:S02]  /*6980*/  ISETP.GE.U32.AND P0, PT, R79, 0x7f000001, PT ;  /* 0x7f0000014f00780c */ /* 0x000fe40003f06070 */
[----:B------:R-:W-:-:S04]  /*6990*/  IMAD R59, R40, 0x7effffff, RZ ;  /* 0x7effffff283b7824 */ /* 0x000fc800078e02ff */
[----:B------:R-:W-:Y:S01]  /*69a0*/  IMAD.HI.U32 R59, R59, 0x7f000001, R40 ;  /* 0x7f0000013b3b7827 */ /* 0x000fe200078e0028 */
[----:B------:R-:W-:-:S04]  /*69b0*/  @P1 IADD3 R58, PT, PT, R58, -0x7f000001, RZ ;  /* 0x80ffffff3a3a1810 */ /* 0x000fc80007ffe0ff */
[----:B------:R-:W-:Y:S02]  /*69c0*/  ISETP.GE.U32.AND P1, PT, R59, 0x7f000001, PT ;  /* 0x7f0000013b00780c */ /* 0x000fe40003f26070 */
[----:B------:R-:W-:-:S04]  /*69d0*/  @P0 IADD3 R79, PT, PT, R79, -0x7f000001, RZ ;  /* 0x80ffffff4f4f0810 */ /* 0x000fc80007ffe0ff */
[----:B------:R-:W-:Y:S01]  /*69e0*/  IADD3 R58, PT, PT, R79, R58, RZ ;  /* 0x0000003a4f3a7210 */ /* 0x000fe20007ffe0ff */
[----:B------:R-:W-:Y:S01]  /*69f0*/  ISETP.GE.U32.AND P0, PT, R74, 0x7f000001, PT ;  /* 0x7f0000014a00780c */ /* 0x000fe20003f06070 */
[----:B------:R-:W-:-:S05]  /*6a00*/  ISETP.GE.U32.AND P2, PT, R71, 0x7f000001, PT ;  /* 0x7f0000014700780c */ /* 0x000fca0003f46070 */
        /* <DEDUP_REMOVED lines=24> */
[----:B------:R-:W-:Y:S01]  /*6b90*/  IMAD.HI.U32 R61, R61, 0x7f000001, R40 ;  /* 0x7f0000013d3d7827 */ /* 0x000fe200078e0028 */
[----:B------:R-:W-:-:S04]  /*6ba0*/  ISETP.GE.U32.AND P0, PT, R65, 0x7f000001, PT ;  /* 0x7f0000014100780c */ /* 0x000fc80003f06070 */
[----:B------:R-:W-:Y:S01]  /*6bb0*/  ISETP.GE.U32.AND P1, PT, R61, 0x7f000001, PT ;  /* 0x7f0000013d00780c */ /* 0x000fe20003f26070 */
[----:B------:R-:W-:-:S08]  /*6bc0*/  ISETP.GE.U32.AND P2, PT, R24, 0x7f000001, PT ;  /* 0x7f0000011800780c */ /* 0x000fd00003f46070 */
[----:B------:R-:W-:-:S04]  /*6bd0*/  @P0 IADD3 R65, PT, PT, R65, -0x7f000001, RZ ;  /* 0x80ffffff41410810 */ /* 0x000fc80007ffe0ff */
[----:B------:R-:W-:Y:S01]  /*6be0*/  @P1 IADD3 R61, PT, PT, R61, -0x7f000001, RZ ;  /* 0x80ffffff3d3d1810 */ /* 0x000fe20007ffe0ff */
[----:B------:R-:W-:Y:S01]  /*6bf0*/  ISETP.GE.U32.AND P1, PT, R63, 0x7f000001, PT ;  /* 0x7f0000013f00780c */ /* 0x000fe20003f26070 */
[----:B------:R-:W-:-:S03]  /*6c00*/  ISETP.GE.U32.AND P0, PT, R65, 0x7f000001, PT ;  /* 0x7f0000014100780c */ /* 0x000fc60003f06070 */
[----:B------:R-:W-:Y:S01]  /*6c10*/  IMAD.WIDE.U32 R40, R61, 0x5fffffa, RZ ;  /* 0x05fffffa3d287825 */ /* 0x000fe200078e00ff */
[----:B------:R-:W-:-:S03]  /*6c20*/  @P2 IADD3 R24, PT, PT, R24, -0x7f000001, RZ ;  /* 0x80ffffff18182810 */ /* 0x000fc60007ffe0ff */
[----:B------:R-:W-:-:S05]  /*6c30*/  IMAD R61, R61, 0x6, RZ ;  /* 0x000000063d3d7824 */ /* 0x000fca00078e02ff */
[----:B------:R-:W-:Y:S02]  /*6c40*/  @P1 IADD3 R63, PT, PT, R63, -0x7f000001, RZ ;  /* 0x80ffffff3f3f1810 */ /* 0x000fe40007ffe0ff */
[----:B------:R-:W-:Y:S01]  /*6c50*/  @P0 IADD3 R65, PT, PT, R65, -0x7f000001, RZ ;  /* 0x80ffffff41410810 */ /* 0x000fe20007ffe0ff */
[----:B------:R-:W-:Y:S02]  /*6c60*/  IMAD.HI.U32 R61, R61, 0x7f000001, R40 ;  /* 0x7f0000013d3d7827 */ /* 0x000fe400078e0028 */
[----:B------:R-:W-:Y:S02]  /*6c70*/  ISETP.GE.U32.AND P0, PT, R63, 0x7f000001, PT ;  /* 0x7f0000013f00780c */ /* 0x000fe40003f06070 */
[----:B------:R-:W-:Y:S01]  /*6c80*/  IMAD.WIDE.U32 R40, R47, R39, RZ ;  /* 0x000000272f287225 */ /* 0x000fe200078e00ff */
[----:B------:R-:W-:Y:S01]  /*6c90*/  IADD3 R24, PT, PT, R65, R24, RZ ;  /* 0x0000001841187210 */ /* 0x000fe20007ffe0ff */
[----:B------:R-:W-:Y:S02]  /*6ca0*/  ISETP.GE.U32.AND P1, PT, R76, 0x7f000001, PT ;  /* 0x7f0000014c00780c */ /* 0x000fe40003f26070 */
[----:B------:R-:W-:-:S04]  /*6cb0*/  IMAD R65, R40, 0x7effffff, RZ ;  /* 0x7effffff28417824 */ /* 0x000fc800078e02ff */
        /* <DEDUP_REMOVED lines=28> */
[----:B------:R-:W-:-:S04]  /*6e80*/  IMAD.WIDE.U32 R40, R63, 0x5fffffa, RZ ;  /* 0x05fffffa3f287825 */ /* 0x000fc800078e00ff */
[----:B------:R-:W-:Y:S02]  /*6e90*/  IMAD R63, R63, 0x6, RZ ;  /* 0x000000063f3f7824 */ /* 0x000fe400078e02ff */
[----:B------:R-:W-:Y:S01]  /*6ea0*/  @P1 IADD3 R59, PT, PT, R59, -0x7f000001, RZ ;  /* 0x80ffffff3b3b1810 */ /* 0x000fe20007ffe0ff */
[----:B------:R-:W-:Y:S02]  /*6eb0*/  ISETP.GE.U32.AND P1, PT, R71, 0x7f000001, PT ;  /* 0x7f0000014700780c */ /* 0x000fe40003f26070 */
[----:B------:R-:W-:Y:S01]  /*6ec0*/  @P0 IADD3 R76, PT, PT, R76, -0x7f000001, RZ ;  /* 0x80ffffff4c4c0810 */ /* 0x000fe20007ffe0ff */
[----:B------:R-:W-:Y:S01]  /*6ed0*/  ISETP.GE.U32.AND P0, PT, R66, 0x7f000001, PT ;  /* 0x7f0000014200780c */ /* 0x000fe20003f06070 */
[----:B------:R-:W-:Y:S01]  /*6ee0*/  IMAD.HI.U32 R68, R63, 0x7f000001, R40 ;  /* 0x7f0000013f447827 */ /* 0x000fe200078e0028 */
[----:B------:R-:W-:-:S03]  /*6ef0*/  IADD3 R75, PT, PT, R24, R75, RZ ;  /* 0x0000004b184b7210 */ /* 0x000fc60007ffe0ff */
[----:B------:R-:W-:Y:S01]  /*6f00*/  IMAD.WIDE.U32 R40, R47, R38, RZ ;  /* 0x000000262f287225 */ /* 0x000fe200078e00ff */
[----:B------:R-:W-:-:S03]  /*6f10*/  IADD3 R76, PT, PT, R76, R59, RZ ;  /* 0x0000003b4c4c7210 */ /* 0x000fc60007ffe0ff */
[----:B------:R-:W-:Y:S01]  /*6f20*/  IMAD R59, R40, 0x7effffff, RZ ;  /* 0x7effffff283b7824 */ /* 0x000fe200078e02ff */
[----:B------:R-:W-:Y:S01]  /*6f30*/  @P1 IADD3 R71, PT, PT, R71, -0x7f000001, RZ ;  /* 0x80ffffff47471810 */ /* 0x000fe20007ffe0ff */
[----:B------:R-:W-:Y:S02]  /*6f40*/  ISETP.GE.U32.AND P1, PT, R46, 0x7f000001, PT ;  /* 0x7f0000012e00780c */ /* 0x000fe40003f26070 */
[----:B------:R-:W-:Y:S01]  /*6f50*/  @P0 IADD3 R66, PT, PT, R66, -0x7f000001, RZ ;  /* 0x80ffffff42420810 */ /* 0x000fe20007ffe0ff */
[----:B------:R-:W-:Y:S01]  /*6f60*/  IMAD.HI.U32 R24, R59, 0x7f000001, R40 ;  /* 0x7f0000013b187827 */ /* 0x000fe200078e0028 */
[----:B------:R-:W-:-:S03]  /*6f70*/  ISETP.GE.U32.AND P0, PT, R75, 0x7f000001, PT ;  /* 0x7f0000014b00780c */ /* 0x000fc60003f06070 */
[----:B------:R-:W-:-:S04]  /*6f80*/  IMAD.WIDE.U32 R40, R47, R57, RZ ;  /* 0x000000392f287225 */ /* 0x000fc800078e00ff */
[----:B------:R-:W-:-:S04]  /*6f90*/  IMAD R63, R40, 0x7effffff, RZ ;  /* 0x7effffff283f7824 */ /* 0x000fc800078e02ff */
[----:B------:R-:W-:Y:S01]  /*6fa0*/  IMAD.HI.U32 R63, R63, 0x7f000001, R40 ;  /* 0x7f0000013f3f7827 */ /* 0x000fe200078e0028 */
[----:B------:R-:W-:-:S03]  /*6fb0*/  @P1 IADD3 R46, PT, PT, R46, -0x7f000001, RZ ;  /* 0x80ffffff2e2e1810 */ /* 0x000fc60007ffe0ff */
[----:B------:R-:W-:Y:S01]  /*6fc0*/  IMAD.WIDE.U32 R40, R70, R39, RZ ;  /* 0x0000002746287225 */ /* 0x000fe200078e00ff */
[----:B------:R-:W-:-:S03]  /*6fd0*/  @P0 IADD3 R75, PT, PT, R75, -0x7f000001, RZ ;  /* 0x80ffffff4b4b0810 */ /* 0x000fc60007ffe0ff */
[----:B------:R-:W-:Y:S01]  /*6fe0*/  IMAD R47, R40, 0x7effffff, RZ ;  /* 0x7effffff282f7824 */ /* 0x000fe200078e02ff */
[----:B------:R-:W-:Y:S02]  /*6ff0*/  IADD3 R71, PT, PT, R66, R71, RZ ;  /* 0x0000004742477210 */ /* 0x000fe40007ffe0ff */
[----:B------:R-:W-:Y:S01]  /*7000*/  IADD3 R75, PT, PT, R75, R46, RZ ;  /* 0x0000002e4b4b7210 */ /* 0x000fe20007ffe0ff */
[----:B------:R-:W-:-:S04]  /*7010*/  IMAD.HI.U32 R66, R47, 0x7f000001, R40 ;  /* 0x7f0000012f427827 */ /* 0x000fc800078e0028 */
[----:B------:R-:W-:Y:S01]  /*7020*/  IMAD.WIDE.U32 R46, R64, R6, RZ ;  /* 0x00000006402e7225 */ /* 0x000fe200078e00ff */
[----:B------:R-:W-:Y:S01]  /*7030*/  ISETP.GE.U32.AND P1, PT, R61, 0x7f000001, PT ;  /* 0x7f0000013d00780c */ /* 0x000fe20003f26070 */
[----:B------:R-:W-:Y:S02]  /*7040*/  ISETP.GE.U32.AND P0, PT, R76, 0x7f000001, PT ;  /* 0x7f0000014c00780c */ /* 0x000fe40003f06070 */
[----:B------:R-:W-:-:S04]  /*7050*/  IMAD R41, R46, 0x7effffff, RZ ;  /* 0x7effffff2e297824 */ /* 0x000fc800078e02ff */
[----:B------:R-:W-:-:S04]  /*7060*/  IMAD.HI.U32 R46, R41, 0x7f000001, R46 ;  /* 0x7f000001292e7827 */ /* 0x000fc800078e002e */
[----:B------:R-:W-:-:S04]  /*7070*/  IMAD.WIDE.U32 R40, R58, R7, RZ ;  /* 0x000000073a287225 */ /* 0x000fc800078e00ff */
[----:B------:R-:W-:Y:S01]  /*7080*/  IMAD R65, R40, 0x7effffff, RZ ;  /* 0x7effffff28417824 */ /* 0x000fe200078e02ff */
[----:B------:R-:W-:Y:S02]  /*7090*/  @P1 IADD3 R61, PT, PT, R61, -0x7f000001, RZ ;  /* 0x80ffffff3d3d1810 */ /* 0x000fe40007ffe0ff */
[----:B------:R-:W-:Y:S01]  /*70a0*/  @P0 IADD3 R76, PT, PT, R76, -0x7f000001, RZ ;  /* 0x80ffffff4c4c0810 */ /* 0x000fe20007ffe0ff */
[----:B------:R-:W-:-:S04]  /*70b0*/  IMAD.HI.U32 R65, R65, 0x7f000001, R40 ;  /* 0x7f00000141417827 */ /* 0x000fc800078e0028 */
[----:B------:R-:W-:Y:S01]  /*70c0*/  IMAD.WIDE.U32 R40, R70, R57, RZ ;  /* 0x0000003946287225 */ /* 0x000fe200078e00ff */
[----:B------:R-:W-:-:S03]  /*70d0*/  IADD3 R61, PT, PT, R76, R61, RZ ;  /* 0x0000003d4c3d7210 */ /* 0x000fc60007ffe0ff */
[----:B------:R-:W-:Y:S02]  /*70e0*/  IMAD R47, R40, 0x7effffff, RZ ;  /* 0x7effffff282f7824 */ /* 0x000fe400078e02ff */
[----:B------:R-:W-:Y:S02]  /*70f0*/  ISETP.GE.U32.AND P0, PT, R61, 0x7f000001, PT ;  /* 0x7f0000013d00780c */ /* 0x000fe40003f06070 */
        /* <DEDUP_REMOVED lines=10> */
[----:B------:R-:W-:Y:S01]  /*71a0*/  IMAD.HI.U32 R41, R57, 0x7f000001, R40 ;  /* 0x7f00000139297827 */ /* 0x000fe200078e0028 */
[----:B------:R-:W-:-:S04]  /*71b0*/  ISETP.GE.U32.AND P3, PT, R68, 0x7f000001, PT ;  /* 0x7f0000014400780c */ /* 0x000fc80003f66070 */
[----:B------:R-:W-:Y:S01]  /*71c0*/  ISETP.GE.U32.AND P0, PT, R41, 0x7f000001, PT ;  /* 0x7f0000012900780c */ /* 0x000fe20003f06070 */
[----:B------:R-:W-:Y:S01]  /*71d0*/  ISETP.GE.U32.AND P1, PT, R71, 0x7f000001, PT ;  /* 0x7f0000014700780c */ /* 0x000fe20003f26070 */
[----:B------:R-:W-:-:S07]  /*71e0*/  ISETP.GE.U32.AND P2, PT, R75, 0x7f000001, PT ;  /* 0x7f0000014b00780c */ /* 0x000fce0003f46070 */
[----:B------:R-:W-:-:S04]  /*71f0*/  @P3 IADD3 R68, PT, PT, R68, -0x7f000001, RZ ;  /* 0x80ffffff44443810 */ /* 0x000fc80007ffe0ff */
[----:B------:R-:W-:Y:S01]  /*7200*/  @P0 IADD3 R41, PT, PT, R41, -0x7f000001, RZ ;  /* 0x80ffffff29290810 */ /* 0x000fe20007ffe0ff */
[----:B------:R-:W-:Y:S01]  /*7210*/  ISETP.GE.U32.AND P0, PT, R24, 0x7f000001, PT ;  /* 0x7f0000011800780c */ /* 0x000fe20003f06070 */
[----:B------:R-:W-:Y:S02]  /*7220*/  @P1 IADD3 R71, PT, PT, R71, -0x7f000001, RZ ;  /* 0x80ffffff47471810 */ /* 0x000fe40007ffe0ff */
[----:B------:R-:W-:Y:S02]  /*7230*/  @P2 IADD3 R75, PT, PT, R75, -0x7f000001, RZ ;  /* 0x80ffffff4b4b2810 */ /* 0x000fe40007ffe0ff */
[----:B------:R-:W-:Y:S01]  /*7240*/  IADD3 R71, PT, PT, R71, R68, RZ ;  /* 0x0000004447477210 */ /* 0x000fe20007ffe0ff */
[----:B------:R-:W-:-:S04]  /*7250*/  IMAD.WIDE.U32 R58, R41, 0x5fffffa, RZ ;  /* 0x05fffffa293a7825 */ /* 0x000fc800078e00ff */
[----:B------:R-:W-:-:S03]  /*7260*/  ISETP.GE.U32.AND P2, PT, R71, 0x7f000001, PT ;  /* 0x7f0000014700780c */ /* 0x000fc60003f46070 */
[----:B------:R-:W-:Y:S01]  /*7270*/  @P0 IADD3 R24, PT, PT, R24, -0x7f000001, RZ ;  /* 0x80ffffff18180810 */ /* 0x000fe20007ffe0ff */
[----:B------:R-:W-:Y:S01]  /*7280*/  IMAD R41, R41, 0x6, RZ ;  /* 0x0000000629297824 */ /* 0x000fe200078e02ff */
[----:B------:R-:W-:-:S03]  /*7290*/  ISETP.GE.U32.AND P1, PT, R66, 0x7f000001, PT ;  /* 0x7f0000014200780c */ /* 0x000fc60003f26070 */
[----:B------:R-:W-:Y:S01]  /*72a0*/  ISETP.GE.U32.AND P0, PT, R24, 0x7f000001, PT ;  /* 0x7f0000011800780c */ /* 0x000fe20003f06070 */
[----:B------:R-:W-:-:S04]  /*72b0*/  IMAD.HI.U32 R58, R41, 0x7f000001, R58 ;  /* 0x7f000001293a7827 */ /* 0x000fc800078e003a */
[----:B------:R-:W-:Y:S01]  /*72c0*/  IMAD.WIDE.U32 R40, R75, R7, RZ ;  /* 0x000000074b287225 */ /* 0x000fe200078e00ff */
[----:B------:R-:W-:-:S03]  /*72d0*/  @P2 IADD3 R71, PT, PT, R71, -0x7f000001, RZ ;  /* 0x80ffffff47472810 */ /* 0x000fc60007ffe0ff */
[----:B------:R-:W-:Y:S01]  /*72e0*/  IMAD R57, R40, 0x7effffff, RZ ;  /* 0x7effffff28397824 */ /* 0x000fe200078e02ff */
[----:B------:R-:W-:-:S03]  /*72f0*/  @P1 IADD3 R66, PT, PT, R66, -0x7f000001, RZ ;  /* 0x80ffffff42421810 */ /* 0x000fc60007ffe0ff */
[----:B------:R-:W-:Y:S01]  /*7300*/  IMAD.HI.U32 R57, R57, 0x7f000001, R40 ;  /* 0x7f00000139397827 */ /* 0x000fe200078e0028 */
[----:B------:R-:W-:-:S03]  /*7310*/  @P0 IADD3 R24, PT, PT, R24, -0x7f000001, RZ ;  /* 0x80ffffff18180810 */ /* 0x000fc60007ffe0ff */
[----:B------:R-:W-:Y:S01]  /*7320*/  IMAD.WIDE.U32 R40, R71, R39, RZ ;  /* 0x0000002747287225 */ /* 0x000fe200078e00ff */
[----:B------:R-:W-:-:S03]  /*7330*/  IADD3 R59, PT, PT, R24, R66, RZ ;  /* 0x00000042183b7210 */ /* 0x000fc60007ffe0ff */
[----:B------:R-:W-:Y:S01]  /*7340*/  IMAD R79, R40, 0x7effffff, RZ ;  /* 0x7effffff284f7824 */ /* 0x000fe200078e02ff */
[----:B------:R-:W-:-:S03]  /*7350*/  ISETP.GE.U32.AND P1, PT, R46, 0x7f000001, PT ;  /* 0x7f0000012e00780c */ /* 0x000fc60003f26070 */
[----:B------:R-:W-:Y:S01]  /*7360*/  IMAD.HI.U32 R79, R79, 0x7f000001, R40 ;  /* 0x7f0000014f4f7827 */ /* 0x000fe200078e0028 */
[----:B------:R-:W-:-:S04]  /*7370*/  ISETP.GE.U32.AND P0, PT, R59, 0x7f000001, PT ;  /* 0x7f0000013b00780c */ /* 0x000fc80003f06070 */
[----:B------:R-:W-:-:S05]  /*7380*/  ISETP.GE.U32.AND P2, PT, R79, 0x7f000001, PT ;  /* 0x7f0000014f00780c */ /* 0x000fca0003f46070 */
[----:B------:R-:W-:Y:S01]  /*7390*/  @P1 IADD3 R46, PT, PT, R46, -0x7f000001, RZ ;  /* 0x80ffffff2e2e1810 */ /* 0x000fe20007ffe0ff */
[----:B------:R-:W-:-:S03]  /*73a0*/  ISETP.GE.U32.AND P1, PT, R47, 0x7f000001, PT ;  /* 0x7f0000012f00780c */ /* 0x000fc60003f26070 */
[----:B------:R-:W-:Y:S01]  /*73b0*/  @P0 IADD3 R59, PT, PT, R59, -0x7f000001, RZ ;  /* 0x80ffffff3b3b0810 */ /* 0x000fe20007ffe0ff */
[----:B------:R-:W-:-:S03]  /*73c0*/  ISETP.GE.U32.AND P0, PT, R52, 0x7f000001, PT ;  /* 0x7f0000013400780c */ /* 0x000fc60003f06070 */
[----:B------:R-:W-:-:S05]  /*73d0*/  @P2 IADD3 R79, PT, PT, R79, -0x7f000001, RZ ;  /* 0x80ffffff4f4f2810 */ /* 0x000fca0007ffe0ff */
[----:B------:R-:W-:-:S04]  /*73e0*/  IMAD.WIDE.U32 R40, R79, 0x5fffffa, RZ ;  /* 0x05fffffa4f287825 */ /* 0x000fc800078e00ff */
[----:B------:R-:W-:Y:S01]  /*73f0*/  IMAD R79, R79, 0x6, RZ ;  /* 0x000000064f4f7824 */ /* 0x000fe200078e02ff */
[----:B------:R-:W-:Y:S02]  /*7400*/  @P0 IADD3 R52, PT, PT, R52, -0x7f000001, RZ ;  /* 0x80ffffff34340810 */ /* 0x000fe40007ffe0ff */
[----:B------:R-:W-:Y:S01]  /*7410*/  @P1 IADD3 R47, PT, PT, R47, -0x7f000001, RZ ;  /* 0x80ffffff2f2f1810 */ /* 0x000fe20007ffe0ff */
[----:B------:R-:W-:Y:S01]  /*7420*/  IMAD.HI.U32 R24, R79, 0x7f000001, R40 ;  /* 0x7f0000014f187827 */ /* 0x000fe200078e0028 */
[----:B------:R-:W-:-:S03]  /*7430*/  IADD3 R66, PT, PT, R59, R46, RZ ;  /* 0x0000002e3b427210 */ /* 0x000fc60007ffe0ff */
[----:B------:R-:W-:Y:S01]  /*7440*/  IMAD.WIDE.U32 R40, R75, R6, RZ ;  /* 0x000000064b287225 */ /* 0x000fe200078e00ff */
[----:B------:R-:W-:-:S03]  /*7450*/  IADD3 R52, PT, PT, R52, R47, RZ ;  /* 0x0000002f34347210 */ /* 0x000fc60007ffe0ff */
[----:B------:R-:W-:Y:S02]  /*7460*/  IMAD R59, R40, 0x7effffff, RZ ;  /* 0x7effffff283b7824 */ /* 0x000fe400078e02ff */
[----:B------:R-:W-:-:S04]  /*7470*/  IMAD.WIDE.U32 R46, R61, R7, RZ ;  /* 0x000000073d2e7225 */ /* 0x000fc800078e00ff */
[----:B------:R-:W-:-:S04]  /*7480*/  IMAD.HI.U32 R59, R59, 0x7f000001, R40 ;  /* 0x7f0000013b3b7827 */ /* 0x000fc800078e0028 */
        /* <DEDUP_REMOVED lines=29> */
[----:B------:R-:W-:-:S04]  /*7660*/  IMAD.WIDE.U32 R76, R41, 0x5fffffa, RZ ;  /* 0x05fffffa294c7825 */ /* 0x000fc800078e00ff */
[----:B------:R-:W-:-:S04]  /*7670*/  IMAD R41, R41, 0x6, RZ ;  /* 0x0000000629297824 */ /* 0x000fc800078e02ff */
        /* <DEDUP_REMOVED lines=8> */
[----:B------:R-:W-:-:S05]  /*7700*/  ISETP.GE.U32.AND P2, PT, R46, 0x7f000001, PT ;  /* 0x7f0000012e00780c */ /* 0x000fca0003f46070 */
[----:B------:R-:W-:Y:S01]  /*7710*/  @P0 IADD3 R59, PT, PT, R59, -0x7f000001, RZ ;  /* 0x80ffffff3b3b0810 */ /* 0x000fe20007ffe0ff */
[----:B------:R-:W-:-:S06]  /*7720*/  ISETP.GE.U32.AND P0, PT, R57, 0x7f000001, PT ;  /* 0x7f0000013900780c */ /* 0x000fcc0003f06070 */
[----:B------:R-:W-:Y:S01]  /*7730*/  @P1 IADD3 R77, PT, PT, R77, -0x7f000001, RZ ;  /* 0x80ffffff4d4d1810 */ /* 0x000fe20007ffe0ff */
[----:B------:R-:W-:-:S04]  /*7740*/  ISETP.GE.U32.AND P1, PT, R59, 0x7f000001, PT ;  /* 0x7f0000013b00780c */ /* 0x000fc80003f26070 */
[----:B------:R-:W-:Y:S02]  /*7750*/  IMAD.WIDE.U32 R40, R77, 0x5fffffa, RZ ;  /* 0x05fffffa4d287825 */ /* 0x000fe400078e00ff */
[----:B------:R-:W-:Y:S02]  /*7760*/  @P0 IADD3 R57, PT, PT, R57, -0x7f000001, RZ ;  /* 0x80ffffff39390810 */ /* 0x000fe40007ffe0ff */
[----:B------:R-:W-:Y:S01]  /*7770*/  IMAD R77, R77, 0x6, RZ ;  /* 0x000000064d4d7824 */ /* 0x000fe200078e02ff */
[----:B------:R-:W-:Y:S02]  /*7780*/  @P2 IADD3 R46, PT, PT, R46, -0x7f000001, RZ ;  /* 0x80ffffff2e2e2810 */ /* 0x000fe40007ffe0ff */
[----:B------:R-:W-:Y:S01]  /*7790*/  ISETP.GE.U32.AND P0, PT, R57, 0x7f000001, PT ;  /* 0x7f0000013900780c */ /* 0x000fe20003f06070 */
[----:B------:R-:W-:Y:S01]  /*77a0*/  IMAD.HI.U32 R70, R77, 0x7f000001, R40 ;  /* 0x7f0000014d467827 */ /* 0x000fe200078e0028 */
[----:B------:R-:W-:-:S03]  /*77b0*/  @P1 IADD3 R59, PT, PT, R59, -0x7f000001, RZ ;  /* 0x80ffffff3b3b1810 */ /* 0x000fc60007ffe0ff */
[----:B------:R-:W-:Y:S01]  /*77c0*/  IMAD.WIDE.U32 R40, R75, R39, RZ ;  /* 0x000000274b287225 */ /* 0x000fe200078e00ff */
[----:B------:R-:W-:-:S03]  /*77d0*/  IADD3 R46, PT, PT, R59, R46, RZ ;  /* 0x0000002e3b2e7210 */ /* 0x000fc60007ffe0ff */
        /* <DEDUP_REMOVED lines=28> */
[----:B------:R-:W-:Y:S01]  /*79a0*/  ISETP.GE.U32.AND P0, PT, R68, 0x7f000001, PT ;  /* 0x7f0000014400780c */ /* 0x000fe20003f06070 */
[----:B------:R-:W-:-:S03]  /*79b0*/  IADD3 R57, PT, PT, R57, R58, RZ ;  /* 0x0000003a39397210 */ /* 0x000fc60007ffe0ff */
[----:B------:R-:W-:-:S04]  /*79c0*/  IMAD.WIDE.U32 R40, R59, 0x5fffffa, RZ ;  /* 0x05fffffa3b287825 */ /* 0x000fc800078e00ff */
[----:B------:R-:W-:Y:S02]  /*79d0*/  IMAD R59, R59, 0x6, RZ ;  /* 0x000000063b3b7824 */ /* 0x000fe400078e02ff */
[----:B------:R-:W-:Y:S01]  /*79e0*/  @P1 IADD3 R77, PT, PT, R77, -0x7f000001, RZ ;  /* 0x80ffffff4d4d1810 */ /* 0x000fe20007ffe0ff */
[----:B------:R-:W-:Y:S02]  /*79f0*/  ISETP.GE.U32.AND P1, PT, R24, 0x7f000001, PT ;  /* 0x7f0000011800780c */ /* 0x000fe40003f26070 */
[----:B------:R-:W-:Y:S01]  /*7a00*/  @P0 IADD3 R68, PT, PT, R68, -0x7f000001, RZ ;  /* 0x80ffffff44440810 */ /* 0x000fe20007ffe0ff */
[----:B------:R-:W-:Y:S01]  /*7a10*/  ISETP.GE.U32.AND P0, PT, R57, 0x7f000001, PT ;  /* 0x7f0000013900780c */ /* 0x000fe20003f06070 */
[----:B------:R-:W-:-:S04]  /*7a20*/  IMAD.HI.U32 R59, R59, 0x7f000001, R40 ;  /* 0x7f0000013b3b7827 */ /* 0x000fc800078e0028 */
[----:B------:R-:W-:Y:S01]  /*7a30*/  IMAD.WIDE.U32 R40, R75, R38, RZ ;  /* 0x000000264b287225 */ /* 0x000fe200078e00ff */
[----:B------:R-:W-:Y:S02]  /*7a40*/  IADD3 R68, PT, PT, R68, R77, RZ ;  /* 0x0000004d44447210 */ /* 0x000fe40007ffe0ff */
[----:B------:R-:W-:Y:S01]  /*7a50*/  IADD3 R47, PT, PT, R46, R47, RZ ;  /* 0x0000002f2e2f7210 */ /* 0x000fe20007ffe0ff */
[----:B------:R-:W-:Y:S01]  /*7a60*/  IMAD R77, R40, 0x7effffff, RZ ;  /* 0x7effffff284d7824 */ /* 0x000fe200078e02ff */
[----:B------:R-:W-:Y:S02]  /*7a70*/  IADD3 R62, PT, PT, R62, R64, RZ ;  /* 0x000000403e3e7210 */ /* 0x000fe40007ffe0ff */
[----:B------:R-:W-:Y:S01]  /*7a80*/  @P1 IADD3 R24, PT, PT, R24, -0x7f000001, RZ ;  /* 0x80ffffff18181810 */ /* 0x000fe20007ffe0ff */
[----:B------:R-:W-:Y:S01]  /*7a90*/  ISETP.GE.U32.AND P1, PT, R70, 0x7f000001, PT ;  /* 0x7f0000014600780c */ /* 0x000fe20003f26070 */
[----:B------:R-:W-:Y:S01]  /*7aa0*/  IMAD.HI.U32 R64, R77, 0x7f000001, R40 ;  /* 0x7f0000014d407827 */ /* 0x000fe200078e0028 */
[----:B------:R-:W-:Y:S01]  /*7ab0*/  @P0 IADD3 R57, PT, PT, R57, -0x7f000001, RZ ;  /* 0x80ffffff39390810 */ /* 0x000fe20007ffe0ff */
[----:B------:R-:W-:-:S02]  /*7ac0*/  ISETP.GE.U32.AND P0, PT, R47, 0x7f000001, PT ;  /* 0x7f0000012f00780c */ /* 0x000fc40003f06070 */
[----:B------:R-:W-:-:S04]  /*7ad0*/  IMAD.WIDE.U32 R40, R75, R44, RZ ;  /* 0x0000002c4b287225 */ /* 0x000fc800078e00ff */
[----:B------:R-:W-:-:S04]  /*7ae0*/  IMAD R75, R40, 0x7effffff, RZ ;  /* 0x7effffff284b7824 */ /* 0x000fc800078e02ff */
[----:B------:R-:W-:Y:S01]  /*7af0*/  IMAD.HI.U32 R58, R75, 0x7f000001, R40 ;  /* 0x7f0000014b3a7827 */ /* 0x000fe200078e0028 */
[----:B------:R-:W-:Y:S02]  /*7b00*/  IADD3 R75, PT, PT, R57, R24, RZ ;  /* 0x00000018394b7210 */ /* 0x000fe40007ffe0ff */
[----:B------:R-:W-:Y:S01]  /*7b10*/  @P1 IADD3 R70, PT, PT, R70, -0x7f000001, RZ ;  /* 0x80ffffff46461810 */ /* 0x000fe20007ffe0ff */
[----:B------:R-:W-:Y:S01]  /*7b20*/  IMAD.WIDE.U32 R40, R61, R39, RZ ;  /* 0x000000273d287225 */ /* 0x000fe200078e00ff */
[----:B------:R-:W-:Y:S01]  /*7b30*/  @P0 IADD3 R47, PT, PT, R47, -0x7f000001, RZ ;  /* 0x80ffffff2f2f0810 */ /* 0x000fe20007ffe0ff */
[----:B------:R-:W-:Y:S01]  /*7b40*/  ISETP.GE.U32.AND P1, PT, R76, 0x7f000001, PT ;  /* 0x7f0000014c00780c */ /* 0x000fe20003f26070 */
[----:B------:R-:W-:Y:S01]  /*7b50*/  ISETP.GE.U32.AND P0, PT, R75, 0x7f000001, PT ;  /* 0x7f0000014b00780c */ /* 0x000fe20003f06070 */
[----:B------:R-:W-:-:S04]  /*7b60*/  IMAD R57, R40, 0x7effffff, RZ ;  /* 0x7effffff28397824 */ /* 0x000fc800078e02ff */
[----:B------:R-:W-:Y:S01]  /*7b70*/  IMAD.HI.U32 R57, R57, 0x7f000001, R40 ;  /* 0x7f00000139397827 */ /* 0x000fe200078e0028 */
[----:B------:R-:W-:-:S03]  /*7b80*/  IADD3 R70, PT, PT, R47, R70, RZ ;  /* 0x000000462f467210 */ /* 0x000fc60007ffe0ff */
[----:B------:R-:W-:-:S04]  /*7b90*/  IMAD.WIDE.U32 R40, R71, R6, RZ ;  /* 0x0000000647287225 */ /* 0x000fc800078e00ff */
[----:B------:R-:W-:Y:S01]  /*7ba0*/  IMAD R47, R40, 0x7effffff, RZ ;  /* 0x7effffff282f7824 */ /* 0x000fe200078e02ff */
[----:B------:R-:W-:Y:S02]  /*7bb0*/  @P1 IADD3 R76, PT, PT, R76, -0x7f000001, RZ ;  /* 0x80ffffff4c4c1810 */ /* 0x000fe40007ffe0ff */
[----:B------:R-:W-:Y:S01]  /*7bc0*/  @P0 IADD3 R75, PT, PT, R75, -0x7f000001, RZ ;  /* 0x80ffffff4b4b0810 */ /* 0x000fe20007ffe0ff */
[----:B------:R-:W-:-:S04]  /*7bd0*/  IMAD.HI.U32 R47, R47, 0x7f000001, R40 ;  /* 0x7f0000012f2f7827 */ /* 0x000fc800078e0028 */
[----:B------:R-:W-:Y:S01]  /*7be0*/  IMAD.WIDE.U32 R40, R65, R7, RZ ;  /* 0x0000000741287225 */ /* 0x000fe200078e00ff */
[----:B------:R-:W-:-:S03]  /*7bf0*/  IADD3 R76, PT, PT, R75, R76, RZ ;  /* 0x0000004c4b4c7210 */ /* 0x000fc60007ffe0ff */
        /* <DEDUP_REMOVED lines=18> */
[----:B------:R-:W-:Y:S01]  /*7d20*/  ISETP.GE.U32.AND P1, PT, R68, 0x7f000001, PT ;  /* 0x7f0000014400780c */ /* 0x000fe20003f26070 */
[----:B------:R-:W-:-:S10]  /*7d30*/  ISETP.GE.U32.AND P2, PT, R76, 0x7f000001, PT ;  /* 0x7f0000014c00780c */ /* 0x000fd40003f46070 */
[----:B------:R-:W-:Y:S01]  /*7d40*/  @P0 IADD3 R65, PT, PT, R65, -0x7f000001, RZ ;  /* 0x80ffffff41410810 */ /* 0x000fe20007ffe0ff */
[----:B------:R-:W-:Y:S01]  /*7d50*/  ISETP.GE.U32.AND P0, PT, R64, 0x7f000001, PT ;  /* 0x7f0000014000780c */ /* 0x000fe20003f06070 */
[----:B------:R-:W-:Y:S02]  /*7d60*/  @P3 IADD3 R59, PT, PT, R59, -0x7f000001, RZ ;  /* 0x80ffffff3b3b3810 */ /* 0x000fe40007ffe0ff */
[----:B------:R-:W-:Y:S02]  /*7d70*/  @P1 IADD3 R68, PT, PT, R68, -0x7f000001, RZ ;  /* 0x80ffffff44441810 */ /* 0x000fe40007ffe0ff */
[----:B------:R-:W-:Y:S02]  /*7d80*/  @P2 IADD3 R76, PT, PT, R76, -0x7f000001, RZ ;  /* 0x80ffffff4c4c2810 */ /* 0x000fe40007ffe0ff */
[----:B------:R-:W-:Y:S01]  /*7d90*/  IADD3 R68, PT, PT, R68, R59, RZ ;  /* 0x0000003b44447210 */ /* 0x000fe20007ffe0ff */
[----:B------:R-:W-:-:S05]  /*7da0*/  IMAD.WIDE.U32 R40, R65, 0x5fffffa, RZ ;  /* 0x05fffffa41287825 */ /* 0x000fca00078e00ff */
[----:B------:R-:W-:Y:S01]  /*7db0*/  @P0 IADD3 R64, PT, PT, R64, -0x7f000001, RZ ;  /* 0x80ffffff40400810 */ /* 0x000fe20007ffe0ff */
[----:B------:R-:W-:Y:S01]  /*7dc0*/  ISETP.GE.U32.AND P2, PT, R68, 0x7f000001, PT ;  /* 0x7f0000014400780c */ /* 0x000fe20003f46070 */
[----:B------:R-:W-:Y:S01]  /*7dd0*/  ISETP.GE.U32.AND P1, PT, R57, 0x7f000001, PT ;  /* 0x7f0000013900780c */ /* 0x000fe20003f26070 */
[----:B------:R-:W-:Y:S02]  /*7de0*/  IMAD R65, R65, 0x6, RZ ;  /* 0x0000000641417824 */ /* 0x000fe400078e02ff */
[----:B------:R-:W-:Y:S02]  /*7df0*/  ISETP.GE.U32.AND P0, PT, R64, 0x7f000001, PT ;  /* 0x7f0000014000780c */ /* 0x000fe40003f06070 */
[----:B------:R-:W-:-:S04]  /*7e00*/  IMAD.HI.U32 R44, R65, 0x7f000001, R40 ;  /* 0x7f000001412c7827 */ /* 0x000fc800078e0028 */
[----:B------:R-:W-:-:S03]  /*7e10*/  IMAD.WIDE.U32 R40, R76, R7, RZ ;  /* 0x000000074c287225 */ /* 0x000fc600078e00ff */
[----:B------:R-:W-:Y:S01]  /*7e20*/  @P2 IADD3 R68, PT, PT, R68, -0x7f000001, RZ ;  /* 0x80ffffff44442810 */ /* 0x000fe20007ffe0ff */
[----:B------:R-:W-:Y:S01]  /*7e30*/  IMAD R59, R40, 0x7effffff, RZ ;  /* 0x7effffff283b7824 */ /* 0x000fe200078e02ff */
[----:B------:R-:W-:Y:S02]  /*7e40*/  @P1 IADD3 R57, PT, PT, R57, -0x7f000001, RZ ;  /* 0x80ffffff39391810 */ /* 0x000fe40007ffe0ff */
[----:B------:R-:W-:Y:S01]  /*7e50*/  @P0 IADD3 R64, PT, PT, R64, -0x7f000001, RZ ;  /* 0x80ffffff40400810 */ /* 0x000fe20007ffe0ff */
[----:B------:R-:W-:-:S04]  /*7e60*/  IMAD.HI.U32 R59, R59, 0x7f000001, R40 ;  /* 0x7f0000013b3b7827 */ /* 0x000fc800078e0028 */
[----:B------:R-:W-:Y:S01]  /*7e70*/  IMAD.WIDE.U32 R40, R68, R39, RZ ;  /* 0x0000002744287225 */ /* 0x000fe200078e00ff */
[----:B------:R-:W-:-:S03]  /*7e80*/  IADD3 R66, PT, PT, R64, R57, RZ ;  /* 0x0000003940427210 */ /* 0x000fc60007ffe0ff */
[----:B------:R-:W-:-:S04]  /*7e90*/  IMAD R57, R40, 0x7effffff, RZ ;  /* 0x7effffff28397824 */ /* 0x000fc800078e02ff */
[----:B------:R-:W-:Y:S01]  /*7ea0*/  IMAD.HI.U32 R41, R57, 0x7f000001, R40 ;  /* 0x7f00000139297827 */ /* 0x000fe200078e0028 */
[----:B------:R-:W-:Y:S01]  /*7eb0*/  ISETP.GE.U32.AND P1, PT, R47, 0x7f000001, PT ;  /* 0x7f0000012f00780c */ /* 0x000fe20003f26070 */
[----:B------:R-:W-:-:S03]  /*7ec0*/  ISETP.GE.U32.AND P0, PT, R66, 0x7f000001, PT ;  /* 0x7f0000014200780c */ /* 0x000fc60003f06070 */
[----:B------:R-:W-:-:S09]  /*7ed0*/  ISETP.GE.U32.AND P2, PT, R41, 0x7f000001, PT ;  /* 0x7f0000012900780c */ /* 0x000fd20003f46070 */
[----:B------:R-:W-:Y:S02]  /*7ee0*/  @P1 IADD3 R47, PT, PT, R47, -0x7f000001, RZ ;  /* 0x80ffffff2f2f1810 */ /* 0x000fe40007ffe0ff */
[----:B------:R-:W-:Y:S01]  /*7ef0*/  @P0 IADD3 R66, PT, PT, R66, -0x7f000001, RZ ;  /* 0x80ffffff42420810 */ /* 0x000fe20007ffe0ff */
[----:B------:R-:W-:Y:S01]  /*7f00*/  ISETP.GE.U32.AND P0, PT, R72, 0x7f000001, PT ;  /* 0x7f0000014800780c */ /* 0x000fe20003f06070 */
[----:B------:R-:W-:Y:S01]  /*7f10*/  ISETP.GE.U32.AND P1, PT, R63, 0x7f000001, PT ;  /* 0x7f0000013f00780c */ /* 0x000fe20003f26070 */
[----:B------:R-:W-:-:S05]  /*7f20*/  @P2 IADD3 R41, PT, PT, R41, -0x7f000001, RZ ;  /* 0x80ffffff29292810 */ /* 0x000fca0007ffe0ff */
[----:B------:R-:W-:Y:S01]  /*7f30*/  IMAD.WIDE.U32 R64, R41, 0x5fffffa, RZ ;  /* 0x05fffffa29407825 */ /* 0x000fe200078e00ff */
[----:B------:R-:W-:-:S03]  /*7f40*/  IADD3 R47, PT, PT, R66, R47, RZ ;  /* 0x0000002f422f7210 */ /* 0x000fc60007ffe0ff */
[----:B------:R-:W-:-:S04]  /*7f50*/  IMAD R41, R41, 0x6, RZ ;  /* 0x0000000629297824 */ /* 0x000fc800078e02ff */
[----:B------:R-:W-:Y:S01]  /*7f60*/  IMAD.HI.U32 R64, R41, 0x7f000001, R64 ;  /* 0x7f00000129407827 */ /* 0x000fe200078e0040 */
[----:B------:R-:W-:Y:S02]  /*7f70*/  @P0 IADD3 R72, PT, PT, R72, -0x7f000001, RZ ;  /* 0x80ffffff48480810 */ /* 0x000fe40007ffe0ff */
[----:B------:R-:W-:Y:S01]  /*7f80*/  @P1 IADD3 R63, PT, PT, R63, -0x7f000001, RZ ;  /* 0x80ffffff3f3f1810 */ /* 0x000fe20007ffe0ff */
        /* <DEDUP_REMOVED lines=13> */
[----:B------:R-:W-:-:S05]  /*8060*/  IMAD.HI.U32 R47, R47, 0x7f000001, R40 ;  /* 0x7f0000012f2f7827 */ /* 0x000fca00078e0028 */
[----:B------:R-:W-:Y:S01]  /*8070*/  ISETP.GE.U32.AND P1, PT, R47, 0x7f000001, PT ;  /* 0x7f0000012f00780c */ /* 0x000fe20003f26070 */
[----:B------:R-:W-:Y:S01]  /*8080*/  IADD3 R63, PT, PT, R72, R63, RZ ;  /* 0x0000003f483f7210 */ /* 0x000fe20007ffe0ff */
[----:B------:R-:W-:-:S04]  /*8090*/  ISETP.GE.U32.AND P2, PT, R58, 0x7f000001, PT ;  /* 0x7f0000013a00780c */ /* 0x000fc80003f46070 */
[----:B------:R-:W-:-:S07]  /*80a0*/  ISETP.GE.U32.AND P0, PT, R63, 0x7f000001, PT ;  /* 0x7f0000013f00780c */ /* 0x000fce0003f06070 */
[----:B------:R-:W-:Y:S01]  /*80b0*/  @P1 IADD3 R47, PT, PT, R47, -0x7f000001, RZ ;  /* 0x80ffffff2f2f1810 */ /* 0x000fe20007ffe0ff */
[----:B------:R-:W-:-:S04]  /*80c0*/  ISETP.GE.U32.AND P1, PT, R24, 0x7f000001, PT ;  /* 0x7f0000011800780c */ /* 0x000fc80003f26070 */
[----:B------:R-:W-:Y:S01]  /*80d0*/  IMAD.WIDE.U32 R40, R47, 0x5fffffa, RZ ;  /* 0x05fffffa2f287825 */ /* 0x000fe200078e00ff */
[----:B------:R-:W-:-:S03]  /*80e0*/  @P0 IADD3 R63, PT, PT, R63, -0x7f000001, RZ ;  /* 0x80ffffff3f3f0810 */ /* 0x000fc60007ffe0ff */
[----:B------:R-:W-:Y:S01]  /*80f0*/  IMAD R47, R47, 0x6, RZ ;  /* 0x000000062f2f7824 */ /* 0x000fe200078e02ff */
[----:B------:R-:W-:-:S04]  /*8100*/  @P2 IADD3 R58, PT, PT, R58, -0x7f000001, RZ ;  /* 0x80ffffff3a3a2810 */ /* 0x000fc80007ffe0ff */
        /* <DEDUP_REMOVED lines=20> */
[----:B------:R-:W-:-:S09]  /*8250*/  ISETP.GE.U32.AND P1, PT, R61, 0x7f000001, PT ;  /* 0x7f0000013d00780c */ /* 0x000fd20003f26070 */
[----:B------:R-:W-:-:S04]  /*8260*/  @P0 IADD3 R59, PT, PT, R59, -0x7f000001, RZ ;  /* 0x80ffffff3b3b0810 */ /* 0x000fc80007ffe0ff */
[----:B------:R-:W-:Y:S01]  /*8270*/  @P1 IADD3 R61, PT, PT, R61, -0x7f000001, RZ ;  /* 0x80ffffff3d3d1810 */ /* 0x000fe20007ffe0ff */
[----:B------:R-:W-:Y:S01]  /*8280*/  ISETP.GE.U32.AND P1, PT, R66, 0x7f000001, PT ;  /* 0x7f0000014200780c */ /* 0x000fe20003f26070 */
[----:B------:R-:W-:Y:S01]  /*8290*/  ISETP.GE.U32.AND P0, PT, R59, 0x7f000001, PT ;  /* 0x7f0000013b00780c */ /* 0x000fe20003f06070 */
[----:B------:R-:W-:Y:S02]  /*82a0*/  ISETP.GE.U32.AND P2, PT, R44, 0x7f000001, PT ;  /* 0x7f0000012c00780c */ /* 0x000fe40003f46070 */
[----:B------:R-:W-:-:S04]  /*82b0*/  IMAD.WIDE.U32 R40, R61, 0x5fffffa, RZ ;  /* 0x05fffffa3d287825 */ /* 0x000fc800078e00ff */
[----:B------:R-:W-:-:S05]  /*82c0*/  IMAD R61, R61, 0x6, RZ ;  /* 0x000000063d3d7824 */ /* 0x000fca00078e02ff */
[----:B------:R-:W-:Y:S02]  /*82d0*/  @P1 IADD3 R66, PT, PT, R66, -0x7f000001, RZ ;  /* 0x80ffffff42421810 */ /* 0x000fe40007ffe0ff */
[----:B------:R-:W-:Y:S01]  /*82e0*/  @P0 IADD3 R59, PT, PT, R59, -0x7f000001, RZ ;  /* 0x80ffffff3b3b0810 */ /* 0x000fe20007ffe0ff */
[----:B------:R-:W-:Y:S02]  /*82f0*/  IMAD.HI.U32 R72, R61, 0x7f000001, R40 ;  /* 0x7f0000013d487827 */ /* 0x000fe400078e0028 */
        /* <DEDUP_REMOVED lines=18> */
[----:B------:R-:W-:Y:S01]  /*8420*/  @P0 IADD3 R44, PT, PT, R44, -0x7f000001, RZ ;  /* 0x80ffffff2c2c0810 */ /* 0x000fe20007ffe0ff */
[----:B------:R-:W-:Y:S01]  /*8430*/  ISETP.GE.U32.AND P1, PT, R64, 0x7f000001, PT ;  /* 0x7f0000014000780c */ /* 0x000fe20003f26070 */
[----:B------:R-:W-:Y:S02]  /*8440*/  ISETP.GE.U32.AND P0, PT, R59, 0x7f000001, PT ;  /* 0x7f0000013b00780c */ /* 0x000fe40003f06070 */
[----:B------:R-:W-:Y:S01]  /*8450*/  IADD3 R44, PT, PT, R44, R41, RZ ;  /* 0x000000292c2c7210 */ /* 0x000fe20007ffe0ff */
[----:B------:R-:W-:-:S04]  /*8460*/  IMAD.WIDE.U32 R40, R68, R7, RZ ;  /* 0x0000000744287225 */ /* 0x000fc800078e00ff */
[----:B------:R-:W-:-:S05]  /*8470*/  IMAD R57, R40, 0x7effffff, RZ ;  /* 0x7effffff28397824 */ /* 0x000fca00078e02ff */
        /* <DEDUP_REMOVED lines=11> */
[----:B------:R-:W-:-:S04]  /*8530*/  IMAD.WIDE.U32 R40, R59, 0x5fffffa, RZ ;  /* 0x05fffffa3b287825 */ /* 0x000fc800078e00ff */
[----:B------:R-:W-:Y:S01]  /*8540*/  IMAD R61, R59, 0x6, RZ ;  /* 0x000000063b3d7824 */ /* 0x000fe200078e02ff */
[----:B------:R-:W-:-:S03]  /*8550*/  @P1 IADD3 R47, PT, PT, R47, -0x7f000001, RZ ;  /* 0x80ffffff2f2f1810 */ /* 0x000fc60007ffe0ff */
[----:B------:R-:W-:Y:S01]  /*8560*/  IMAD.HI.U32 R61, R61, 0x7f000001, R40 ;  /* 0x7f0000013d3d7827 */ /* 0x000fe200078e0028 */
[----:B------:R-:W-:Y:S01]  /*8570*/  @P0 IADD3 R66, PT, PT, R66, -0x7f000001, RZ ;  /* 0x80ffffff42420810 */ /* 0x000fe20007ffe0ff */
[----:B------:R-:W-:Y:S02]  /*8580*/  ISETP.GE.U32.AND P1, PT, R57, 0x7f000001, PT ;  /* 0x7f0000013900780c */ /* 0x000fe40003f26070 */
[----:B------:R-:W-:Y:S01]  /*8590*/  IMAD.WIDE.U32 R40, R76, R38, RZ ;  /* 0x000000264c287225 */ /* 0x000fe200078e00ff */
[----:B------:R-:W-:-:S03]  /*85a0*/  ISETP.GE.U32.AND P0, PT, R44, 0x7f000001, PT ;  /* 0x7f0000012c00780c */ /* 0x000fc60003f06070 */
[----:B------:R-:W-:Y:S01]  /*85b0*/  IMAD R59, R40, 0x7effffff, RZ ;  /* 0x7effffff283b7824 */ /* 0x000fe200078e02ff */
[----:B------:R-:W-:-:S03]  /*85c0*/  IADD3 R47, PT, PT, R66, R47, RZ ;  /* 0x0000002f422f7210 */ /* 0x000fc60007ffe0ff */
        /* <DEDUP_REMOVED lines=13> */
[----:B------:R-:W-:Y:S01]  /*86a0*/  IMAD.WIDE.U32 R40, R68, R6, RZ ;  /* 0x0000000644287225 */ /* 0x000fe200078e00ff */
[----:B------:R-:W-:Y:S01]  /*86b0*/  IADD3 R44, PT, PT, R44, R57, RZ ;  /* 0x000000392c2c7210 */ /* 0x000fe20007ffe0ff */
[----:B------:R-:W-:Y:S01]  /*86c0*/  ISETP.GE.U32.AND P1, PT, R72, 0x7f000001, PT ;  /* 0x7f0000014800780c */ /* 0x000fe20003f26070 */
[----:B------:R-:W-:Y:S01]  /*86d0*/  ISETP.GE.U32.AND P0, PT, R47, 0x7f000001, PT ;  /* 0x7f0000012f00780c */ /* 0x000fe20003f06070 */
[----:B------:R-:W-:Y:S01]  /*86e0*/  IMAD R57, R40, 0x7effffff, RZ ;  /* 0x7effffff28397824 */ /* 0x000fe200078e02ff */
[----:B------:R-:W-:-:S03]  /*86f0*/  IADD3 R65, PT, PT, R64, R65, RZ ;  /* 0x0000004140417210 */ /* 0x000fc60007ffe0ff */
        /* <DEDUP_REMOVED lines=49> */
[----:B------:R-:W-:Y:S01]  /*8a10*/  ISETP.GE.U32.AND P1, PT, R64, 0x7f000001, PT ;  /* 0x7f0000014000780c */ /* 0x000fe20003f26070 */
[----:B------:R-:W-:-:S11]  /*8a20*/  ISETP.GE.U32.AND P0, PT, R79, 0x7f000001, PT ;  /* 0x7f0000014f00780c */ /* 0x000fd60003f06070 */
[----:B------:R-:W-:Y:S02]  /*8a30*/  @P2 IADD3 R59, PT, PT, R59, -0x7f000001, RZ ;  /* 0x80ffffff3b3b2810 */ /* 0x000fe40007ffe0ff */
[----:B------:R-:W-:Y:S02]  /*8a40*/  @P1 IADD3 R64, PT, PT, R64, -0x7f000001, RZ ;  /* 0x80ffffff40401810 */ /* 0x000fe40007ffe0ff */
[----:B------:R-:W-:Y:S01]  /*8a50*/  @P0 IADD3 R79, PT, PT, R79, -0x7f000001, RZ ;  /* 0x80ffffff4f4f0810 */ /* 0x000fe20007ffe0ff */
[----:B------:R-:W-:Y:S01]  /*8a60*/  ISETP.GE.U32.AND P0, PT, R74, 0x7f000001, PT ;  /* 0x7f0000014a00780c */ /* 0x000fe20003f06070 */
[----:B------:R-:W-:Y:S01]  /*8a70*/  ISETP.GE.U32.AND P1, PT, R75, 0x7f000001, PT ;  /* 0x7f0000014b00780c */ /* 0x000fe20003f26070 */
[----:B------:R-:W-:-:S04]  /*8a80*/  IMAD.WIDE.U32 R40, R59, 0x5fffffa, RZ ;  /* 0x05fffffa3b287825 */ /* 0x000fc800078e00ff */
[----:B------:R-:W-:-:S04]  /*8a90*/  IMAD R59, R59, 0x6, RZ ;  /* 0x000000063b3b7824 */ /* 0x000fc800078e02ff */
[----:B------:R-:W-:Y:S01]  /*8aa0*/  IMAD.HI.U32 R59, R59, 0x7f000001, R40 ;  /* 0x7f0000013b3b7827 */ /* 0x000fe200078e0028 */
[----:B------:R-:W-:-:S03]  /*8ab0*/  IADD3 R66, PT, PT, R79, R64, RZ ;  /* 0x000000404f427210 */ /* 0x000fc60007ffe0ff */
[----:B------:R-:W-:Y:S01]  /*8ac0*/  IMAD.WIDE.U32 R40, R65, R6, RZ ;  /* 0x0000000641287225 */ /* 0x000fe200078e00ff */
[----:B------:R-:W-:-:S03]  /*8ad0*/  @P0 IADD3 R74, PT, PT, R74, -0x7f000001, RZ ;  /* 0x80ffffff4a4a0810 */ /* 0x000fc60007ffe0ff */
[----:B------:R-:W-:Y:S01]  /*8ae0*/  IMAD R79, R40, 0x7effffff, RZ ;  /* 0x7effffff284f7824 */ /* 0x000fe200078e02ff */
[----:B------:R-:W-:-:S03]  /*8af0*/  @P1 IADD3 R75, PT, PT, R75, -0x7f000001, RZ ;  /* 0x80ffffff4b4b1810 */ /* 0x000fc60007ffe0ff */
[----:B------:R-:W-:-:S04]  /*8b00*/  IMAD.HI.U32 R64, R79, 0x7f000001, R40 ;  /* 0x7f0000014f407827 */ /* 0x000fc800078e0028 */
[----:B------:R-:W-:Y:S01]  /*8b10*/  IMAD.WIDE.U32 R40, R47, R7, RZ ;  /* 0x000000072f287225 */ /* 0x000fe200078e00ff */
[----:B------:R-:W-:-:S03]  /*8b20*/  IADD3 R74, PT, PT, R74, R75, RZ ;  /* 0x0000004b4a4a7210 */ /* 0x000fc60007ffe0ff */
[----:B------:R-:W-:-:S04]  /*8b30*/  IMAD R75, R40, 0x7effffff, RZ ;  /* 0x7effffff284b7824 */ /* 0x000fc800078e02ff */
[----:B------:R-:W-:-:S04]  /*8b40*/  IMAD.HI.U32 R75, R75, 0x7f000001, R40 ;  /* 0x7f0000014b4b7827 */ /* 0x000fc800078e0028 */
[----:B------:R-:W-:Y:S01]  /*8b50*/  IMAD.WIDE.U32 R40, R61, R38, RZ ;  /* 0x000000263d287225 */ /* 0x000fe200078e00ff */
[----:B------:R-:W-:Y:S01]  /*8b60*/  ISETP.GE.U32.AND P1, PT, R57, 0x7f000001, PT ;  /* 0x7f0000013900780c */ /* 0x000fe20003f26070 */
[----:B------:R-:W-:Y:S02]  /*8b70*/  ISETP.GE.U32.AND P0, PT, R66, 0x7f000001, PT ;  /* 0x7f0000014200780c */ /* 0x000fe40003f06070 */
[----:B------:R-:W-:-:S04]  /*8b80*/  IMAD R79, R40, 0x7effffff, RZ ;  /* 0x7effffff284f7824 */ /* 0x000fc800078e02ff */
[----:B------:R-:W-:-:S05]  /*8b90*/  IMAD.HI.U32 R79, R79, 0x7f000001, R40 ;  /* 0x7f0000014f4f7827 */ /* 0x000fca00078e0028 */
[----:B------:R-:W-:Y:S01]  /*8ba0*/  ISETP.GE.U32.AND P2, PT, R79, 0x7f000001, PT ;  /* 0x7f0000014f00780c */ /* 0x000fe20003f46070 */
[----:B------:R-:W-:Y:S02]  /*8bb0*/  @P1 IADD3 R57, PT, PT, R57, -0x7f000001, RZ ;  /* 0x80ffffff39391810 */ /* 0x000fe40007ffe0ff */
[----:B------:R-:W-:-:S04]  /*8bc0*/  @P0 IADD3 R66, PT, PT, R66, -0x7f000001, RZ ;  /* 0x80ffffff42420810 */ /* 0x000fc80007ffe0ff */
[----:B------:R-:W-:-:S06]  /*8bd0*/  IADD3 R57, PT, PT, R66, R57, RZ ;  /* 0x0000003942397210 */ /* 0x000fcc0007ffe0ff */
[----:B------:R-:W-:Y:S01]  /*8be0*/  @P2 IADD3 R79, PT, PT, R79, -0x7f000001, RZ ;  /* 0x80ffffff4f4f2810 */ /* 0x000fe20007ffe0ff */
[----:B------:R-:W-:-:S04]  /*8bf0*/  ISETP.GE.U32.AND P2, PT, R57, 0x7f000001, PT ;  /* 0x7f0000013900780c */ /* 0x000fc80003f46070 */
[----:B------:R-:W-:-:S04]  /*8c00*/  IMAD.WIDE.U32 R40, R79, 0x5fffffa, RZ ;  /* 0x05fffffa4f287825 */ /* 0x000fc800078e00ff */
[----:B------:R-:W-:-:S05]  /*8c10*/  IMAD R79, R79, 0x6, RZ ;  /* 0x000000064f4f7824 */ /* 0x000fca00078e02ff */
[----:B------:R-:W-:Y:S01]  /*8c20*/  @P2 IADD3 R57, PT, PT, R57, -0x7f000001, RZ ;  /* 0x80ffffff39392810 */ /* 0x000fe20007ffe0ff */
[----:B------:R-:W-:-:S04]  /*8c30*/  IMAD.HI.U32 R72, R79, 0x7f000001, R40 ;  /* 0x7f0000014f487827 */ /* 0x000fc800078e0028 */
[----:B------:R-:W-:-:S04]  /*8c40*/  IMAD.WIDE.U32 R40, R57, R6, RZ ;  /* 0x0000000639287225 */ /* 0x000fc800078e00ff */
[----:B------:R-:W-:Y:S01]  /*8c50*/  IMAD R79, R40, 0x7effffff, RZ ;  /* 0x7effffff284f7824 */ /* 0x000fe200078e02ff */
[----:B------:R-:W-:Y:S01]  /*8c60*/  ISETP.GE.U32.AND P0, PT, R62, 0x7f000001, PT ;  /* 0x7f0000013e00780c */ /* 0x000fe20003f06070 */
[----:B------:R-:W-:Y:S02]  /*8c70*/  ISETP.GE.U32.AND P1, PT, R46, 0x7f000001, PT ;  /* 0x7f0000012e00780c */ /* 0x000fe40003f26070 */
[----:B------:R-:W-:-:S05]  /*8c80*/  IMAD.HI.U32 R79, R79, 0x7f000001, R40 ;  /* 0x7f0000014f4f7827 */ /* 0x000fca00078e0028 */
[----:B------:R-:W-:-:S05]  /*8c90*/  ISETP.GE.U32.AND P2, PT, R79, 0x7f000001, PT ;  /* 0x7f0000014f00780c */ /* 0x000fca0003f46070 */
[----:B------:R-:W-:Y:S02]  /*8ca0*/  @P0 IADD3 R62, PT, PT, R62, -0x7f000001, RZ ;  /* 0x80ffffff3e3e0810 */ /* 0x000fe40007ffe0ff */
[----:B------:R-:W-:Y:S01]  /*8cb0*/  @P1 IADD3 R46, PT, PT, R46, -0x7f000001, RZ ;  /* 0x80ffffff2e2e1810 */ /* 0x000fe20007ffe0ff */
[----:B------:R-:W-:Y:S01]  /*8cc0*/  ISETP.GE.U32.AND P0, PT, R52, 0x7f000001, PT ;  /* 0x7f0000013400780c */ /* 0x000fe20003f06070 */
[----:B------:R-:W-:-:S04]  /*8cd0*/  ISETP.GE.U32.AND P1, PT, R77, 0x7f000001, PT ;  /* 0x7f0000014d00780c */ /* 0x000fc80003f26070 */
[----:B------:R-:W-:-:S05]  /*8ce0*/  @P2 IADD3 R79, PT, PT, R79, -0x7f000001, RZ ;  /* 0x80ffffff4f4f2810 */ /* 0x000fca0007ffe0ff */
[----:B------:R-:W-:Y:S01]  /*8cf0*/  IMAD.WIDE.U32 R40, R79, 0x5fffffa, RZ ;  /* 0x05fffffa4f287825 */ /* 0x000fe200078e00ff */
[----:B------:R-:W-:-:S03]  /*8d00*/  IADD3 R62, PT, PT, R62, R46, RZ ;  /* 0x0000002e3e3e7210 */ /* 0x000fc60007ffe0ff */
[----:B------:R-:W-:Y:S01]  /*8d10*/  IMAD R79, R79, 0x6, RZ ;  /* 0x000000064f4f7824 */ /* 0x000fe200078e02ff */
[----:B------:R-:W-:Y:S02]  /*8d20*/  @P0 IADD3 R52, PT, PT, R52, -0x7f000001, RZ ;  /* 0x80ffffff34340810 */ /* 0x000fe40007ffe0ff */
[----:B------:R-:W-:Y:S01]  /*8d30*/  @P1 IADD3 R77, PT, PT, R77, -0x7f000001, RZ ;  /* 0x80ffffff4d4d1810 */ /* 0x000fe20007ffe0ff */
[----:B------:R-:W-:-:S04]  /*8d40*/  IMAD.HI.U32 R46, R79, 0x7f000001, R40 ;  /* 0x7f0000014f2e7827 */ /* 0x000fc800078e0028 */
[----:B------:R-:W-:Y:S01]  /*8d50*/  IMAD.WIDE.U32 R40, R57, R39, RZ ;  /* 0x0000002739287225 */ /* 0x000fe200078e00ff */
[----:B------:R-:W-:Y:S01]  /*8d60*/  IADD3 R52, PT, PT, R52, R77, RZ ;  /* 0x0000004d34347210 */ /* 0x000fe20007ffe0ff */
[----:B------:R-:W-:Y:S02]  /*8d70*/  ISETP.GE.U32.AND P0, PT, R64, 0x7f000001, PT ;  /* 0x7f0000014000780c */ /* 0x000fe40003f06070 */
[----:B------:R-:W-:-:S04]  /*8d80*/  IMAD R77, R40, 0x7effffff, RZ ;  /* 0x7effffff284d7824 */ /* 0x000fc800078e02ff */
[----:B------:R-:W-:-:S05]  /*8d90*/  IMAD.HI.U32 R77, R77, 0x7f000001, R40 ;  /* 0x7f0000014d4d7827 */ /* 0x000fca00078e0028 */
[----:B------:R-:W-:Y:S02]  /*8da0*/  ISETP.GE.U32.AND P1, PT, R77, 0x7f000001, PT ;  /* 0x7f0000014d00780c */ /* 0x000fe40003f26070 */
[----:B------:R-:W-:Y:S01]  /*8db0*/  @P0 IADD3 R64, PT, PT, R64, -0x7f000001, RZ ;  /* 0x80ffffff40400810 */ /* 0x000fe20007ffe0ff */
[----:B------:R-:W-:-:S10]  /*8dc0*/  ISETP.GE.U32.AND P0, PT, R44, 0x7f000001, PT ;  /* 0x7f0000012c00780c */ /* 0x000fd40003f06070 */
[----:B------:R-:W-:-:S03]  /*8dd0*/  @P1 IADD3 R77, PT, PT, R77, -0x7f000001, RZ ;  /* 0x80ffffff4d4d1810 */ /* 0x000fc60007ffe0ff */
[----:B------:R-:W-:Y:S02]  /*8de0*/  @P0 IADD3 R44, PT, PT, R44, -0x7f000001, RZ ;  /* 0x80ffffff2c2c0810 */ /* 0x000fe40007ffe0ff */
[----:B------:R-:W-:-:S04]  /*8df0*/  IMAD.WIDE.U32 R40, R77, 0x5fffffa, RZ ;  /* 0x05fffffa4d287825 */ /* 0x000fc800078e00ff */
[----:B------:R-:W-:Y:S01]  /*8e00*/  IMAD R77, R77, 0x6, RZ ;  /* 0x000000064d4d7824 */ /* 0x000fe200078e02ff */
[----:B------:R-:W-:-:S03]  /*8e10*/  ISETP.GE.U32.AND P0, PT, R44, 0x7f000001, PT ;  /* 0x7f0000012c00780c */ /* 0x000fc60003f06070 */
[----:B------:R-:W-:Y:S01]  /*8e20*/  IMAD.HI.U32 R77, R77, 0x7f000001, R40 ;  /* 0x7f0000014d4d7827 */ /* 0x000fe200078e0028 */
[----:B------:R-:W-:-:S03]  /*8e30*/  ISETP.GE.U32.AND P1, PT, R64, 0x7f000001, PT ;  /* 0x7f0000014000780c */ /* 0x000fc60003f26070 */
[----:B------:R-:W-:-:S04]  /*8e40*/  IMAD.WIDE.U32 R40, R65, R39, RZ ;  /* 0x0000002741287225 */ /* 0x000fc800078e00ff */
[----:B------:R-:W-:-:S04]  /*8e50*/  IMAD R79, R40, 0x7effffff, RZ ;  /* 0x7effffff284f7824 */ /* 0x000fc800078e02ff */
[----:B------:R-:W-:Y:S01]  /*8e60*/  IMAD.HI.U32 R70, R79, 0x7f000001, R40 ;  /* 0x7f0000014f467827 */ /* 0x000fe200078e0028 */
[----:B------:R-:W-:Y:S02]  /*8e70*/  @P0 IADD3 R44, PT, PT, R44, -0x7f000001, RZ ;  /* 0x80ffffff2c2c0810 */ /* 0x000fe40007ffe0ff */
[----:B------:R-:W-:Y:S02]  /*8e80*/  @P1 IADD3 R64, PT, PT, R64, -0x7f000001, RZ ;  /* 0x80ffffff40401810 */ /* 0x000fe40007ffe0ff */
[----:B------:R-:W-:Y:S01]  /*8e90*/  ISETP.GE.U32.AND P0, PT, R70, 0x7f000001, PT ;  /* 0x7f0000014600780c */ /* 0x000fe20003f06070 */
[----:B------:R-:W-:Y:S01]  /*8ea0*/  ISETP.GE.U32.AND P1, PT, R24, 0x7f000001, PT ;  /* 0x7f0000011800780c */ /* 0x000fe20003f26070 */
[----:B------:R-:W-:Y:S01]  /*8eb0*/  IMAD.WIDE.U32 R40, R47, R6, RZ ;  /* 0x000000062f287225 */ /* 0x000fe200078e00ff */
[----:B------:R-:W-:-:S03]  /*8ec0*/  ISETP.GE.U32.AND P2, PT, R75, 0x7f000001, PT ;  /* 0x7f0000014b00780c */ /* 0x000fc60003f46070 */
[----:B------:R-:W-:-:S04]  /*8ed0*/  IMAD R79, R40, 0x7effffff, RZ ;  /* 0x7effffff284f7824 */ /* 0x000fc800078e02ff */
[----:B------:R-:W-:-:S03]  /*8ee0*/  IMAD.HI.U32 R41, R79, 0x7f000001, R40 ;  /* 0x7f0000014f297827 */ /* 0x000fc600078e0028 */
[----:B------:R-:W-:Y:S02]  /*8ef0*/  @P0 IADD3 R70, PT, PT, R70, -0x7f000001, RZ ;  /* 0x80ffffff46460810 */ /* 0x000fe40007ffe0ff */
[----:B------:R-:W-:Y:S01]  /*8f00*/  @P1 IADD3 R24, PT, PT, R24, -0x7f000001, RZ ;  /* 0x80ffffff18181810 */ /* 0x000fe20007ffe0ff */
[----:B------:R-:W-:Y:S02]  /*8f10*/  ISETP.GE.U32.AND P1, PT, R41, 0x7f000001, PT ;  /* 0x7f0000012900780c */ /* 0x000fe40003f26070 */
[----:B------:R-:W-:Y:S01]  /*8f20*/  ISETP.GE.U32.AND P0, PT, R70, 0x7f000001, PT ;  /* 0x7f0000014600780c */ /* 0x000fe20003f06070 */
[----:B------:R-:W-:-:S04]  /*8f30*/  @P2 IADD3 R75, PT, PT, R75, -0x7f000001, RZ ;  /* 0x80ffffff4b4b2810 */ /* 0x000fc80007ffe0ff */
[----:B------:R-:W-:-:S06]  /*8f40*/  IADD3 R75, PT, PT, R64, R75, RZ ;  /* 0x0000004b404b7210 */ /* 0x000fcc0007ffe0ff */
[----:B------:R-:W-:Y:S01]  /*8f50*/  @P1 IADD3 R41, PT, PT, R41, -0x7f000001, RZ ;  /* 0x80ffffff29291810 */ /* 0x000fe20007ffe0ff */
[----:B------:R-:W-:Y:S01]  /*8f60*/  ISETP.GE.U32.AND P1, PT, R72, 0x7f000001, PT ;  /* 0x7f0000014800780c */ /* 0x000fe20003f26070 */
[----:B------:R-:W-:Y:S01]  /*8f70*/  @P0 IADD3 R70, PT, PT, R70, -0x7f000001, RZ ;  /* 0x80ffffff46460810 */ /* 0x000fe20007ffe0ff */
[----:B------:R-:W-:-:S03]  /*8f80*/  ISETP.GE.U32.AND P0, PT, R75, 0x7f000001, PT ;  /* 0x7f0000014b00780c */ /* 0x000fc60003f06070 */
[----:B------:R-:W-:Y:S01]  /*8f90*/  IADD3 R70, PT, PT, R70, R41, RZ ;  /* 0x0000002946467210 */ /* 0x000fe20007ffe0ff */
[----:B------:R-:W-:-:S04]  /*8fa0*/  IMAD.WIDE.U32 R40, R61, R7, RZ ;  /* 0x000000073d287225 */ /* 0x000fc800078e00ff */
[----:B------:R-:W-:-:S03]  /*8fb0*/  IMAD R79, R40, 0x7effffff, RZ ;  /* 0x7effffff284f7824 */ /* 0x000fc600078e02ff */
        /* <DEDUP_REMOVED lines=12> */
[----:B------:R-:W-:Y:S01]  /*9080*/  IMAD.WIDE.U32 R40, R75, 0x5fffffa, RZ ;  /* 0x05fffffa4b287825 */ /* 0x000fe200078e00ff */
[----:B------:R-:W-:-:S03]  /*9090*/  @P1 IADD3 R79, PT, PT, R79, -0x7f000001, RZ ;  /* 0x80ffffff4f4f1810 */ /* 0x000fc60007ffe0ff */
[----:B------:R-:W-:Y:S01]  /*90a0*/  IMAD R75, R75, 0x6, RZ ;  /* 0x000000064b4b7824 */ /* 0x000fe200078e02ff */
[----:B------:R-:W-:-:S04]  /*90b0*/  ISETP.GE.U32.AND P1, PT, R59, 0x7f000001, PT ;  /* 0x7f0000013b00780c */ /* 0x000fc80003f26070 */
[----:B------:R-:W-:Y:S01]  /*90c0*/  @P0 IADD3 R70, PT, PT, R70, -0x7f000001, RZ ;  /* 0x80ffffff46460810 */ /* 0x000fe20007ffe0ff */
[----:B------:R-:W-:Y:S01]  /*90d0*/  ISETP.GE.U32.AND P0, PT, R24, 0x7f000001, PT ;  /* 0x7f0000011800780c */ /* 0x000fe20003f06070 */
[----:B------:R-:W-:-:S04]  /*90e0*/  IMAD.HI.U32 R75, R75, 0x7f000001, R40 ;  /* 0x7f0000014b4b7827 */ /* 0x000fc800078e0028 */
[----:B------:R-:W-:Y:S01]  /*90f0*/  IMAD.WIDE.U32 R40, R65, R38, RZ ;  /* 0x0000002641287225 */ /* 0x000fe200078e00ff */
[----:B------:R-:W-:-:S03]  /*9100*/  IADD3 R70, PT, PT, R70, R79, RZ ;  /* 0x0000004f46467210 */ /* 0x000fc60007ffe0ff */
[----:B------:R-:W-:Y:S01]  /*9110*/  IMAD R79, R40, 0x7effffff, RZ ;  /* 0x7effffff284f7824 */ /* 0x000fe200078e02ff */
[----:B------:R-:W-:-:S03]  /*9120*/  @P1 IADD3 R59, PT, PT, R59, -0x7f000001, RZ ;  /* 0x80ffffff3b3b1810 */ /* 0x000fc60007ffe0ff */
[----:B------:R-:W-:Y:S01]  /*9130*/  IMAD.HI.U32 R44, R79, 0x7f000001, R40 ;  /* 0x7f0000014f2c7827 */ /* 0x000fe200078e0028 */
[----:B------:R-:W-:-:S03]  /*9140*/  @P0 IADD3 R24, PT, PT, R24, -0x7f000001, RZ ;  /* 0x80ffffff18180810 */ /* 0x000fc60007ffe0ff */
[----:B------:R-:W-:Y:S01]  /*9150*/  IMAD.WIDE.U32 R40, R65, R50, RZ ;  /* 0x0000003241287225 */ /* 0x000fe200078e00ff */
[----:B------:R-:W-:Y:S01]  /*9160*/  ISETP.GE.U32.AND P1, PT, R77, 0x7f000001, PT ;  /* 0x7f0000014d00780c */ /* 0x000fe20003f26070 */
[----:B------:R-:W-:Y:S02]  /*9170*/  ISETP.GE.U32.AND P0, PT, R72, 0x7f000001, PT ;  /* 0x7f0000014800780c */ /* 0x000fe40003f06070 */
        /* <DEDUP_REMOVED lines=29> */
[----:B------:R-:W-:-:S03]  /*9350*/  ISETP.GE.U32.AND P1, PT, R46, 0x7f000001, PT ;  /* 0x7f0000012e00780c */ /* 0x000fc60003f26070 */
[----:B------:R-:W-:-:S04]  /*9360*/  IMAD R61, R40, 0x7effffff, RZ ;  /* 0x7effffff283d7824 */ /* 0x000fc800078e02ff */
[----:B------:R-:W-:-:S05]  /*9370*/  IMAD.HI.U32 R61, R61, 0x7f000001, R40 ;  /* 0x7f0000013d3d7827 */ /* 0x000fca00078e0028 */
[----:B------:R-:W-:Y:S01]  /*9380*/  ISETP.GE.U32.AND P0, PT, R61, 0x7f000001, PT ;  /* 0x7f0000013d00780c */ /* 0x000fe20003f06070 */
[----:B------:R-:W-:Y:S01]  /*9390*/  @P1 IADD3 R46, PT, PT, R46, -0x7f000001, RZ ;  /* 0x80ffffff2e2e1810 */ /* 0x000fe20007ffe0ff */
[----:B------:R-:W-:Y:S01]  /*93a0*/  ISETP.GE.U32.AND P3, PT, R75, 0x7f000001, PT ;  /* 0x7f0000014b00780c */ /* 0x000fe20003f66070 */
[----:B------:R-:W-:Y:S02]  /*93b0*/  ISETP.GE.U32.AND P1, PT, R70, 0x7f000001, PT ;  /* 0x7f0000014600780c */ /* 0x000fe40003f26070 */
[----:B------:R-:W-:-:S05]  /*93c0*/  IADD3 R46, PT, PT, R79, R46, RZ ;  /* 0x0000002e4f2e7210 */ /* 0x000fca0007ffe0ff */
[----:B------:R-:W-:-:S03]  /*93d0*/  ISETP.GE.U32.AND P2, PT, R46, 0x7f000001, PT ;  /* 0x7f0000012e00780c */ /* 0x000fc60003f46070 */
[----:B------:R-:W-:Y:S01]  /*93e0*/  @P0 IADD3 R61, PT, PT, R61, -0x7f000001, RZ ;  /* 0x80ffffff3d3d0810 */ /* 0x000fe20007ffe0ff */
[----:B------:R-:W-:Y:S01]  /*93f0*/  ISETP.GE.U32.AND P0, PT, R44, 0x7f000001, PT ;  /* 0x7f0000012c00780c */ /* 0x000fe20003f06070 */
[----:B------:R-:W-:Y:S02]  /*9400*/  @P3 IADD3 R75, PT, PT, R75, -0x7f000001, RZ ;  /* 0x80ffffff4b4b3810 */ /* 0x000fe40007ffe0ff */
[----:B------:R-:W-:-:S04]  /*9410*/  @P1 IADD3 R70, PT, PT, R70, -0x7f000001, RZ ;  /* 0x80ffffff46461810 */ /* 0x000fc80007ffe0ff */
[----:B------:R-:W-:Y:S02]  /*9420*/  IADD3 R70, PT, PT, R70, R75, RZ ;  /* 0x0000004b46467210 */ /* 0x000fe40007ffe0ff */
[----:B------:R-:W-:-:S04]  /*9430*/  @P2 IADD3 R46, PT, PT, R46, -0x7f000001, RZ ;  /* 0x80ffffff2e2e2810 */ /* 0x000fc80007ffe0ff */
[----:B------:R-:W-:Y:S01]  /*9440*/  @P0 IADD3 R44, PT, PT, R44, -0x7f000001, RZ ;  /* 0x80ffffff2c2c0810 */ /* 0x000fe20007ffe0ff */
[----:B------:R-:W-:Y:S01]  /*9450*/  ISETP.GE.U32.AND P2, PT, R70, 0x7f000001, PT ;  /* 0x7f0000014600780c */ /* 0x000fe20003f46070 */
[----:B------:R-:W-:Y:S01]  /*9460*/  IMAD.WIDE.U32 R40, R61, 0x5fffffa, RZ ;  /* 0x05fffffa3d287825 */ /* 0x000fe200078e00ff */
[----:B------:R-:W-:Y:S02]  /*9470*/  ISETP.GE.U32.AND P1, PT, R59, 0x7f000001, PT ;  /* 0x7f0000013b00780c */ /* 0x000fe40003f26070 */
[----:B------:R-:W-:Y:S01]  /*9480*/  ISETP.GE.U32.AND P0, PT, R44, 0x7f000001, PT ;  /* 0x7f0000012c00780c */ /* 0x000fe20003f06070 */
[----:B------:R-:W-:-:S04]  /*9490*/  IMAD R61, R61, 0x6, RZ ;  /* 0x000000063d3d7824 */ /* 0x000fc800078e02ff */
[----:B------:R-:W-:-:S04]  /*94a0*/  IMAD.HI.U32 R61, R61, 0x7f000001, R40 ;  /* 0x7f0000013d3d7827 */ /* 0x000fc800078e0028 */
[----:B------:R-:W-:Y:S01]  /*94b0*/  IMAD.WIDE.U32 R40, R46, R7, RZ ;  /* 0x000000072e287225 */ /* 0x000fe200078e00ff */
[----:B------:R-:W-:-:S03]  /*94c0*/  @P2 IADD3 R70, PT, PT, R70, -0x7f000001, RZ ;  /* 0x80ffffff46462810 */ /* 0x000fc60007ffe0ff */
        /* <DEDUP_REMOVED lines=119> */
[----:B------:R-:W-:-:S03]  /*9c40*/  IADD3 R76, PT, PT, R63, R76, RZ ;  /* 0x0000004c3f4c7210 */ /* 0x000fc60007ffe0ff */
[----:B------:R-:W-:Y:S01]  /*9c50*/  IMAD R63, R40, 0x7effffff, RZ ;  /* 0x7effffff283f7824 */ /* 0x000fe200078e02ff */
[----:B------:R-:W-:-:S03]  /*9c60*/  IADD3 R59, PT, PT, R50, R59, RZ ;  /* 0x0000003b323b7210 */ /* 0x000fc60007ffe0ff */
        /* <DEDUP_REMOVED lines=15> */
[----:B------:R-:W-:Y:S01]  /*9d60*/  IADD3 R24, PT, PT, R59, R24, RZ ;  /* 0x000000183b187210 */ /* 0x000fe20007ffe0ff */
[----:B------:R-:W-:Y:S01]  /*9d70*/  ISETP.GE.U32.AND P1, PT, R75, 0x7f000001, PT ;  /* 0x7f0000014b00780c */ /* 0x000fe20003f26070 */
[----:B------:R-:W-:Y:S01]  /*9d80*/  ISETP.GE.U32.AND P0, PT, R76, 0x7f000001, PT ;  /* 0x7f0000014c00780c */ /* 0x000fe20003f06070 */
        /* <DEDUP_REMOVED lines=20> */
[----:B------:R-:W-:Y:S01]  /*9ed0*/  IMAD R63, R40, 0x7effffff, RZ ;  /* 0x7effffff283f7824 */ /* 0x000fe200078e02ff */
[----:B------:R-:W-:Y:S01]  /*9ee0*/  ISETP.GE.U32.AND P3, PT, R73, 0x7f000001, PT ;  /* 0x7f0000014900780c */ /* 0x000fe20003f66070 */
[----:B------:R-:W-:Y:S02]  /*9ef0*/  ISETP.GE.U32.AND P1, PT, R44, 0x7f000001, PT ;  /* 0x7f0000012c00780c */ /* 0x000fe40003f26070 */
[----:B------:R-:W-:-:S05]  /*9f00*/  IMAD.HI.U32 R63, R63, 0x7f000001, R40 ;  /* 0x7f0000013f3f7827 */ /* 0x000fca00078e0028 */
[----:B------:R-:W-:Y:S01]  /*9f10*/  ISETP.GE.U32.AND P0, PT, R63, 0x7f000001, PT ;  /* 0x7f0000013f00780c */ /* 0x000fe20003f06070 */
[----:B------:R-:W-:-:S04]  /*9f20*/  ISETP.GE.U32.AND P2, PT, R24, 0x7f000001, PT ;  /* 0x7f0000011800780c */ /* 0x000fc80003f46070 */
[----:B------:R-:W-:Y:S02]  /*9f30*/  @P3 IADD3 R73, PT, PT, R73, -0x7f000001, RZ ;  /* 0x80ffffff49493810 */ /* 0x000fe40007ffe0ff */
[----:B------:R-:W-:-:S04]  /*9f40*/  @P1 IADD3 R44, PT, PT, R44, -0x7f000001, RZ ;  /* 0x80ffffff2c2c1810 */ /* 0x000fc80007ffe0ff */
[----:B------:R-:W-:Y:S02]  /*9f50*/  IADD3 R73, PT, PT, R44, R73, RZ ;  /* 0x000000492c497210 */ /* 0x000fe40007ffe0ff */
[----:B------:R-:W-:Y:S01]  /*9f60*/  @P0 IADD3 R63, PT, PT, R63, -0x7f000001, RZ ;  /* 0x80ffffff3f3f0810 */ /* 0x000fe20007ffe0ff */
[----:B------:R-:W-:Y:S01]  /*9f70*/  ISETP.GE.U32.AND P0, PT, R64, 0x7f000001, PT ;  /* 0x7f0000014000780c */ /* 0x000fe20003f06070 */
[----:B------:R-:W-:Y:S01]  /*9f80*/  @P2 IADD3 R24, PT, PT, R24, -0x7f000001, RZ ;  /* 0x80ffffff18182810 */ /* 0x000fe20007ffe0ff */
[----:B------:R-:W-:Y:S02]  /*9f90*/  ISETP.GE.U32.AND P2, PT, R73, 0x7f000001, PT ;  /* 0x7f0000014900780c */ /* 0x000fe40003f46070 */
[----:B------:R-:W-:-:S04]  /*9fa0*/  IMAD.WIDE.U32 R40, R63, 0x5fffffa, RZ ;  /* 0x05fffffa3f287825 */ /* 0x000fc800078e00ff */
[----:B------:R-:W-:-:S04]  /*9fb0*/  IMAD R63, R63, 0x6, RZ ;  /* 0x000000063f3f7824 */ /* 0x000fc800078e02ff */
[----:B------:R-:W-:Y:S01]  /*9fc0*/  IMAD.HI.U32 R63, R63, 0x7f000001, R40 ;  /* 0x7f0000013f3f7827 */ /* 0x000fe200078e0028 */
[----:B------:R-:W-:-:S03]  /*9fd0*/  @P0 IADD3 R64, PT, PT, R64, -0x7f000001, RZ ;  /* 0x80ffffff40400810 */ /* 0x000fc60007ffe0ff */
[----:B------:R-:W-:Y:S01]  /*9fe0*/  IMAD.WIDE.U32 R40, R24, R7, RZ ;  /* 0x0000000718287225 */ /* 0x000fe200078e00ff */
[----:B------:R-:W-:Y:S01]  /*9ff0*/  ISETP.GE.U32.AND P1, PT, R46, 0x7f000001, PT ;  /* 0x7f0000012e00780c */ /* 0x000fe20003f26070 */
[----:B------:R-:W-:Y:S01]  /*a000*/  ISETP.GE.U32.AND P0, PT, R64, 0x7f000001, PT ;  /* 0x7f0000014000780c */ /* 0x000fe20003f06070 */
[----:B------:R-:W-:Y:S01]  /*a010*/  @P2 IADD3 R73, PT, PT, R73, -0x7f000001, RZ ;  /* 0x80ffffff49492810 */ /* 0x000fe20007ffe0ff */
[----:B------:R-:W-:-:S04]  /*a020*/  IMAD R79, R40, 0x7effffff, RZ ;  /* 0x7effffff284f7824 */ /* 0x000fc800078e02ff */
[----:B------:R-:W-:-:S04]  /*a030*/  IMAD.HI.U32 R44, R79, 0x7f000001, R40 ;  /* 0x7f0000014f2c7827 */ /* 0x000fc800078e0028 */
[----:B------:R-:W-:-:S04]  /*a040*/  IMAD.WIDE.U32 R40, R73, R39, RZ ;  /* 0x0000002749287225 */ /* 0x000fc800078e00ff */
[----:B------:R-:W-:Y:S01]  /*a050*/  IMAD R81, R40, 0x7effffff, RZ ;  /* 0x7effffff28517824 */ /* 0x000fe200078e02ff */
[----:B------:R-:W-:Y:S02]  /*a060*/  @P1 IADD3 R46, PT, PT, R46, -0x7f000001, RZ ;  /* 0x80ffffff2e2e1810 */ /* 0x000fe40007ffe0ff */
[----:B------:R-:W-:Y:S01]  /*a070*/  @P0 IADD3 R64, PT, PT, R64, -0x7f000001, RZ ;  /* 0x80ffffff40400810 */ /* 0x000fe20007ffe0ff */
[----:B------:R-:W-:-:S03]  /*a080*/  IMAD.HI.U32 R81, R81, 0x7f000001, R40 ;  /* 0x7f00000151517827 */ /* 0x000fc600078e0028 */
[----:B------:R-:W-:Y:S02]  /*a090*/  IADD3 R79, PT, PT, R64, R46, RZ ;  /* 0x0000002e404f7210 */ /* 0x000fe40007ffe0ff */
[----:B------:R-:W-:Y:S01]  /*a0a0*/  ISETP.GE.U32.AND P2, PT, R81, 0x7f000001, PT ;  /* 0x7f0000015100780c */ /* 0x000fe20003f46070 */
[----:B------:R-:W-:Y:S02]  /*a0b0*/  ISETP.GE.U32.AND P1, PT, R50, 0x7f000001, PT ;  /* 0x7f0000013200780c */ /* 0x000fe40003f26070 */
[----:B------:R-:W-:-:S10]  /*a0c0*/  ISETP.GE.U32.AND P0, PT, R79, 0x7f000001, PT ;  /* 0x7f0000014f00780c */ /* 0x000fd40003f06070 */
[----:B------:R-:W-:Y:S02]  /*a0d0*/  @P2 IADD3 R81, PT, PT, R81, -0x7f000001, RZ ;  /* 0x80ffffff51512810 */ /* 0x000fe40007ffe0ff */
[----:B------:R-:W-:Y:S01]  /*a0e0*/  @P1 IADD3 R50, PT, PT, R50, -0x7f000001, RZ ;  /* 0x80ffffff32321810 */ /* 0x000fe20007ffe0ff */
[----:B------:R-:W-:Y:S01]  /*a0f0*/  ISETP.GE.U32.AND P1, PT, R65, 0x7f000001, PT ;  /* 0x7f0000014100780c */ /* 0x000fe20003f26070 */
[----:B------:R-:W-:Y:S01]  /*a100*/  @P0 IADD3 R79, PT, PT, R79, -0x7f000001, RZ ;  /* 0x80ffffff4f4f0810 */ /* 0x000fe20007ffe0ff */
        /* <DEDUP_REMOVED lines=40> */
[----:B------:R-:W-:-:S04]  /*a390*/  IMAD.WIDE.U32 R40, R79, 0x5fffffa, RZ ;  /* 0x05fffffa4f287825 */ /* 0x000fc800078e00ff */
        /* <DEDUP_REMOVED lines=12> */
[----:B------:R-:W-:Y:S01]  /*a460*/  @P1 IADD3 R77, PT, PT, R77, -0x7f000001, RZ ;  /* 0x80ffffff4d4d1810 */ /* 0x000fe20007ffe0ff */
[----:B------:R-:W-:Y:S02]  /*a470*/  ISETP.GE.U32.AND P1, PT, R50, 0x7f000001, PT ;  /* 0x7f0000013200780c */ /* 0x000fe40003f26070 */
[----:B------:R-:W-:Y:S02]  /*a480*/  @P0 IADD3 R44, PT, PT, R44, -0x7f000001, RZ ;  /* 0x80ffffff2c2c0810 */ /* 0x000fe40007ffe0ff */
[----:B------:R-:W-:-:S04]  /*a490*/  IMAD.WIDE.U32 R40, R77, 0x5fffffa, RZ ;  /* 0x05fffffa4d287825 */ /* 0x000fc800078e00ff */
[----:B------:R-:W-:Y:S01]  /*a4a0*/  IMAD R77, R77, 0x6, RZ ;  /* 0x000000064d4d7824 */ /* 0x000fe200078e02ff */
[----:B------:R-:W-:-:S03]  /*a4b0*/  ISETP.GE.U32.AND P0, PT, R44, 0x7f000001, PT ;  /* 0x7f0000012c00780c */ /* 0x000fc60003f06070 */
[----:B------:R-:W-:Y:S01]  /*a4c0*/  IMAD.HI.U32 R77, R77, 0x7f000001, R40 ;  /* 0x7f0000014d4d7827 */ /* 0x000fe200078e0028 */
[----:B------:R-:W-:-:S03]  /*a4d0*/  @P1 IADD3 R50, PT, PT, R50, -0x7f000001, RZ ;  /* 0x80ffffff32321810 */ /* 0x000fc60007ffe0ff */
[----:B------:R-:W-:Y:S01]  /*a4e0*/  IMAD.WIDE.U32 R40, R24, R39, RZ ;  /* 0x0000002718287225 */ /* 0x000fe200078e00ff */
[----:B------:R-:W-:-:S03]  /*a4f0*/  ISETP.GE.U32.AND P1, PT, R63, 0x7f000001, PT ;  /* 0x7f0000013f00780c */ /* 0x000fc60003f26070 */
[----:B------:R-:W-:-:S04]  /*a500*/  IMAD R79, R40, 0x7effffff, RZ ;  /* 0x7effffff284f7824 */ /* 0x000fc800078e02ff */
[----:B------:R-:W-:Y:S01]  /*a510*/  IMAD.HI.U32 R79, R79, 0x7f000001, R40 ;  /* 0x7f0000014f4f7827 */ /* 0x000fe200078e0028 */
[----:B------:R-:W-:-:S04]  /*a520*/  @P0 IADD3 R44, PT, PT, R44, -0x7f000001, RZ ;  /* 0x80ffffff2c2c0810 */ /* 0x000fc80007ffe0ff */
[----:B------:R-:W-:Y:S01]  /*a530*/  ISETP.GE.U32.AND P0, PT, R79, 0x7f000001, PT ;  /* 0x7f0000014f00780c */ /* 0x000fe20003f06070 */
[----:B------:R-:W-:Y:S01]  /*a540*/  @P1 IADD3 R63, PT, PT, R63, -0x7f000001, RZ ;  /* 0x80ffffff3f3f1810 */ /* 0x000fe20007ffe0ff */
[----:B------:R-:W-:Y:S01]  /*a550*/  IMAD.WIDE.U32 R40, R75, R6, RZ ;  /* 0x000000064b287225 */ /* 0x000fe200078e00ff */
[----:B------:R-:W-:Y:S02]  /*a560*/  ISETP.GE.U32.AND P2, PT, R65, 0x7f000001, PT ;  /* 0x7f0000014100780c */ /* 0x000fe40003f46070 */
[----:B------:R-:W-:Y:S01]  /*a570*/  IADD3 R44, PT, PT, R44, R63, RZ ;  /* 0x0000003f2c2c7210 */ /* 0x000fe20007ffe0ff */
[----:B------:R-:W-:-:S04]  /*a580*/  IMAD R63, R40, 0x7effffff, RZ ;  /* 0x7effffff283f7824 */ /* 0x000fc800078e02ff */
[----:B------:R-:W-:-:S03]  /*a590*/  IMAD.HI.U32 R40, R63, 0x7f000001, R40 ;  /* 0x7f0000013f287827 */ /* 0x000fc600078e0028 */
[----:B------:R-:W-:Y:S02]  /*a5a0*/  @P0 IADD3 R79, PT, PT, R79, -0x7f000001, RZ ;  /* 0x80ffffff4f4f0810 */ /* 0x000fe40007ffe0ff */
[----:B------:R-:W-:-:S03]  /*a5b0*/  ISETP.GE.U32.AND P1, PT, R40, 0x7f000001, PT ;  /* 0x7f0000012800780c */ /* 0x000fc60003f26070 */
[----:B------:R-:W-:Y:S01]  /*a5c0*/  ISETP.GE.U32.AND P0, PT, R79, 0x7f000001, PT ;  /* 0x7f0000014f00780c */ /* 0x000fe20003f06070 */
[----:B------:R-:W-:-:S04]  /*a5d0*/  @P2 IADD3 R65, PT, PT, R65, -0x7f000001, RZ ;  /* 0x80ffffff41412810 */ /* 0x000fc80007ffe0ff */
[----:B------:R-:W-:-:S05]  /*a5e0*/  IADD3 R65, PT, PT, R50, R65, RZ ;  /* 0x0000004132417210 */ /* 0x000fca0007ffe0ff */
[----:B------:R-:W-:Y:S01]  /*a5f0*/  @P1 IADD3 R40, PT, PT, R40, -0x7f000001, RZ ;  /* 0x80ffffff28281810 */ /* 0x000fe20007ffe0ff */
[----:B------:R-:W-:Y:S02]  /*a600*/  ISETP.GE.U32.AND P1, PT, R72, 0x7f000001, PT ;  /* 0x7f0000014800780c */ /* 0x000fe40003f26070 */
[----:B------:R-:W-:Y:S01]  /*a610*/  @P0 IADD3 R79, PT, PT, R79, -0x7f000001, RZ ;  /* 0x80ffffff4f4f0810 */ /* 0x000fe20007ffe0ff */
[----:B------:R-:W-:-:S03]  /*a620*/  ISETP.GE.U32.AND P0, PT, R65, 0x7f000001, PT ;  /* 0x7f0000014100780c */ /* 0x000fc60003f06070 */
[----:B------:R-:W-:Y:S01]  /*a630*/  IADD3 R63, PT, PT, R79, R40, RZ ;  /* 0x000000284f3f7210 */ /* 0x000fe20007ffe0ff */
[----:B------:R-:W-:-:S04]  /*a640*/  IMAD.WIDE.U32 R40, R73, R7, RZ ;  /* 0x0000000749287225 */ /* 0x000fc800078e00ff */
[----:B------:R-:W-:Y:S02]  /*a650*/  IMAD R79, R40, 0x7effffff, RZ ;  /* 0x7effffff284f7824 */ /* 0x000fe400078e02ff */
[----:B------:R-:W-:-:S03]  /*a660*/  @P1 IADD3 R72, PT, PT, R72, -0x7f000001, RZ ;  /* 0x80ffffff48481810 */ /* 0x000fc60007ffe0ff */
        /* <DEDUP_REMOVED lines=17> */
[----:B------:R-:W-:-:S04]  /*a780*/  IMAD.WIDE.U32 R40, R24, R38, RZ ;  /* 0x0000002618287225 */ /* 0x000fc800078e00ff */
        /* <DEDUP_REMOVED lines=16> */
[----:B------:R-:W-:Y:S01]  /*a890*/  IMAD R77, R40, 0x7effffff, RZ ;  /* 0x7effffff284d7824 */ /* 0x000fe200078e02ff */
[----:B------:R-:W-:Y:S02]  /*a8a0*/  IADD3 R63, PT, PT, R63, R50, RZ ;  /* 0x000000323f3f7210 */ /* 0x000fe40007ffe0ff */
[----:B------:R-:W-:Y:S01]  /*a8b0*/  IADD3 R79, PT, PT, R44, R46, RZ ;  /* 0x0000002e2c4f7210 */ /* 0x000fe20007ffe0ff */
[----:B------:R-:W-:-:S04]  /*a8c0*/  IMAD.HI.U32 R50, R77, 0x7f000001, R40 ;  /* 0x7f0000014d327827 */ /* 0x000fc800078e0028 */
[----:B------:R-:W-:Y:S01]  /*a8d0*/  IMAD.WIDE.U32 R40, R61, R7, RZ ;  /* 0x000000073d287225 */ /* 0x000fe200078e00ff */
[----:B------:R-:W-:-:S03]  /*a8e0*/  ISETP.GE.U32.AND P0, PT, R79, 0x7f000001, PT ;  /* 0x7f0000014f00780c */ /* 0x000fc60003f06070 */
[----:B------:R-:W-:Y:S01]  /*a8f0*/  IMAD R77, R40, 0x7effffff, RZ ;  /* 0x7effffff284d7824 */ /* 0x000fe200078e02ff */
[----:B------:R-:W-:-:S03]  /*a900*/  IADD3 R47, PT, PT, R52, R47, RZ ;  /* 0x0000002f342f7210 */ /* 0x000fc60007ffe0ff */
        /* <DEDUP_REMOVED lines=54> */
[----:B------:R-:W-:Y:S01]  /*ac70*/  IMAD.HI.U32 R64, R41, 0x7f000001, R64 ;  /* 0x7f00000129407827 */ /* 0x000fe200078e0040 */
[----:B------:R-:W-:-:S03]  /*ac80*/  ISETP.GE.U32.AND P0, PT, R62, 0x7f000001, PT ;  /* 0x7f0000013e00780c */ /* 0x000fc60003f06070 */
[----:B------:R-:W-:Y:S01]  /*ac90*/  IMAD.WIDE.U32 R40, R66, R6, RZ ;  /* 0x0000000642287225 */ /* 0x000fe200078e00ff */
[----:B------:R-:W-:Y:S01]  /*aca0*/  IADD3 R65, PT, PT, R73, R50, RZ ;  /* 0x0000003249417210 */ /* 0x000fe20007ffe0ff */
[----:B------:R-:W-:Y:S02]  /*acb0*/  ISETP.GE.U32.AND P1, PT, R57, 0x7f000001, PT ;  /* 0x7f0000013900780c */ /* 0x000fe40003f26070 */
[----:B------:R-:W-:-:S04]  /*acc0*/  IMAD R73, R40, 0x7effffff, RZ ;  /* 0x7effffff28497824 */ /* 0x000fc800078e02ff */
[----:B------:R-:W-:-:S04]  /*acd0*/  IMAD.HI.U32 R50, R73, 0x7f000001, R40 ;  /* 0x7f00000149327827 */ /* 0x000fc800078e0028 */
[----:B------:R-:W-:Y:S01]  /*ace0*/  IMAD.WIDE.U32 R40, R72, R7, RZ ;  /* 0x0000000748287225 */ /* 0x000fe200078e00ff */
[----:B------:R-:W-:-:S03]  /*acf0*/  @P0 IADD3 R62, PT, PT, R62, -0x7f000001, RZ ;  /* 0x80ffffff3e3e0810 */ /* 0x000fc60007ffe0ff */
[----:B------:R-:W-:Y:S01]  /*ad00*/  IMAD R77, R40, 0x7effffff, RZ ;  /* 0x7effffff284d7824 */ /* 0x000fe200078e02ff */
[----:B------:R-:W-:-:S03]  /*ad10*/  @P1 IADD3 R57, PT, PT, R57, -0x7f000001, RZ ;  /* 0x80ffffff39391810 */ /* 0x000fc60007ffe0ff */
[----:B------:R-:W-:-:S04]  /*ad20*/  IMAD.HI.U32 R77, R77, 0x7f000001, R40 ;  /* 0x7f0000014d4d7827 */ /* 0x000fc800078e0028 */
[----:B------:R-:W-:Y:S01]  /*ad30*/  IMAD.WIDE.U32 R40, R70, R38, RZ ;  /* 0x0000002646287225 */ /* 0x000fe200078e00ff */
[----:B------:R-:W-:Y:S01]  /*ad40*/  IADD3 R62, PT, PT, R62, R57, RZ ;  /* 0x000000393e3e7210 */ /* 0x000fe20007ffe0ff */
[----:B------:R-:W-:Y:S01]  /*ad50*/  ISETP.GE.U32.AND P1, PT, R52, 0x7f000001, PT ;  /* 0x7f0000013400780c */ /* 0x000fe20003f26070 */
[----:B------:R-:W-:Y:S01]  /*ad60*/  ISETP.GE.U32.AND P0, PT, R65, 0x7f000001, PT ;  /* 0x7f0000014100780c */ /* 0x000fe20003f06070 */
[----:B------:R-:W-:-:S04]  /*ad70*/  IMAD R57, R40, 0x7effffff, RZ ;  /* 0x7effffff28397824 */ /* 0x000fc800078e02ff */
[----:B------:R-:W-:-:S05]  /*ad80*/  IMAD.HI.U32 R57, R57, 0x7f000001, R40 ;  /* 0x7f00000139397827 */ /* 0x000fca00078e0028 */
[----:B------:R-:W-:Y:S02]  /*ad90*/  ISETP.GE.U32.AND P2, PT, R57, 0x7f000001, PT ;  /* 0x7f0000013900780c */ /* 0x000fe40003f46070 */
[----:B------:R-:W-:Y:S02]  /*ada0*/  @P1 IADD3 R52, PT, PT, R52, -0x7f000001, RZ ;  /* 0x80ffffff34341810 */ /* 0x000fe40007ffe0ff */
[----:B------:R-:W-:-:S04]  /*adb0*/  @P0 IADD3 R65, PT, PT, R65, -0x7f000001, RZ ;  /* 0x80ffffff41410810 */ /* 0x000fc80007ffe0ff */
[----:B------:R-:W-:Y:S01]  /*adc0*/  IADD3 R52, PT, PT, R65, R52, RZ ;  /* 0x0000003441347210 */ /* 0x000fe20007ffe0ff */
[----:B------:R-:W-:-:S04]  /*add0*/  ISETP.GE.U32.AND P0, PT, R47, 0x7f000001, PT ;  /* 0x7f0000012f00780c */ /* 0x000fc80003f06070 */
[----:B------:R-:W-:Y:S01]  /*ade0*/  @P2 IADD3 R57, PT, PT, R57, -0x7f000001, RZ ;  /* 0x80ffffff39392810 */ /* 0x000fe20007ffe0ff */
[----:B------:R-:W-:Y:S01]  /*adf0*/  ISETP.GE.U32.AND P2, PT, R52, 0x7f000001, PT ;  /* 0x7f0000013400780c */ /* 0x000fe20003f46070 */
[----:B------:R-:W-:-:S03]  /*ae00*/  ISETP.GE.U32.AND P1, PT, R71, 0x7f000001, PT ;  /* 0x7f0000014700780c */ /* 0x000fc60003f26070 */
[----:B------:R-:W-:-:S04]  /*ae10*/  IMAD.WIDE.U32 R40, R57, 0x5fffffa, RZ ;  /* 0x05fffffa39287825 */ /* 0x000fc800078e00ff */
[----:B------:R-:W-:Y:S01]  /*ae20*/  IMAD R57, R57, 0x6, RZ ;  /* 0x0000000639397824 */ /* 0x000fe200078e02ff */
[----:B------:R-:W-:-:S04]  /*ae30*/  @P0 IADD3 R47, PT, PT, R47, -0x7f000001, RZ ;  /* 0x80ffffff2f2f0810 */ /* 0x000fc80007ffe0ff */
        /* <DEDUP_REMOVED lines=23> */
[----:B------:R-:W-:Y:S01]  /*afb0*/  @P1 IADD3 R41, PT, PT, R41, -0x7f000001, RZ ;  /* 0x80ffffff29291810 */ /* 0x000fe20007ffe0ff */
[----:B------:R-:W-:Y:S02]  /*afc0*/  ISETP.GE.U32.AND P1, PT, R50, 0x7f000001, PT ;  /* 0x7f0000013200780c */ /* 0x000fe40003f26070 */
[----:B------:R-:W-:Y:S01]  /*afd0*/  ISETP.GE.U32.AND P0, PT, R63, 0x7f000001, PT ;  /* 0x7f0000013f00780c */ /* 0x000fe20003f06070 */
[----:B------:R-:W-:Y:S01]  /*afe0*/  IADD3 R59, PT, PT, R74, R59, RZ ;  /* 0x0000003b4a3b7210 */ /* 0x000fe20007ffe0ff */
[----:B------:R-:W-:-:S04]  /*aff0*/  IMAD.WIDE.U32 R74, R41, 0x5fffffa, RZ ;  /* 0x05fffffa294a7825 */ /* 0x000fc800078e00ff */
[----:B------:R-:W-:-:S05]  /*b000*/  IMAD R41, R41, 0x6, RZ ;  /* 0x0000000629297824 */ /* 0x000fca00078e02ff */
[----:B------:R-:W-:Y:S01]  /*b010*/  @P1 IADD3 R50, PT, PT, R50, -0x7f000001, RZ ;  /* 0x80ffffff32321810 */ /* 0x000fe20007ffe0ff */
[----:B------:R-:W-:Y:S01]  /*b020*/  IMAD.HI.U32 R74, R41, 0x7f000001, R74 ;  /* 0x7f000001294a7827 */ /* 0x000fe200078e004a */
[----:B------:R-:W-:-:S03]  /*b030*/  @P0 IADD3 R63, PT, PT, R63, -0x7f000001, RZ ;  /* 0x80ffffff3f3f0810 */ /* 0x000fc60007ffe0ff */
[----:B------:R-:W-:Y:S01]  /*b040*/  ISETP.GE.U32.AND P0, PT, R50, 0x7f000001, PT ;  /* 0x7f0000013200780c */ /* 0x000fe20003f06070 */
[----:B------:R-:W-:Y:S01]  /*b050*/  IMAD.WIDE.U32 R40, R66, R39, RZ ;  /* 0x0000002742287225 */ /* 0x000fe200078e00ff */
[----:B------:R-:W-:-:S03]  /*b060*/  @P2 IADD3 R54, PT, PT, R54, -0x7f000001, RZ ;  /* 0x80ffffff36362810 */ /* 0x000fc60007ffe0ff */
[----:B------:R-:W-:Y:S01]  /*b070*/  IMAD R57, R40, 0x7effffff, RZ ;  /* 0x7effffff28397824 */ /* 0x000fe200078e02ff */
[----:B------:R-:W-:-:S03]  /*b080*/  IADD3 R63, PT, PT, R63, R54, RZ ;  /* 0x000000363f3f7210 */ /* 0x000fc60007ffe0ff */
[----:B------:R-:W-:-:S04]  /*b090*/  IMAD.HI.U32 R54, R57, 0x7f000001, R40 ;  /* 0x7f00000139367827 */ /* 0x000fc800078e0028 */
[----:B------:R-:W-:Y:S01]  /*b0a0*/  @P0 IADD3 R50, PT, PT, R50, -0x7f000001, RZ ;  /* 0x80ffffff32320810 */ /* 0x000fe20007ffe0ff */
        /* <DEDUP_REMOVED lines=9> */
[----:B------:R-:W-:-:S10]  /*b140*/  IMAD.WIDE.U32 R40, R70, R7, RZ ;  /* 0x0000000746287225 */ /* 0x000fd400078e00ff */
[----:B------:R-:W-:Y:S01]  /*b150*/  @P1 IADD3 R57, PT, PT, R57, -0x7f000001, RZ ;  /* 0x80ffffff39391810 */ /* 0x000fe20007ffe0ff */
[----:B------:R-:W-:Y:S01]  /*b160*/  ISETP.GE.U32.AND P1, PT, R64, 0x7f000001, PT ;  /* 0x7f0000014000780c */ /* 0x000fe20003f26070 */
[----:B------:R-:W-:Y:S01]  /*b170*/  @P0 IADD3 R54, PT, PT, R54, -0x7f000001, RZ ;  /* 0x80ffffff36360810 */ /* 0x000fe20007ffe0ff */
[----:B------:R-:W-:Y:S01]  /*b180*/  ISETP.GE.U32.AND P0, PT, R63, 0x7f000001, PT ;  /* 0x7f0000013f00780c */ /* 0x000fe20003f06070 */
[----:B------:R-:W-:Y:S01]  /*b190*/  IMAD R65, R40, 0x7effffff, RZ ;  /* 0x7effffff28417824 */ /* 0x000fe200078e02ff */
[----:B------:R-:W-:-:S03]  /*b1a0*/  IADD3 R77, PT, PT, R50, R77, RZ ;  /* 0x0000004d324d7210 */ /* 0x000fc60007ffe0ff */
[----:B------:R-:W-:-:S06]  /*b1b0*/  IMAD.HI.U32 R50, R65, 0x7f000001, R40 ;  /* 0x7f00000141327827 */ /* 0x000fcc00078e0028 */
[----:B------:R-:W-:Y:S01]  /*b1c0*/  @P1 IADD3 R64, PT, PT, R64, -0x7f000001, RZ ;  /* 0x80ffffff40401810 */ /* 0x000fe20007ffe0ff */
[----:B------:R-:W-:Y:S01]  /*b1d0*/  IMAD.WIDE.U32 R40, R52, R38, RZ ;  /* 0x0000002634287225 */ /* 0x000fe200078e00ff */
[----:B------:R-:W-:-:S04]  /*b1e0*/  @P0 IADD3 R63, PT, PT, R63, -0x7f000001, RZ ;  /* 0x80ffffff3f3f0810 */ /* 0x000fc80007ffe0ff */
[----:B------:R-:W-:Y:S01]  /*b1f0*/  IADD3 R64, PT, PT, R63, R64, RZ ;  /* 0x000000403f407210 */ /* 0x000fe20007ffe0ff */
        /* <DEDUP_REMOVED lines=27> */
[----:B------:R-:W-:Y:S02]  /*b3b0*/  @P0 IADD3 R64, PT, PT, R64, -0x7f000001, RZ ;  /* 0x80ffffff40400810 */ /* 0x000fe40007ffe0ff */
[----:B------:R-:W-:Y:S01]  /*b3c0*/  IADD3 R77, PT, PT, R77, R76, RZ ;  /* 0x0000004c4d4d7210 */ /* 0x000fe20007ffe0ff */
[----:B------:R-:W-:-:S04]  /*b3d0*/  IMAD.HI.U32 R66, R63, 0x7f000001, R40 ;  /* 0x7f0000013f427827 */ /* 0x000fc800078e0028 */
        /* <DEDUP_REMOVED lines=89> */
[----:B------:R-:W-:Y:S01]  /*b970*/  IMAD.HI.U32 R50, R79, 0x7f000001, R40 ;  /* 0x7f0000014f327827 */ /* 0x000fe200078e0028 */
[----:B------:R-:W-:Y:S01]  /*b980*/  ISETP.GE.U32.AND P0, PT, R58, 0x7f000001, PT ;  /* 0x7f0000013a00780c */ /* 0x000fe20003f06070 */
[----:B------:R-:W-:Y:S02]  /*b990*/  ISETP.GE.U32.AND P1, PT, R68, 0x7f000001, PT ;  /* 0x7f0000014400780c */ /* 0x000fe40003f26070 */
[----:B------:R-:W-:-:S04]  /*b9a0*/  IMAD.WIDE.U32 R40, R75, R6, RZ ;  /* 0x000000064b287225 */ /* 0x000fc800078e00ff */
[----:B------:R-:W-:-:S04]  /*b9b0*/  IMAD R81, R40, 0x7effffff, RZ ;  /* 0x7effffff28517824 */ /* 0x000fc800078e02ff */
[----:B------:R-:W-:Y:S02]  /*b9c0*/  IMAD.HI.U32 R81, R81, 0x7f000001, R40 ;  /* 0x7f00000151517827 */ /* 0x000fe400078e0028 */
[----:B------:R-:W-:Y:S02]  /*b9d0*/  @P0 IADD3 R58, PT, PT, R58, -0x7f000001, RZ ;  /* 0x80ffffff3a3a0810 */ /* 0x000fe40007ffe0ff */
[----:B------:R-:W-:Y:S01]  /*b9e0*/  @P1 IADD3 R68, PT, PT, R68, -0x7f000001, RZ ;  /* 0x80ffffff44441810 */ /* 0x000fe20007ffe0ff */
[----:B------:R-:W-:-:S03]  /*b9f0*/  ISETP.GE.U32.AND P2, PT, R81, 0x7f000001, PT ;  /* 0x7f0000015100780c */ /* 0x000fc60003f46070 */
[----:B------:R-:W-:Y:S01]  /*ba00*/  IADD3 R79, PT, PT, R58, R68, RZ ;  /* 0x000000443a4f7210 */ /* 0x000fe20007ffe0ff */
[----:B------:R-:W-:-:S04]  /*ba10*/  ISETP.GE.U32.AND P1, PT, R24, 0x7f000001, PT ;  /* 0x7f0000011800780c */ /* 0x000fc80003f26070 */
[----:B------:R-:W-:-:S05]  /*ba20*/  ISETP.GE.U32.AND P0, PT, R79, 0x7f000001, PT ;  /* 0x7f0000014f00780c */ /* 0x000fca0003f06070 */
        /* <DEDUP_REMOVED lines=13> */
[----:B------:R-:W-:Y:S01]  /*bb00*/  ISETP.GE.U32.AND P0, PT, R54, 0x7f000001, PT ;  /* 0x7f0000013600780c */ /* 0x000fe20003f06070 */
[----:B------:R-:W-:-:S09]  /*bb10*/  ISETP.GE.U32.AND P2, PT, R55, 0x7f000001, PT ;  /* 0x7f0000013700780c */ /* 0x000fd20003f46070 */
[----:B------:R-:W-:Y:S01]  /*bb20*/  @P1 IADD3 R79, PT, PT, R79, -0x7f000001, RZ ;  /* 0x80ffffff4f4f1810 */ /* 0x000fe20007ffe0ff */
[----:B------:R-:W-:Y:S02]  /*bb30*/  ISETP.GE.U32.AND P1, PT, R66, 0x7f000001, PT ;  /* 0x7f0000014200780c */ /* 0x000fe40003f26070 */
[----:B------:R-:W-:Y:S02]  /*bb40*/  @P0 IADD3 R54, PT, PT, R54, -0x7f000001, RZ ;  /* 0x80ffffff36360810 */ /* 0x000fe40007ffe0ff */
[----:B------:R-:W-:-:S04]  /*bb50*/  IMAD.WIDE.U32 R40, R79, 0x5fffffa, RZ ;  /* 0x05fffffa4f287825 */ /* 0x000fc800078e00ff */
[----:B------:R-:W-:Y:S01]  /*bb60*/  IMAD R79, R79, 0x6, RZ ;  /* 0x000000064f4f7824 */ /* 0x000fe200078e02ff */
[----:B------:R-:W-:-:S03]  /*bb70*/  ISETP.GE.U32.AND P0, PT, R54, 0x7f000001, PT ;  /* 0x7f0000013600780c */ /* 0x000fc60003f06070 */
[----:B------:R-:W-:Y:S01]  /*bb80*/  IMAD.HI.U32 R68, R79, 0x7f000001, R40 ;  /* 0x7f0000014f447827 */ /* 0x000fe200078e0028 */
[----:B------:R-:W-:Y:S02]  /*bb90*/  @P2 IADD3 R55, PT, PT, R55, -0x7f000001, RZ ;  /* 0x80ffffff37372810 */ /* 0x000fe40007ffe0ff */
[----:B------:R-:W-:Y:S01]  /*bba0*/  @P1 IADD3 R66, PT, PT, R66, -0x7f000001, RZ ;  /* 0x80ffffff42421810 */ /* 0x000fe20007ffe0ff */
        /* <DEDUP_REMOVED lines=32> */
[----:B------:R-:W-:Y:S01]  /*bdb0*/  ISETP.GE.U32.AND P0, PT, R66, 0x7f000001, PT ;  /* 0x7f0000014200780c */ /* 0x000fe20003f06070 */
[----:B------:R-:W-:Y:S01]  /*bdc0*/  @P1 IADD3 R79, PT, PT, R79, -0x7f000001, RZ ;  /* 0x80ffffff4f4f1810 */ /* 0x000fe20007ffe0ff */
[----:B------:R-:W-:Y:S02]  /*bdd0*/  ISETP.GE.U32.AND P1, PT, R73, 0x7f000001, PT ;  /* 0x7f0000014900780c */ /* 0x000fe40003f26070 */
[----:B------:R-:W-:-:S04]  /*bde0*/  IMAD.WIDE.U32 R40, R55, 0x5fffffa, RZ ;  /* 0x05fffffa37287825 */ /* 0x000fc800078e00ff */
[----:B------:R-:W-:-:S05]  /*bdf0*/  IMAD R55, R55, 0x6, RZ ;  /* 0x0000000637377824 */ /* 0x000fca00078e02ff */
[----:B------:R-:W-:Y:S01]  /*be00*/  @P0 IADD3 R66, PT, PT, R66, -0x7f000001, RZ ;  /* 0x80ffffff42420810 */ /* 0x000fe20007ffe0ff */
[----:B------:R-:W-:Y:S01]  /*be10*/  ISETP.GE.U32.AND P0, PT, R52, 0x7f000001, PT ;  /* 0x7f0000013400780c */ /* 0x000fe20003f06070 */
[----:B------:R-:W-:-:S04]  /*be20*/  IMAD.HI.U32 R55, R55, 0x7f000001, R40 ;  /* 0x7f00000137377827 */ /* 0x000fc800078e0028 */
[----:B------:R-:W-:Y:S01]  /*be30*/  IMAD.WIDE.U32 R40, R64, R38, RZ ;  /* 0x0000002640287225 */ /* 0x000fe200078e00ff */
[----:B------:R-:W-:-:S03]  /*be40*/  IADD3 R66, PT, PT, R66, R79, RZ ;  /* 0x0000004f42427210 */ /* 0x000fc60007ffe0ff */
[----:B------:R-:W-:Y:S01]  /*be50*/  IMAD R79, R40, 0x7effffff, RZ ;  /* 0x7effffff284f7824 */ /* 0x000fe200078e02ff */
[----:B------:R-:W-:Y:S01]  /*be60*/  @P1 IADD3 R73, PT, PT, R73, -0x7f000001, RZ ;  /* 0x80ffffff49491810 */ /* 0x000fe20007ffe0ff */
[----:B------:R-:W-:Y:S02]  /*be70*/  ISETP.GE.U32.AND P1, PT, R68, 0x7f000001, PT ;  /* 0x7f0000014400780c */ /* 0x000fe40003f26070 */
[----:B------:R-:W-:Y:S01]  /*be80*/  IMAD.HI.U32 R54, R79, 0x7f000001, R40 ;  /* 0x7f0000014f367827 */ /* 0x000fe200078e0028 */
[----:B------:R-:W-:Y:S01]  /*be90*/  @P0 IADD3 R52, PT, PT, R52, -0x7f000001, RZ ;  /* 0x80ffffff34340810 */ /* 0x000fe20007ffe0ff */
[----:B------:R-:W-:Y:S02]  /*bea0*/  ISETP.GE.U32.AND P0, PT, R50, 0x7f000001, PT ;  /* 0x7f0000013200780c */ /* 0x000fe40003f06070 */
        /* <DEDUP_REMOVED lines=19> */
[----:B------:R-:W-:-:S03]  /*bfe0*/  IADD3 R68, PT, PT, R50, R68, RZ ;  /* 0x0000004432447210 */ /* 0x000fc60007ffe0ff */
        /* <DEDUP_REMOVED lines=145> */
[----:B------:R-:W-:Y:S01]  /*c900*/  ISETP.GE.U32.AND P0, PT, R73, 0x7f000001, PT ;  /* 0x7f0000014900780c */ /* 0x000fe20003f06070 */
[----:B------:R-:W-:Y:S01]  /*c910*/  @P1 IADD3 R74, PT, PT, R74, -0x7f000001, RZ ;  /* 0x80ffffff4a4a1810 */ /* 0x000fe20007ffe0ff */
[----:B------:R-:W-:Y:S02]  /*c920*/  ISETP.GE.U32.AND P1, PT, R71, 0x7f000001, PT ;  /* 0x7f0000014700780c */ /* 0x000fe40003f26070 */
[----:B------:R-:W-:-:S09]  /*c930*/  IMAD.WIDE.U32 R60, R41, 0x5fffffa, RZ ;  /* 0x05fffffa293c7825 */ /* 0x000fd200078e00ff */
[----:B------:R-:W-:Y:S01]  /*c940*/  @P0 IADD3 R73, PT, PT, R73, -0x7f000001, RZ ;  /* 0x80ffffff49490810 */ /* 0x000fe20007ffe0ff */
[----:B------:R-:W-:Y:S01]  /*c950*/  ISETP.GE.U32.AND P0, PT, R52, 0x7f000001, PT ;  /* 0x7f0000013400780c */ /* 0x000fe20003f06070 */
[----:B------:R-:W-:-:S04]  /*c960*/  IMAD R41, R41, 0x6, RZ ;  /* 0x0000000629297824 */ /* 0x000fc800078e02ff */
[----:B------:R-:W-:Y:S01]  /*c970*/  IMAD.HI.U32 R60, R41, 0x7f000001, R60 ;  /* 0x7f000001293c7827 */ /* 0x000fe200078e003c */
[----:B------:R-:W-:-:S03]  /*c980*/  @P1 IADD3 R71, PT, PT, R71, -0x7f000001, RZ ;  /* 0x80ffffff47471810 */ /* 0x000fc60007ffe0ff */
[----:B------:R-:W-:Y:S01]  /*c990*/  IMAD.WIDE.U32 R40, R58, R38, RZ ;  /* 0x000000263a287225 */ /* 0x000fe200078e00ff */
[----:B------:R-:W-:-:S03]  /*c9a0*/  ISETP.GE.U32.AND P1, PT, R59, 0x7f000001, PT ;  /* 0x7f0000013b00780c */ /* 0x000fc60003f26070 */
[----:B------:R-:W-:Y:S01]  /*c9b0*/  @P0 IADD3 R52, PT, PT, R52, -0x7f000001, RZ ;  /* 0x80ffffff34340810 */ /* 0x000fe20007ffe0ff */
[----:B------:R-:W-:Y:S01]  /*c9c0*/  IMAD R77, R40, 0x7effffff, RZ ;  /* 0x7effffff284d7824 */ /* 0x000fe200078e02ff */
[----:B------:R-:W-:-:S03]  /*c9d0*/  ISETP.GE.U32.AND P0, PT, R54, 0x7f000001, PT ;  /* 0x7f0000013600780c */ /* 0x000fc60003f06070 */
[----:B------:R-:W-:-:S04]  /*c9e0*/  IMAD.HI.U32 R77, R77, 0x7f000001, R40 ;  /* 0x7f0000014d4d7827 */ /* 0x000fc800078e0028 */
[----:B------:R-:W-:-:S04]  /*c9f0*/  IMAD.WIDE.U32 R40, R58, R45, RZ ;  /* 0x0000002d3a287225 */ /* 0x000fc800078e00ff */
[----:B------:R-:W-:Y:S01]  /*ca00*/  IMAD R55, R40, 0x7effffff, RZ ;  /* 0x7effffff28377824 */ /* 0x000fe200078e02ff */
[----:B------:R-:W-:Y:S02]  /*ca10*/  @P1 IADD3 R59, PT, PT, R59, -0x7f000001, RZ ;  /* 0x80ffffff3b3b1810 */ /* 0x000fe40007ffe0ff */
[----:B------:R-:W-:Y:S01]  /*ca20*/  @P0 IADD3 R54, PT, PT, R54, -0x7f000001, RZ ;  /* 0x80ffffff36360810 */ /* 0x000fe20007ffe0ff */
[----:B------:R-:W-:Y:S01]  /*ca30*/  IMAD.HI.U32 R55, R55, 0x7f000001, R40 ;  /* 0x7f00000137377827 */ /* 0x000fe200078e0028 */
[----:B------:R-:W-:-:S03]  /*ca40*/  IADD3 R61, PT, PT, R52, R71, RZ ;  /* 0x00000047343d7210 */ /* 0x000fc60007ffe0ff */
[----:B------:R-:W-:Y:S01]  /*ca50*/  IMAD.WIDE.U32 R40, R68, R39, RZ ;  /* 0x0000002744287225 */ /* 0x000fe200078e00ff */
[----:B------:R-:W-:Y:S02]  /*ca60*/  IADD3 R73, PT, PT, R73, R74, RZ ;  /* 0x0000004a49497210 */ /* 0x000fe40007ffe0ff */
[----:B------:R-:W-:Y:S01]  /*ca70*/  IADD3 R54, PT, PT, R54, R59, RZ ;  /* 0x0000003b36367210 */ /* 0x000fe20007ffe0ff */
[----:B------:R-:W-:Y:S02]  /*ca80*/  IMAD R71, R40, 0x7effffff, RZ ;  /* 0x7effffff28477824 */ /* 0x000fe400078e02ff */
[----:B------:R-:W-:Y:S01]  /*ca90*/  IMAD.WIDE.U32 R58, R66, R6, RZ ;  /* 0x00000006423a7225 */ /* 0x000fe200078e00ff */
[----:B------:R-:W-:Y:S01]  /*caa0*/  ISETP.GE.U32.AND P1, PT, R70, 0x7f000001, PT ;  /* 0x7f0000014600780c */ /* 0x000fe20003f26070 */
[----:B------:R-:W-:Y:S02]  /*cab0*/  ISETP.GE.U32.AND P0, PT, R73, 0x7f000001, PT ;  /* 0x7f0000014900780c */ /* 0x000fe40003f06070 */
[----:B------:R-:W-:-:S04]  /*cac0*/  IMAD.HI.U32 R52, R71, 0x7f000001, R40 ;  /* 0x7f00000147347827 */ /* 0x000fc800078e0028 */
        /* <DEDUP_REMOVED lines=60> */
[----:B------:R-:W-:Y:S01]  /*ce90*/  IMAD R77, R40, 0x7effffff, RZ ;  /* 0x7effffff284d7824 */ /* 0x000fe200078e02ff */
[----:B------:R-:W-:Y:S01]  /*cea0*/  ISETP.GE.U32.AND P0, PT, R44, 0x7f000001, PT ;  /* 0x7f0000012c00780c */ /* 0x000fe20003f06070 */
[----:B------:R-:W-:Y:S02]  /*ceb0*/  ISETP.GE.U32.AND P1, PT, R47, 0x7f000001, PT ;  /* 0x7f0000012f00780c */ /* 0x000fe40003f26070 */
[----:B------:R-:W-:-:S04]  /*cec0*/  IMAD.HI.U32 R60, R77, 0x7f000001, R40 ;  /* 0x7f0000014d3c7827 */ /* 0x000fc800078e0028 */
[----:B------:R-:W-:-:S04]  /*ced0*/  IMAD.WIDE.U32 R40, R73, R7, RZ ;  /* 0x0000000749287225 */ /* 0x000fc800078e00ff */
[----:B------:R-:W-:-:S04]  /*cee0*/  IMAD R77, R40, 0x7effffff, RZ ;  /* 0x7effffff284d7824 */ /* 0x000fc800078e02ff */
[----:B------:R-:W-:Y:S01]  /*cef0*/  IMAD.HI.U32 R58, R77, 0x7f000001, R40 ;  /* 0x7f0000014d3a7827 */ /* 0x000fe200078e0028 */
[----:B------:R-:W-:-:S03]  /*cf00*/  @P0 IADD3 R44, PT, PT, R44, -0x7f000001, RZ ;  /* 0x80ffffff2c2c0810 */ /* 0x000fc60007ffe0ff */
[----:B------:R-:W-:Y:S01]  /*cf10*/  IMAD.WIDE.U32 R40, R61, R38, RZ ;  /* 0x000000263d287225 */ /* 0x000fe200078e00ff */
[----:B------:R-:W-:Y:S01]  /*cf20*/  @P1 IADD3 R47, PT, PT, R47, -0x7f000001, RZ ;  /* 0x80ffffff2f2f1810 */ /* 0x000fe20007ffe0ff */
        /* <DEDUP_REMOVED lines=25> */
[----:B------:R-:W-:-:S05]  /*d0c0*/  @P2 IADD3 R63, PT, PT, R63, -0x7f000001, RZ ;  /* 0x80ffffff3f3f2810 */ /* 0x000fca0007ffe0ff */
[----:B------:R-:W-:-:S04]  /*d0d0*/  IMAD.WIDE.U32 R40, R63, 0x5fffffa, RZ ;  /* 0x05fffffa3f287825 */ /* 0x000fc800078e00ff */
[----:B------:R-:W-:Y:S01]  /*d0e0*/  IMAD R63, R63, 0x6, RZ ;  /* 0x000000063f3f7824 */ /* 0x000fe200078e02ff */
[----:B------:R-:W-:-:S03]  /*d0f0*/  ISETP.GE.U32.AND P1, PT, R51, 0x7f000001, PT ;  /* 0x7f0000013300780c */ /* 0x000fc60003f26070 */
[----:B------:R-:W-:-:S04]  /*d100*/  IMAD.HI.U32 R44, R63, 0x7f000001, R40 ;  /* 0x7f0000013f2c7827 */ /* 0x000fc800078e0028 */
[----:B------:R-:W-:Y:S01]  /*d110*/  IMAD.WIDE.U32 R40, R71, R39, RZ ;  /* 0x0000002747287225 */ /* 0x000fe200078e00ff */
[----:B------:R-:W-:Y:S01]  /*d120*/  @P0 IADD3 R62, PT, PT, R62, -0x7f000001, RZ ;  /* 0x80ffffff3e3e0810 */ /* 0x000fe20007ffe0ff */
[----:B------:R-:W-:Y:S02]  /*d130*/  ISETP.GE.U32.AND P0, PT, R60, 0x7f000001, PT ;  /* 0x7f0000013c00780c */ /* 0x000fe40003f06070 */
[----:B------:R-:W-:-:S04]  /*d140*/  IMAD R63, R40, 0x7effffff, RZ ;  /* 0x7effffff283f7824 */ /* 0x000fc800078e02ff */
[----:B------:R-:W-:Y:S01]  /*d150*/  IMAD.HI.U32 R41, R63, 0x7f000001, R40 ;  /* 0x7f0000013f297827 */ /* 0x000fe200078e0028 */
[----:B------:R-:W-:-:S04]  /*d160*/  @P1 IADD3 R51, PT, PT, R51, -0x7f000001, RZ ;  /* 0x80ffffff33331810 */ /* 0x000fc80007ffe0ff */
[----:B------:R-:W-:Y:S02]  /*d170*/  ISETP.GE.U32.AND P1, PT, R41, 0x7f000001, PT ;  /* 0x7f0000012900780c */ /* 0x000fe40003f26070 */
[----:B------:R-:W-:Y:S01]  /*d180*/  @P0 IADD3 R60, PT, PT, R60, -0x7f000001, RZ ;  /* 0x80ffffff3c3c0810 */ /* 0x000fe20007ffe0ff */
[----:B------:R-:W-:Y:S01]  /*d190*/  ISETP.GE.U32.AND P0, PT, R45, 0x7f000001, PT ;  /* 0x7f0000012d00780c */ /* 0x000fe20003f06070 */
[----:B------:R-:W-:Y:S01]  /*d1a0*/  ISETP.GE.U32.AND P2, PT, R58, 0x7f000001, PT ;  /* 0x7f0000013a00780c */ /* 0x000fe20003f46070 */
[----:B------:R-:W-:-:S08]  /*d1b0*/  IADD3 R51, PT, PT, R62, R51, RZ ;  /* 0x000000333e337210 */ /* 0x000fd00007ffe0ff */
        /* <DEDUP_REMOVED lines=9> */
[----:B------:R-:W-:Y:S01]  /*d250*/  IMAD.WIDE.U32 R40, R54, R39, RZ ;  /* 0x0000002736287225 */ /* 0x000fe200078e00ff */
[----:B------:R-:W-:-:S03]  /*d260*/  ISETP.GE.U32.AND P1, PT, R50, 0x7f000001, PT ;  /* 0x7f0000013200780c */ /* 0x000fc60003f26070 */
[----:B------:R-:W-:Y:S01]  /*d270*/  IMAD R63, R40, 0x7effffff, RZ ;  /* 0x7effffff283f7824 */ /* 0x000fe200078e02ff */
[----:B------:R-:W-:-:S03]  /*d280*/  IADD3 R58, PT, PT, R60, R58, RZ ;  /* 0x0000003a3c3a7210 */ /* 0x000fc60007ffe0ff */
[----:B------:R-:W-:Y:S01]  /*d290*/  IMAD.HI.U32 R60, R63, 0x7f000001, R40 ;  /* 0x7f0000013f3c7827 */ /* 0x000fe200078e0028 */
[----:B------:R-:W-:-:S04]  /*d2a0*/  @P0 IADD3 R45, PT, PT, R45, -0x7f000001, RZ ;  /* 0x80ffffff2d2d0810 */ /* 0x000fc80007ffe0ff */
[----:B------:R-:W-:Y:S01]  /*d2b0*/  ISETP.GE.U32.AND P0, PT, R60, 0x7f000001, PT ;  /* 0x7f0000013c00780c */ /* 0x000fe20003f06070 */
[----:B------:R-:W-:Y:S01]  /*d2c0*/  @P1 IADD3 R50, PT, PT, R50, -0x7f000001, RZ ;  /* 0x80ffffff32321810 */ /* 0x000fe20007ffe0ff */
[----:B------:R-:W-:-:S03]  /*d2d0*/  IMAD.WIDE.U32 R40, R73, R6, RZ ;  /* 0x0000000649287225 */ /* 0x000fc600078e00ff */
[----:B------:R-:W-:Y:S01]  /*d2e0*/  IADD3 R50, PT, PT, R45, R50, RZ ;  /* 0x000000322d327210 */ /* 0x000fe20007ffe0ff */
[----:B------:R-:W-:-:S04]  /*d2f0*/  IMAD R45, R40, 0x7effffff, RZ ;  /* 0x7effffff282d7824 */ /* 0x000fc800078e02ff */
[----:B------:R-:W-:-:S03]  /*d300*/  IMAD.HI.U32 R41, R45, 0x7f000001, R40 ;  /* 0x7f0000012d297827 */ /* 0x000fc600078e0028 */
[----:B------:R-:W-:Y:S02]  /*d310*/  @P0 IADD3 R60, PT, PT, R60, -0x7f000001, RZ ;  /* 0x80ffffff3c3c0810 */ /* 0x000fe40007ffe0ff */
[----:B------:R-:W-:-:S03]  /*d320*/  ISETP.GE.U32.AND P1, PT, R41, 0x7f000001, PT ;  /* 0x7f0000012900780c */ /* 0x000fc60003f26070 */
[----:B------:R-:W-:-:S10]  /*d330*/  ISETP.GE.U32.AND P0, PT, R60, 0x7f000001, PT ;  /* 0x7f0000013c00780c */ /* 0x000fd40003f06070 */
[----:B------:R-:W-:-:S03]  /*d340*/  @P1 IADD3 R41, PT, PT, R41, -0x7f000001, RZ ;  /* 0x80ffffff29291810 */ /* 0x000fc60007ffe0ff */
        /* <DEDUP_REMOVED lines=35> */
[----:B------:R-:W-:Y:S01]  /*d580*/  IMAD.WIDE.U32 R40, R73, R39, RZ ;  /* 0x0000002749287225 */ /* 0x000fe200078e00ff */
[----:B------:R-:W-:-:S03]  /*d590*/  IADD3 R79, PT, PT, R50, R52, RZ ;  /* 0x00000034324f7210 */ /* 0x000fc60007ffe0ff */
        /* <DEDUP_REMOVED lines=28> */
[----:B------:R-:W-:Y:S01]  /*d760*/  @P1 IADD3 R44, PT, PT, R44, -0x7f000001, RZ ;  /* 0x80ffffff2c2c1810 */ /* 0x000fe20007ffe0ff */
[----:B------:R-:W-:Y:S01]  /*d770*/  ISETP.GE.U32.AND P3, PT, R45, 0x7f000001, PT ;  /* 0x7f0000012d00780c */ /* 0x000fe20003f66070 */
[----:B------:R-:W-:Y:S02]  /*d780*/  ISETP.GE.U32.AND P1, PT, R60, 0x7f000001, PT ;  /* 0x7f0000013c00780c */ /* 0x000fe40003f26070 */
[----:B------:R-:W-:Y:S01]  /*d790*/  ISETP.GE.U32.AND P0, PT, R71, 0x7f000001, PT ;  /* 0x7f0000014700780c */ /* 0x000fe20003f06070 */
[----:B------:R-:W-:-:S05]  /*d7a0*/  IADD3 R44, PT, PT, R79, R44, RZ ;  /* 0x0000002c4f2c7210 */ /* 0x000fca0007ffe0ff */
[----:B------:R-:W-:-:S04]  /*d7b0*/  ISETP.GE.U32.AND P2, PT, R44, 0x7f000001, PT ;  /* 0x7f0000012c00780c */ /* 0x000fc80003f46070 */
[----:B------:R-:W-:Y:S02]  /*d7c0*/  @P3 IADD3 R45, PT, PT, R45, -0x7f000001, RZ ;  /* 0x80ffffff2d2d3810 */ /* 0x000fe40007ffe0ff */
[----:B------:R-:W-:Y:S02]  /*d7d0*/  @P1 IADD3 R60, PT, PT, R60, -0x7f000001, RZ ;  /* 0x80ffffff3c3c1810 */ /* 0x000fe40007ffe0ff */
[----:B------:R-:W-:Y:S01]  /*d7e0*/  @P0 IADD3 R71, PT, PT, R71, -0x7f000001, RZ ;  /* 0x80ffffff47470810 */ /* 0x000fe20007ffe0ff */
[----:B------:R-:W-:Y:S01]  /*d7f0*/  ISETP.GE.U32.AND P0, PT, R63, 0x7f000001, PT ;  /* 0x7f0000013f00780c */ /* 0x000fe20003f06070 */
[----:B------:R-:W-:-:S03]  /*d800*/  IADD3 R60, PT, PT, R60, R45, RZ ;  /* 0x0000002d3c3c7210 */ /* 0x000fc60007ffe0ff */
[----:B------:R-:W-:Y:S02]  /*d810*/  @P2 IADD3 R44, PT, PT, R44, -0x7f000001, RZ ;  /* 0x80ffffff2c2c2810 */ /* 0x000fe40007ffe0ff */
[----:B------:R-:W-:Y:S01]  /*d820*/  ISETP.GE.U32.AND P2, PT, R60, 0x7f000001, PT ;  /* 0x7f0000013c00780c */ /* 0x000fe20003f46070 */
[----:B------:R-:W-:-:S04]  /*d830*/  IMAD.WIDE.U32 R40, R71, 0x5fffffa, RZ ;  /* 0x05fffffa47287825 */ /* 0x000fc800078e00ff */
[----:B------:R-:W-:Y:S02]  /*d840*/  IMAD R71, R71, 0x6, RZ ;  /* 0x0000000647477824 */ /* 0x000fe400078e02ff */
[----:B------:R-:W-:Y:S01]  /*d850*/  @P0 IADD3 R63, PT, PT, R63, -0x7f000001, RZ ;  /* 0x80ffffff3f3f0810 */ /* 0x000fe20007ffe0ff */
[----:B------:R-:W-:Y:S01]  /*d860*/  ISETP.GE.U32.AND P1, PT, R50, 0x7f000001, PT ;  /* 0x7f0000013200780c */ /* 0x000fe20003f26070 */
[----:B------:R-:W-:-:S03]  /*d870*/  IMAD.HI.U32 R74, R71, 0x7f000001, R40 ;  /* 0x7f000001474a7827 */ /* 0x000fc600078e0028 */
[----:B------:R-:W-:Y:S01]  /*d880*/  ISETP.GE.U32.AND P0, PT, R63, 0x7f000001, PT ;  /* 0x7f0000013f00780c */ /* 0x000fe20003f06070 */
[----:B------:R-:W-:Y:S01]  /*d890*/  IMAD.WIDE.U32 R40, R44, R7, RZ ;  /* 0x000000072c287225 */ /* 0x000fe200078e00ff */
[----:B------:R-:W-:-:S03]  /*d8a0*/  @P2 IADD3 R60, PT, PT, R60, -0x7f000001, RZ ;  /* 0x80ffffff3c3c2810 */ /* 0x000fc60007ffe0ff */
[----:B------:R-:W-:-:S04]  /*d8b0*/  IMAD R45, R40, 0x7effffff, RZ ;  /* 0x7effffff282d7824 */ /* 0x000fc800078e02ff */
[----:B------:R-:W-:-:S04]  /*d8c0*/  IMAD.HI.U32 R45, R45, 0x7f000001, R40 ;  /* 0x7f0000012d2d7827 */ /* 0x000fc800078e0028 */
[----:B------:R-:W-:Y:S01]  /*d8d0*/  IMAD.WIDE.U32 R40, R60, R39, RZ ;  /* 0x000000273c287225 */ /* 0x000fe200078e00ff */
[----:B------:R-:W-:Y:S02]  /*d8e0*/  @P1 IADD3 R50, PT, PT, R50, -0x7f000001, RZ ;  /* 0x80ffffff32321810 */ /* 0x000fe40007ffe0ff */
[----:B------:R-:W-:Y:S01]  /*d8f0*/  @P0 IADD3 R63, PT, PT, R63, -0x7f000001, RZ ;  /* 0x80ffffff3f3f0810 */ /* 0x000fe20007ffe0ff */
[----:B------:R-:W-:-:S04]  /*d900*/  IMAD R71, R40, 0x7effffff, RZ ;  /* 0x7effffff28477824 */ /* 0x000fc800078e02ff */
[----:B------:R-:W-:Y:S01]  /*d910*/  IMAD.HI.U32 R71, R71, 0x7f000001, R40 ;  /* 0x7f00000147477827 */ /* 0x000fe200078e0028 */
[----:B------:R-:W-:Y:S01]  /*d920*/  IADD3 R63, PT, PT, R63, R50, RZ ;  /* 0x000000323f3f7210 */ /* 0x000fe20007ffe0ff */
[----:B------:R-:W-:-:S03]  /*d930*/  ISETP.GE.U32.AND P1, PT, R52, 0x7f000001, PT ;  /* 0x7f0000013400780c */ /* 0x000fc60003f26070 */
[----:B------:R-:W-:Y:S01]  /*d940*/  ISETP.GE.U32.AND P2, PT, R71, 0x7f000001, PT ;  /* 0x7f0000014700780c */ /* 0x000fe20003f46070 */
[----:B------:R-:W-:-:S09]  /*d950*/  ISETP.GE.U32.AND P0, PT, R63, 0x7f000001, PT ;  /* 0x7f0000013f00780c */ /* 0x000fd20003f06070 */
[----:B------:R-:W-:-:S03]  /*d960*/  @P1 IADD3 R52, PT, PT, R52, -0x7f000001, RZ ;  /* 0x80ffffff34341810 */ /* 0x000fc60007ffe0ff */
[----:B------:R-:W-:Y:S02]  /*d970*/  @P2 IADD3 R71, PT, PT, R71, -0x7f000001, RZ ;  /* 0x80ffffff47472810 */ /* 0x000fe40007ffe0ff */
[----:B------:R-:W-:Y:S01]  /*d980*/  @P0 IADD3 R63, PT, PT, R63, -0x7f000001, RZ ;  /* 0x80ffffff3f3f0810 */ /* 0x000fe20007ffe0ff */
[----:B------:R-:W-:Y:S01]  /*d990*/  ISETP.GE.U32.AND P0, PT, R24, 0x7f000001, PT ;  /* 0x7f0000011800780c */ /* 0x000fe20003f06070 */
[----:B------:R-:W-:Y:S01]  /*d9a0*/  ISETP.GE.U32.AND P1, PT, R65, 0x7f000001, PT ;  /* 0x7f0000014100780c */ /* 0x000fe20003f26070 */
[----:B------:R-:W-:-:S04]  /*d9b0*/  IMAD.WIDE.U32 R40, R71, 0x5fffffa, RZ ;  /* 0x05fffffa47287825 */ /* 0x000fc800078e00ff */
        /* <DEDUP_REMOVED lines=53> */
[----:B------:R-:W-:-:S03]  /*dd10*/  ISETP.GE.U32.AND P0, PT, R45, 0x7f000001, PT ;  /* 0x7f0000012d00780c */ /* 0x000fc60003f06070 */
[----:B------:R-:W-:-:S04]  /*dd20*/  IMAD.WIDE.U32 R40, R47, 0x5fffffa, RZ ;  /* 0x05fffffa2f287825 */ /* 0x000fc800078e00ff */
[----:B------:R-:W-:-:S05]  /*dd30*/  IMAD R47, R47, 0x6, RZ ;  /* 0x000000062f2f7824 */ /* 0x000fca00078e02ff */
[----:B------:R-:W-:Y:S02]  /*dd40*/  @P1 IADD3 R56, PT, PT, R56, -0x7f000001, RZ ;  /* 0x80ffffff38381810 */ /* 0x000fe40007ffe0ff */
[----:B------:R-:W-:Y:S01]  /*dd50*/  @P0 IADD3 R45, PT, PT, R45, -0x7f000001, RZ ;  /* 0x80ffffff2d2d0810 */ /* 0x000fe20007ffe0ff */
[----:B------:R-:W-:Y:S02]  /*dd60*/  IMAD.HI.U32 R24, R47, 0x7f000001, R40 ;  /* 0x7f0000012f187827 */ /* 0x000fe400078e0028 */
[----:B------:R-:W-:Y:S02]  /*dd70*/  ISETP.GE.U32.AND P0, PT, R56, 0x7f000001, PT ;  /* 0x7f0000013800780c */ /* 0x000fe40003f06070 */
[----:B------:R-:W-:-:S04]  /*dd80*/  IMAD.WIDE.U32 R40, R44, R39, RZ ;  /* 0x000000272c287225 */ /* 0x000fc800078e00ff */
[----:B------:R-:W-:-:S04]  /*dd90*/  IMAD R47, R40, 0x7effffff, RZ ;  /* 0x7effffff282f7824 */ /* 0x000fc800078e02ff */
[----:B------:R-:W-:-:S03]  /*dda0*/  IMAD.HI.U32 R73, R47, 0x7f000001, R40 ;  /* 0x7f0000012f497827 */ /* 0x000fc600078e0028 */
        /* <DEDUP_REMOVED lines=18> */
[----:B------:R-:W-:Y:S01]  /*ded0*/  IMAD.WIDE.U32 R40, R60, R7, RZ ;  /* 0x000000073c287225 */ /* 0x000fe200078e00ff */
[----:B------:R-:W-:-:S03]  /*dee0*/  IADD3 R63, PT, PT, R56, R63, RZ ;  /* 0x0000003f383f7210 */ /* 0x000fc60007ffe0ff */
        /* <DEDUP_REMOVED lines=17> */
[----:B------:R-:W-:Y:S01]  /*e000*/  IMAD R71, R45, 0x6, RZ ;  /* 0x000000062d477824 */ /* 0x000fe200078e02ff */
[----:B------:R-:W-:-:S03]  /*e010*/  @P1 IADD3 R56, PT, PT, R56, -0x7f000001, RZ ;  /* 0x80ffffff38381810 */ /* 0x000fc60007ffe0ff */
[----:B------:R-:W-:Y:S01]  /*e020*/  IMAD.HI.U32 R71, R71, 0x7f000001, R40 ;  /* 0x7f00000147477827 */ /* 0x000fe200078e0028 */
[----:B------:R-:W-:-:S03]  /*e030*/  ISETP.GE.U32.AND P1, PT, R65, 0x7f000001, PT ;  /* 0x7f0000014100780c */ /* 0x000fc60003f26070 */
[----:B------:R-:W-:-:S04]  /*e040*/  IMAD.WIDE.U32 R40, R44, R38, RZ ;  /* 0x000000262c287225 */ /* 0x000fc800078e00ff */
[----:B------:R-:W-:Y:S01]  /*e050*/  @P0 IADD3 R73, PT, PT, R73, -0x7f000001, RZ ;  /* 0x80ffffff49490810 */ /* 0x000fe20007ffe0ff */
[----:B------:R-:W-:Y:S01]  /*e060*/  ISETP.GE.U32.AND P0, PT, R50, 0x7f000001, PT ;  /* 0x7f0000013200780c */ /* 0x000fe20003f06070 */
[----:B------:R-:W-:Y:S02]  /*e070*/  IMAD R47, R40, 0x7effffff, RZ ;  /* 0x7effffff282f7824 */ /* 0x000fe400078e02ff */
[----:B------:R-:W-:-:S04]  /*e080*/  IMAD.WIDE.U32 R44, R44, R49, RZ ;  /* 0x000000312c2c7225 */ /* 0x000fc800078e00ff */
[----:B------:R-:W-:Y:S01]  /*e090*/  IMAD.HI.U32 R47, R47, 0x7f000001, R40 ;  /* 0x7f0000012f2f7827 */ /* 0x000fe200078e0028 */
        /* <DEDUP_REMOVED lines=19> */
[----:B------:R-:W-:-:S03]  /*e1d0*/  IADD3 R50, PT, PT, R50, R65, RZ ;  /* 0x0000004132327210 */ /* 0x000fc60007ffe0ff */
        /* <DEDUP_REMOVED lines=14> */
[----:B------:R-:W-:-:S04]  /*e2c0*/  IADD3 R56, PT, PT, R73, R56, RZ ;  /* 0x0000003849387210 */ /* 0x000fc80007ffe0ff */
        /* <DEDUP_REMOVED lines=89> */
[----:B------:R-:W-:Y:S01]  /*e860*/  ISETP.GE.U32.AND P1, PT, R52, 0x7f000001, PT ;  /* 0x7f0000013400780c */ /* 0x000fe20003f26070 */
[----:B------:R-:W-:-:S03]  /*e870*/  IADD3 R59, PT, PT, R72, R59, RZ ;  /* 0x0000003b483b7210 */ /* 0x000fc60007ffe0ff */
[C---:B------:R-:W-:Y:S02]  /*e880*/  IMAD.WIDE.U32 R72, R41.reuse, 0x5fffffa, RZ ;  /* 0x05fffffa29487825 */ /* 0x040fe400078e00ff */
        /* <DEDUP_REMOVED lines=23> */
[----:B------:R-:W-:Y:S01]  /*ea00*/  IMAD.WIDE.U32 R40, R56, R7, RZ ;  /* 0x0000000738287225 */ /* 0x000fe200078e00ff */
[----:B------:R-:W-:-:S03]  /*ea10*/  IADD3 R65, PT, PT, R62, R65, RZ ;  /* 0x000000413e417210 */ /* 0x000fc60007ffe0ff */
        /* <DEDUP_REMOVED lines=13> */
[----:B------:R-:W-:-:S06]  /*eaf0*/  IMAD.WIDE.U32 R40, R45, 0x5fffffa, RZ ;  /* 0x05fffffa2d287825 */ /* 0x000fcc00078e00ff */
[----:B------:R-:W-:Y:S01]  /*eb00*/  @P1 IADD3 R62, PT, PT, R62, -0x7f000001, RZ ;  /* 0x80ffffff3e3e1810 */ /* 0x000fe20007ffe0ff */
[----:B------:R-:W-:Y:S02]  /*eb10*/  ISETP.GE.U32.AND P1, PT, R54, 0x7f000001, PT ;  /* 0x7f0000013600780c */ /* 0x000fe40003f26070 */
[----:B------:R-:W-:Y:S01]  /*eb20*/  @P0 IADD3 R51, PT, PT, R51, -0x7f000001, RZ ;  /* 0x80ffffff33330810 */ /* 0x000fe20007ffe0ff */
[----:B------:R-:W-:Y:S01]  /*eb30*/  ISETP.GE.U32.AND P0, PT, R65, 0x7f000001, PT ;  /* 0x7f0000014100780c */ /* 0x000fe20003f06070 */
[----:B------:R-:W-:Y:S01]  /*eb40*/  IMAD R45, R45, 0x6, RZ ;  /* 0x000000062d2d7824 */ /* 0x000fe200078e02ff */
[----:B------:R-:W-:-:S03]  /*eb50*/  IADD3 R47, PT, PT, R52, R47, RZ ;  /* 0x0000002f342f7210 */ /* 0x000fc60007ffe0ff */
[----:B------:R-:W-:-:S04]  /*eb60*/  IMAD.HI.U32 R52, R45, 0x7f000001, R40 ;  /* 0x7f0000012d347827 */ /* 0x000fc800078e0028 */
[----:B------:R-:W-:Y:S01]  /*eb70*/  IMAD.WIDE.U32 R40, R50, R38, RZ ;  /* 0x0000002632287225 */ /* 0x000fe200078e00ff */
        /* <DEDUP_REMOVED lines=15> */
[----:B------:R-:W-:Y:S01]  /*ec70*/  IMAD R71, R40, 0x7effffff, RZ ;  /* 0x7effffff28477824 */ /* 0x000fe200078e02ff */
[----:B------:R-:W-:-:S03]  /*ec80*/  IADD3 R51, PT, PT, R51, R62, RZ ;  /* 0x0000003e33337210 */ /* 0x000fc60007ffe0ff */
        /* <DEDUP_REMOVED lines=96> */
[----:B------:R-:W-:Y:S02]  /*f290*/  @P2 IADD3 R41, PT, PT, R41, -0x7f000001, RZ ;  /* 0x80ffffff29292810 */ /* 0x000fe40007ffe0ff */
[----:B------:R-:W-:-:S03]  /*f2a0*/  IADD3 R75, PT, PT, R64, R75, RZ ;  /* 0x0000004b404b7210 */ /* 0x000fc60007ffe0ff */
[----:B------:R-:W-:-:S04]  /*f2b0*/  IMAD.WIDE.U32 R64, R41, 0x5fffffa, RZ ;  /* 0x05fffffa29407825 */ /* 0x000fc800078e00ff */
        /* <DEDUP_REMOVED lines=25> */
[----:B------:R-:W-:-:S03]  /*f450*/  IADD3 R63, PT, PT, R51, R63, RZ ;  /* 0x0000003f333f7210 */ /* 0x000fc60007ffe0ff */
[----:B------:R-:W-:-:S04]  /*f460*/  IMAD R51, R40, 0x7effffff, RZ ;  /* 0x7effffff28337824 */ /* 0x000fc800078e02ff */
        /* <DEDUP_REMOVED lines=47> */
[----:B------:R-:W-:Y:S01]  /*f760*/  IMAD.HI.U32 R47, R47, 0x7f000001, R40 ;  /* 0x7f0000012f2f7827 */ /* 0x000fe200078e0028 */
[----:B------:R-:W-:-:S03]  /*f770*/  IADD3 R62, PT, PT, R62, R51, RZ ;  /* 0x000000333e3e7210 */ /* 0x000fc60007ffe0ff */
[----:B------:R-:W-:-:S04]  /*f780*/  IMAD.WIDE.U32 R40, R72, R39, RZ ;  /* 0x0000002748287225 */ /* 0x000fc800078e00ff */
        /* <DEDUP_REMOVED lines=30> */
[----:B------:R-:W-:Y:S01]  /*f970*/  ISETP.GE.U32.AND P3, PT, R73, 0x7f000001, PT ;  /* 0x7f0000014900780c */ /* 0x000fe20003f66070 */
[----:B------:R-:W-:-:S03]  /*f980*/  ISETP.GE.U32.AND P1, PT, R62, 0x7f000001, PT ;  /* 0x7f0000013e00780c */ /* 0x000fc60003f26070 */
[----:B------:R-:W-:Y:S01]  /*f990*/  ISETP.GE.U32.AND P0, PT, R67, 0x7f000001, PT ;  /* 0x7f0000014300780c */ /* 0x000fe20003f06070 */
[----:B------:R-:W-:-:S08]  /*f9a0*/  ISETP.GE.U32.AND P2, PT, R45, 0x7f000001, PT ;  /* 0x7f0000012d00780c */ /* 0x000fd00003f46070 */
[----:B------:R-:W-:Y:S02]  /*f9b0*/  @P3 IADD3 R73, PT, PT, R73, -0x7f000001, RZ ;  /* 0x80ffffff49493810 */ /* 0x000fe40007ffe0ff */
[----:B------:R-:W-:Y:S02]  /*f9c0*/  @P1 IADD3 R62, PT, PT, R62, -0x7f000001, RZ ;  /* 0x80ffffff3e3e1810 */ /* 0x000fe40007ffe0ff */
[----:B------:R-:W-:Y:S01]  /*f9d0*/  @P0 IADD3 R67, PT, PT, R67, -0x7f000001, RZ ;  /* 0x80ffffff43430810 */ /* 0x000fe20007ffe0ff */
[----:B------:R-:W-:Y:S01]  /*f9e0*/  ISETP.GE.U32.AND P0, PT, R65, 0x7f000001, PT ;  /* 0x7f0000014100780c */ /* 0x000fe20003f06070 */
[----:B------:R-:W-:Y:S02]  /*f9f0*/  IADD3 R73, PT, PT, R62, R73, RZ ;  /* 0x000000493e497210 */ /* 0x000fe40007ffe0ff */
[----:B------:R-:W-:Y:S01]  /*fa00*/  @P2 IADD3 R45, PT, PT, R45, -0x7f000001, RZ ;  /* 0x80ffffff2d2d2810 */ /* 0x000fe20007ffe0ff */
[----:B------:R-:W-:Y:S02]  /*fa10*/  IMAD.WIDE.U32 R40, R67, 0x5fffffa, RZ ;  /* 0x05fffffa43287825 */ /* 0x000fe400078e00ff */
[----:B------:R-:W-:-:S02]  /*fa20*/  ISETP.GE.U32.AND P2, PT, R73, 0x7f000001, PT ;  /* 0x7f0000014900780c */ /* 0x000fc40003f46070 */
[----:B------:R-:W-:-:S05]  /*fa30*/  IMAD R77, R67, 0x6, RZ ;  /* 0x00000006434d7824 */ /* 0x000fca00078e02ff */
[----:B------:R-:W-:Y:S01]  /*fa40*/  @P0 IADD3 R65, PT, PT, R65, -0x7f000001, RZ ;  /* 0x80ffffff41410810 */ /* 0x000fe20007ffe0ff */
[----:B------:R-:W-:Y:S01]  /*fa50*/  IMAD.HI.U32 R77, R77, 0x7f000001, R40 ;  /* 0x7f0000014d4d7827 */ /* 0x000fe200078e0028 */
[----:B------:R-:W-:-:S03]  /*fa60*/  ISETP.GE.U32.AND P1, PT, R46, 0x7f000001, PT ;  /* 0x7f0000012e00780c */ /* 0x000fc60003f26070 */
[----:B------:R-:W-:Y:S01]  /*fa70*/  IMAD.WIDE.U32 R40, R45, R7, RZ ;  /* 0x000000072d287225 */ /* 0x000fe200078e00ff */
[----:B------:R-:W-:Y:S01]  /*fa80*/  ISETP.GE.U32.AND P0, PT, R65, 0x7f000001, PT ;  /* 0x7f0000014100780c */ /* 0x000fe20003f06070 */
[----:B------:R-:W-:Y:S02]  /*fa90*/  @P2 IADD3 R73, PT, PT, R73, -0x7f000001, RZ ;  /* 0x80ffffff49492810 */ /* 0x000fe40007ffe0ff */
        /* <DEDUP_REMOVED lines=13> */
[----:B------:R-:W-:-:S03]  /*fb70*/  @P0 IADD3 R65, PT, PT, R65, -0x7f000001, RZ ;  /* 0x80ffffff41410810 */ /* 0x000fc60007ffe0ff */
[----:B------:R-:W-:Y:S01]  /*fb80*/  IMAD.WIDE.U32 R40, R67, 0x5fffffa, RZ ;  /* 0x05fffffa43287825 */ /* 0x000fe200078e00ff */
[----:B------:R-:W-:-:S03]  /*fb90*/  IADD3 R72, PT, PT, R65, R64, RZ ;  /* 0x0000004041487210 */ /* 0x000fc60007ffe0ff */
[----:B------:R-:W-:Y:S02]  /*fba0*/  IMAD R67, R67, 0x6, RZ ;  /* 0x0000000643437824 */ /* 0x000fe400078e02ff */
[----:B------:R-:W-:-:S04]  /*fbb0*/  IMAD.WIDE.U32 R64, R45, R6, RZ ;  /* 0x000000062d407225 */ /* 0x000fc800078e00ff */
[----:B------:R-:W-:-:S04]  /*fbc0*/  IMAD.HI.U32 R46, R67, 0x7f000001, R40 ;  /* 0x7f000001432e7827 */ /* 0x000fc800078e0028 */
        /* <DEDUP_REMOVED lines=17> */
[----:B------:R-:W-:-:S05]  /*fce0*/  IADD3 R63, PT, PT, R72, R63, RZ ;  /* 0x0000003f483f7210 */ /* 0x000fca0007ffe0ff */
[----:B------:R-:W-:Y:S01]  /*fcf0*/  @P2 IADD3 R67, PT, PT, R67, -0x7f000001, RZ ;  /* 0x80ffffff43432810 */ /* 0x000fe20007ffe0ff */
[----:B------:R-:W-:-:S04]  /*fd00*/  ISETP.GE.U32.AND P2, PT, R63, 0x7f000001, PT ;  /* 0x7f0000013f00780c */ /* 0x000fc80003f46070 */
[----:B------:R-:W-:Y:S01]  /*fd10*/  IMAD.WIDE.U32 R40, R67, 0x5fffffa, RZ ;  /* 0x05fffffa43287825 */ /* 0x000fe200078e00ff */
[----:B------:R-:W-:-:S03]  /*fd20*/  IADD3 R55, PT, PT, R55, R68, RZ ;  /* 0x0000004437377210 */ /* 0x000fc60007ffe0ff */
        /* <DEDUP_REMOVED lines=11> */
[----:B------:R-:W-:Y:S01]  /*fde0*/  @P2 IADD3 R41, PT, PT, R41, -0x7f000001, RZ ;  /* 0x80ffffff29292810 */ /* 0x000fe20007ffe0ff */
[----:B------:R-:W-:Y:S01]  /*fdf0*/  ISETP.GE.U32.AND P0, PT, R70, 0x7f000001, PT ;  /* 0x7f0000014600780c */ /* 0x000fe20003f06070 */
[----:B------:R-:W-:-:S03]  /*fe00*/  IADD3 R59, PT, PT, R59, R66, RZ ;  /* 0x000000423b3b7210 */ /* 0x000fc60007ffe0ff */
        /* <DEDUP_REMOVED lines=56> */
[----:B------:R-:W-:-:S03]  /*10190*/  @P1 IADD3 R71, PT, PT, R71, -0x7f000001, RZ ;  /* 0x80ffffff47471810 */ /* 0x000fc60007ffe0ff */
[----:B------:R-:W-:-:S04]  /*101a0*/  IMAD.WIDE.U32 R64, R41, 0x5fffffa, RZ ;  /* 0x05fffffa29407825 */ /* 0x000fc800078e00ff */
[----:B------:R-:W-:Y:S01]  /*101b0*/  IMAD R41, R41, 0x6, RZ ;  /* 0x0000000629297824 */ /* 0x000fe200078e02ff */
[----:B------:R-:W-:-:S04]  /*101c0*/  ISETP.GE.U32.AND P1, PT, R46, 0x7f000001, PT ;  /* 0x7f0000012e00780c */ /* 0x000fc80003f26070 */
[----:B------:R-:W-:Y:S01]  /*101d0*/  @P0 IADD3 R62, PT, PT, R62, -0x7f000001, RZ ;  /* 0x80ffffff3e3e0810 */ /* 0x000fe20007ffe0ff */
[----:B------:R-:W-:Y:S01]  /*101e0*/  IMAD.HI.U32 R64, R41, 0x7f000001, R64 ;  /* 0x7f00000129407827 */ /* 0x000fe200078e0040 */
[----:B------:R-:W-:Y:S01]  /*101f0*/  ISETP.GE.U32.AND P0, PT, R77, 0x7f000001, PT ;  /* 0x7f0000014d00780c */ /* 0x000fe20003f06070 */
[----:B------:R-:W-:Y:S02]  /*10200*/  IADD3 R61, PT, PT, R70, R61, RZ ;  /* 0x0000003d463d7210 */ /* 0x000fe40007ffe0ff */
[----:B------:R-:W-:Y:S01]  /*10210*/  IADD3 R65, PT, PT, R62, R71, RZ ;  /* 0x000000473e417210 */ /* 0x000fe20007ffe0ff */
        /* <DEDUP_REMOVED lines=30> */
[----:B------:R-:W-:Y:S01]  /*10400*/  IMAD R73, R40, 0x7effffff, RZ ;  /* 0x7effffff28497824 */ /* 0x000fe200078e02ff */
[----:B------:R-:W-:-:S03]  /*10410*/  ISETP.GE.U32.AND P1, PT, R66, 0x7f000001, PT ;  /* 0x7f0000014200780c */ /* 0x000fc60003f26070 */
[----:B------:R-:W-:-:S04]  /*10420*/  IMAD.HI.U32 R46, R73, 0x7f000001, R40 ;  /* 0x7f000001492e7827 */ /* 0x000fc800078e0028 */
[----:B------:R-:W-:Y:S01]  /*10430*/  IMAD.WIDE.U32 R40, R63, R48, RZ ;  /* 0x000000303f287225 */ /* 0x000fe200078e00ff */
[----:B------:R-:W-:-:S03]  /*10440*/  @P0 IADD3 R68, PT, PT, R68, -0x7f000001, RZ ;  /* 0x80ffffff44440810 */ /* 0x000fc60007ffe0ff */
[----:B------:R-:W-:-:S04]  /*10450*/  IMAD R63, R40, 0x7effffff, RZ ;  /* 0x7effffff283f7824 */ /* 0x000fc800078e02ff */
[----:B------:R-:W-:-:S04]  /*10460*/  IMAD.HI.U32 R48, R63, 0x7f000001, R40 ;  /* 0x7f0000013f307827 */ /* 0x000fc800078e0028 */
[----:B------:R-:W-:Y:S01]  /*10470*/  IMAD.WIDE.U32 R40, R68, R38, RZ ;  /* 0x0000002644287225 */ /* 0x000fe200078e00ff */
[----:B------:R-:W-:Y:S01]  /*10480*/  @P1 IADD3 R66, PT, PT, R66, -0x7f000001, RZ ;  /* 0x80ffffff42421810 */ /* 0x000fe20007ffe0ff */
[----:B------:R-:W-:Y:S02]  /*10490*/  ISETP.GE.U32.AND P3, PT, R64, 0x7f000001, PT ;  /* 0x7f0000014000780c */ /* 0x000fe40003f66070 */
[----:B------:R-:W-:Y:S01]  /*104a0*/  IMAD R63, R40, 0x7effffff, RZ ;  /* 0x7effffff283f7824 */ /* 0x000fe200078e02ff */
[----:B------:R-:W-:Y:S01]  /*104b0*/  ISETP.GE.U32.AND P1, PT, R65, 0x7f000001, PT ;  /* 0x7f0000014100780c */ /* 0x000fe20003f26070 */
[----:B------:R-:W-:Y:S02]  /*104c0*/  IADD3 R66, PT, PT, R77, R66, RZ ;  /* 0x000000424d427210 */ /* 0x000fe40007ffe0ff */
[----:B------:R-:W-:-:S03]  /*104d0*/  IMAD.HI.U32 R63, R63, 0x7f000001, R40 ;  /* 0x7f0000013f3f7827 */ /* 0x000fc600078e0028 */
[----:B------:R-:W-:Y:S02]  /*104e0*/  ISETP.GE.U32.AND P2, PT, R66, 0x7f000001, PT ;  /* 0x7f0000014200780c */ /* 0x000fe40003f46070 */
[----:B------:R-:W-:Y:S02]  /*104f0*/  ISETP.GE.U32.AND P0, PT, R63, 0x7f000001, PT ;  /* 0x7f0000013f00780c */ /* 0x000fe40003f06070 */
[----:B------:R-:W-:-:S03]  /*10500*/  @P3 IADD3 R64, PT, PT, R64, -0x7f000001, RZ ;  /* 0x80ffffff40403810 */ /* 0x000fc60007ffe0ff */
[----:B------:R-:W-:-:S04]  /*10510*/  @P1 IADD3 R65, PT, PT, R65, -0x7f000001, RZ ;  /* 0x80ffffff41411810 */ /* 0x000fc80007ffe0ff */
[----:B------:R-:W-:Y:S02]  /*10520*/  IADD3 R65, PT, PT, R65, R64, RZ ;  /* 0x0000004041417210 */ /* 0x000fe40007ffe0ff */
[----:B------:R-:W-:Y:S02]  /*10530*/  @P2 IADD3 R66, PT, PT, R66, -0x7f000001, RZ ;  /* 0x80ffffff42422810 */ /* 0x000fe40007ffe0ff */
        /* <DEDUP_REMOVED lines=50> */
[----:B------:R-:W-:-:S04]  /*10860*/  IMAD.WIDE.U32 R40, R73, 0x5fffffa, RZ ;  /* 0x05fffffa49287825 */ /* 0x000fc800078e00ff */
[----:B------:R-:W-:Y:S01]  /*10870*/  IMAD R73, R73, 0x6, RZ ;  /* 0x0000000649497824 */ /* 0x000fe200078e02ff */
[----:B------:R-:W-:-:S04]  /*10880*/  ISETP.GE.U32.AND P0, PT, R59, 0x7f000001, PT ;  /* 0x7f0000013b00780c */ /* 0x000fc80003f06070 */
[----:B------:R-:W-:Y:S01]  /*10890*/  @P2 IADD3 R67, PT, PT, R67, -0x7f000001, RZ ;  /* 0x80ffffff43432810 */ /* 0x000fe20007ffe0ff */
        /* <DEDUP_REMOVED lines=13> */
[----:B------:R-:W-:Y:S02]  /*10970*/  ISETP.GE.U32.AND P0, PT, R64, 0x7f000001, PT ;  /* 0x7f0000014000780c */ /* 0x000fe40003f06070 */
[----:B------:R-:W-:-:S04]  /*10980*/  IMAD.WIDE.U32 R40, R73, 0x5fffffa, RZ ;  /* 0x05fffffa49287825 */ /* 0x000fc800078e00ff */
[----:B------:R-:W-:-:S05]  /*10990*/  IMAD R73, R73, 0x6, RZ ;  /* 0x0000000649497824 */ /* 0x000fca00078e02ff */
[----:B------:R-:W-:Y:S01]  /*109a0*/  @P1 IADD3 R71, PT, PT, R71, -0x7f000001, RZ ;  /* 0x80ffffff47471810 */ /* 0x000fe20007ffe0ff */
[----:B------:R-:W-:Y:S01]  /*109b0*/  IMAD.HI.U32 R73, R73, 0x7f000001, R40 ;  /* 0x7f00000149497827 */ /* 0x000fe200078e0028 */
[----:B------:R-:W-:-:S03]  /*109c0*/  @P0 IADD3 R64, PT, PT, R64, -0x7f000001, RZ ;  /* 0x80ffffff40400810 */ /* 0x000fc60007ffe0ff */
[----:B------:R-:W-:Y:S01]  /*109d0*/  ISETP.GE.U32.AND P0, PT, R71, 0x7f000001, PT ;  /* 0x7f0000014700780c */ /* 0x000fe20003f06070 */
[----:B------:R-:W-:Y:S01]  /*109e0*/  IMAD.WIDE.U32 R40, R66, R39, RZ ;  /* 0x0000002742287225 */ /* 0x000fe200078e00ff */
[----:B------:R-:W-:Y:S02]  /*109f0*/  @P2 IADD3 R63, PT, PT, R63, -0x7f000001, RZ ;  /* 0x80ffffff3f3f2810 */ /* 0x000fe40007ffe0ff */
[----:B------:R-:W-:Y:S01]  /*10a00*/  IADD3 R58, PT, PT, R75, R58, RZ ;  /* 0x0000003a4b3a7210 */ /* 0x000fe20007ffe0ff */
        /* <DEDUP_REMOVED lines=14> */
[----:B------:R-:W-:Y:S01]  /*10af0*/  @P0 IADD3 R64, PT, PT, R64, -0x7f000001, RZ ;  /* 0x80ffffff40400810 */ /* 0x000fe20007ffe0ff */
[----:B------:R-:W-:-:S03]  /*10b00*/  ISETP.GE.U32.AND P0, PT, R63, 0x7f000001, PT ;  /* 0x7f0000013f00780c */ /* 0x000fc60003f06070 */
[----:B------:R-:W-:Y:S01]  /*10b10*/  IADD3 R64, PT, PT, R64, R41, RZ ;  /* 0x0000002940407210 */ /* 0x000fe20007ffe0ff */
        /* <DEDUP_REMOVED lines=16> */
[----:B------:R-:W-:Y:S01]  /*10c20*/  @P0 IADD3 R62, PT, PT, R62, -0x7f000001, RZ ;  /* 0x80ffffff3e3e0810 */ /* 0x000fe20007ffe0ff */
[----:B------:R-:W-:Y:S01]  /*10c30*/  ISETP.GE.U32.AND P1, PT, R70, 0x7f000001, PT ;  /* 0x7f0000014600780c */ /* 0x000fe20003f26070 */
[----:B------:R-:W-:Y:S02]  /*10c40*/  ISETP.GE.U32.AND P0, PT, R71, 0x7f000001, PT ;  /* 0x7f0000014700780c */ /* 0x000fe40003f06070 */
[----:B------:R-:W-:Y:S01]  /*10c50*/  IADD3 R62, PT, PT, R62, R41, RZ ;  /* 0x000000293e3e7210 */ /* 0x000fe20007ffe0ff */
[----:B------:R-:W-:-:S04]  /*10c60*/  IMAD.WIDE.U32 R40, R65, R7, RZ ;  /* 0x0000000741287225 */ /* 0x000fc800078e00ff */
[----:B------:R-:W-:-:S04]  /*10c70*/  IMAD R63, R40, 0x7effffff, RZ ;  /* 0x7effffff283f7824 */ /* 0x000fc800078e02ff */
[----:B------:R-:W-:Y:S01]  /*10c80*/  IMAD.HI.U32 R75, R63, 0x7f000001, R40 ;  /* 0x7f0000013f4b7827 */ /* 0x000fe200078e0028 */
[----:B------:R-:W-:Y:S02]  /*10c90*/  @P1 IADD3 R70, PT, PT, R70, -0x7f000001, RZ ;  /* 0x80ffffff46461810 */ /* 0x000fe40007ffe0ff */
[----:B------:R-:W-:Y:S01]  /*10ca0*/  @P0 IADD3 R71, PT, PT, R71, -0x7f000001, RZ ;  /* 0x80ffffff47470810 */ /* 0x000fe20007ffe0ff */
[----:B------:R-:W-:Y:S01]  /*10cb0*/  ISETP.GE.U32.AND P0, PT, R64, 0x7f000001, PT ;  /* 0x7f0000014000780c */ /* 0x000fe20003f06070 */
[----:B------:R-:W-:Y:S01]  /*10cc0*/  ISETP.GE.U32.AND P1, PT, R75, 0x7f000001, PT ;  /* 0x7f0000014b00780c */ /* 0x000fe20003f26070 */
[----:B------:R-:W-:-:S04]  /*10cd0*/  IMAD.WIDE.U32 R40, R65, R6, RZ ;  /* 0x0000000641287225 */ /* 0x000fc800078e00ff */
[----:B------:R-:W-:-:S07]  /*10ce0*/  IMAD R63, R40, 0x7effffff, RZ ;  /* 0x7effffff283f7824 */ /* 0x000fce00078e02ff */
[----:B------:R-:W-:Y:S01]  /*10cf0*/  @P0 IADD3 R64, PT, PT, R64, -0x7f000001, RZ ;  /* 0x80ffffff40400810 */ /* 0x000fe20007ffe0ff */
[----:B------:R-:W-:Y:S01]  /*10d00*/  ISETP.GE.U32.AND P0, PT, R72, 0x7f000001, PT ;  /* 0x7f0000014800780c */ /* 0x000fe20003f06070 */
[----:B------:R-:W-:Y:S01]  /*10d10*/  @P1 IADD3 R75, PT, PT, R75, -0x7f000001, RZ ;  /* 0x80ffffff4b4b1810 */ /* 0x000fe20007ffe0ff */
[----:B------:R-:W-:Y:S01]  /*10d20*/  ISETP.GE.U32.AND P1, PT, R73, 0x7f000001, PT ;  /* 0x7f0000014900780c */ /* 0x000fe20003f26070 */
[----:B------:R-:W-:-:S04]  /*10d30*/  IMAD.HI.U32 R63, R63, 0x7f000001, R40 ;  /* 0x7f0000013f3f7827 */ /* 0x000fc800078e0028 */
[----:B------:R-:W-:Y:S01]  /*10d40*/  IMAD.WIDE.U32 R40, R67, R7, RZ ;  /* 0x0000000743287225 */ /* 0x000fe200078e00ff */
[----:B------:R-:W-:-:S03]  /*10d50*/  IADD3 R64, PT, PT, R64, R75, RZ ;  /* 0x0000004b40407210 */ /* 0x000fc60007ffe0ff */
[----:B------:R-:W-:Y:S01]  /*10d60*/  IMAD R75, R40, 0x7effffff, RZ ;  /* 0x7effffff284b7824 */ /* 0x000fe200078e02ff */
[----:B------:R-:W-:Y:S02]  /*10d70*/  IADD3 R71, PT, PT, R71, R70, RZ ;  /* 0x0000004647477210 */ /* 0x000fe40007ffe0ff */
[----:B------:R-:W-:Y:S02]  /*10d80*/  @P0 IADD3 R72, PT, PT, R72, -0x7f000001, RZ ;  /* 0x80ffffff48480810 */ /* 0x000fe40007ffe0ff */
[----:B------:R-:W-:Y:S01]  /*10d90*/  @P1 IADD3 R73, PT, PT, R73, -0x7f000001, RZ ;  /* 0x80ffffff49491810 */ /* 0x000fe20007ffe0ff */
[----:B------:R-:W-:-:S04]  /*10da0*/  IMAD.HI.U32 R70, R75, 0x7f000001, R40 ;  /* 0x7f0000014b467827 */ /* 0x000fc800078e0028 */
[----:B------:R-:W-:Y:S01]  /*10db0*/  IMAD.WIDE.U32 R40, R67, R39, RZ ;  /* 0x0000002743287225 */ /* 0x000fe200078e00ff */
[----:B------:R-:W-:-:S03]  /*10dc0*/  IADD3 R72, PT, PT, R72, R73, RZ ;  /* 0x0000004948487210 */ /* 0x000fc60007ffe0ff */
        /* <DEDUP_REMOVED lines=8> */
[----:B------:R-:W-:Y:S01]  /*10e50*/  ISETP.GE.U32.AND P1, PT, R40, 0x7f000001, PT ;  /* 0x7f0000012800780c */ /* 0x000fe20003f26070 */
[----:B------:R-:W-:-:S08]  /*10e60*/  IADD3 R59, PT, PT, R59, R74, RZ ;  /* 0x0000004a3b3b7210 */ /* 0x000fd00007ffe0ff */
        /* <DEDUP_REMOVED lines=8> */
[----:B------:R-:W-:Y:S01]  /*10ef0*/  ISETP.GE.U32.AND P0, PT, R74, 0x7f000001, PT ;  /* 0x7f0000014a00780c */ /* 0x000fe20003f06070 */
[----:B------:R-:W-:-:S12]  /*10f00*/  ISETP.GE.U32.AND P1, PT, R72, 0x7f000001, PT ;  /* 0x7f0000014800780c */ /* 0x000fd80003f26070 */
[----:B------:R-:W-:Y:S01]  /*10f10*/  @P0 IADD3 R74, PT, PT, R74, -0x7f000001, RZ ;  /* 0x80ffffff4a4a0810 */ /* 0x000fe20007ffe0ff */
[----:B------:R-:W-:Y:S01]  /*10f20*/  ISETP.GE.U32.AND P0, PT, R64, 0x7f000001, PT ;  /* 0x7f0000014000780c */ /* 0x000fe20003f06070 */
[----:B------:R-:W-:Y:S01]  /*10f30*/  @P1 IADD3 R72, PT, PT, R72, -0x7f000001, RZ ;  /* 0x80ffffff48481810 */ /* 0x000fe20007ffe0ff */
[----:B------:R-:W-:-:S11]  /*10f40*/  ISETP.GE.U32.AND P1, PT, R63, 0x7f000001, PT ;  /* 0x7f0000013f00780c */ /* 0x000fd60003f26070 */
[----:B------:R-:W-:Y:S01]  /*10f50*/  @P0 IADD3 R64, PT, PT, R64, -0x7f000001, RZ ;  /* 0x80ffffff40400810 */ /* 0x000fe20007ffe0ff */
[----:B------:R-:W-:Y:S01]  /*10f60*/  ISETP.GE.U32.AND P0, PT, R62, 0x7f000001, PT ;  /* 0x7f0000013e00780c */ /* 0x000fe20003f06070 */
[----:B------:R-:W-:Y:S01]  /*10f70*/  @P1 IADD3 R63, PT, PT, R63, -0x7f000001, RZ ;  /* 0x80ffffff3f3f1810 */ /* 0x000fe20007ffe0ff */
[----:B------:R-:W-:-:S11]  /*10f80*/  ISETP.GE.U32.AND P1, PT, R60, 0x7f000001, PT ;  /* 0x7f0000013c00780c */ /* 0x000fd60003f26070 */
[----:B------:R-:W-:Y:S01]  /*10f90*/  @P0 IADD3 R62, PT, PT, R62, -0x7f000001, RZ ;  /* 0x80ffffff3e3e0810 */ /* 0x000fe20007ffe0ff */
[----:B------:R-:W-:-:S03]  /*10fa0*/  ISETP.GE.U32.AND P0, PT, R61, 0x7f000001, PT ;  /* 0x7f0000013d00780c */ /* 0x000fc60003f06070 */
[----:B------:R-:W-:Y:S02]  /*10fb0*/  IADD3 R63, PT, PT, R62, R63, RZ ;  /* 0x0000003f3e3f7210 */ /* 0x000fe40007ffe0ff */
[----:B------:R-:W-:Y:S01]  /*10fc0*/  @P1 IADD3 R60, PT, PT, R60, -0x7f000001, RZ ;  /* 0x80ffffff3c3c1810 */ /* 0x000fe20007ffe0ff */
[----:B------:R-:W-:-:S07]  /*10fd0*/  ISETP.GE.U32.AND P1, PT, R70, 0x7f000001, PT ;  /* 0x7f0000014600780c */ /* 0x000fce0003f26070 */
[----:B------:R-:W-:Y:S01]  /*10fe0*/  @P0 IADD3 R61, PT, PT, R61, -0x7f000001, RZ ;  /* 0x80ffffff3d3d0810 */ /* 0x000fe20007ffe0ff */
[----:B------:R-:W-:Y:S01]  /*10ff0*/  ISETP.GE.U32.AND P0, PT, R63, 0x7f000001, PT ;  /* 0x7f0000013f00780c */ /* 0x000fe20003f06070 */
[----:B------:R-:W-:-:S04]  /*11000*/  IMAD.WIDE.U32 R40, R71, 0x5fffffa, RZ ;  /* 0x05fffffa47287825 */ /* 0x000fc800078e00ff */
[----:B------:R-:W-:Y:S01]  /*11010*/  IMAD R71, R71, 0x6, RZ ;  /* 0x0000000647477824 */ /* 0x000fe200078e02ff */
[----:B------:R-:W-:Y:S01]  /*11020*/  @P1 IADD3 R70, PT, PT, R70, -0x7f000001, RZ ;  /* 0x80ffffff46461810 */ /* 0x000fe20007ffe0ff */
[----:B------:R-:W-:Y:S02]  /*11030*/  ISETP.GE.U32.AND P1, PT, R44, 0x7f000001, PT ;  /* 0x7f0000012c00780c */ /* 0x000fe40003f26070 */
[----:B------:R-:W-:-:S04]  /*11040*/  IMAD.HI.U32 R71, R71, 0x7f000001, R40 ;  /* 0x7f00000147477827 */ /* 0x000fc800078e0028 */
[----:B------:R-:W-:Y:S01]  /*11050*/  IMAD.WIDE.U32 R40, R66, R69, RZ ;  /* 0x0000004542287225 */ /* 0x000fe200078e00ff */
[----:B------:R-:W-:Y:S01]  /*11060*/  @P0 IADD3 R63, PT, PT, R63, -0x7f000001, RZ ;  /* 0x80ffffff3f3f0810 */ /* 0x000fe20007ffe0ff */
[----:B------:R-:W-:Y:S02]  /*11070*/  ISETP.GE.U32.AND P0, PT, R55, 0x7f000001, PT ;  /* 0x7f0000013700780c */ /* 0x000fe40003f06070 */
[----:B------:R-:W-:-:S04]  /*11080*/  IMAD R73, R40, 0x7effffff, RZ ;  /* 0x7effffff28497824 */ /* 0x000fc800078e02ff */
[----:B------:R-:W-:-:S04]  /*11090*/  IMAD.HI.U32 R66, R73, 0x7f000001, R40 ;  /* 0x7f00000149427827 */ /* 0x000fc800078e0028 */
[----:B------:R-:W-:Y:S01]  /*110a0*/  IMAD.WIDE.U32 R40, R68, R69, RZ ;  /* 0x0000004544287225 */ /* 0x000fe200078e00ff */
[----:B------:R-:W-:Y:S01]  /*110b0*/  ISETP.GE.U32.AND P2, PT, R71, 0x7f000001, PT ;  /* 0x7f0000014700780c */ /* 0x000fe20003f46070 */
[----:B------:R-:W-:Y:S02]  /*110c0*/  @P1 IADD3 R44, PT, PT, R44, -0x7f000001, RZ ;  /* 0x80ffffff2c2c1810 */ /* 0x000fe40007ffe0ff */
[----:B------:R-:W-:Y:S01]  /*110d0*/  @P0 IADD3 R55, PT, PT, R55, -0x7f000001, RZ ;  /* 0x80ffffff37370810 */ /* 0x000fe20007ffe0ff */
[----:B------:R-:W-:Y:S01]  /*110e0*/  IMAD R73, R40, 0x7effffff, RZ ;  /* 0x7effffff28497824 */ /* 0x000fe200078e02ff */
[----:B------:R-:W-:Y:S01]  /*110f0*/  ISETP.GE.U32.AND P0, PT, R58, 0x7f000001, PT ;  /* 0x7f0000013a00780c */ /* 0x000fe20003f06070 */
[----:B------:R-:W-:Y:S02]  /*11100*/  ISETP.GE.U32.AND P1, PT, R49, 0x7f000001, PT ;  /* 0x7f0000013100780c */ /* 0x000fe40003f26070 */
[----:B------:R-:W-:-:S04]  /*11110*/  IMAD.HI.U32 R68, R73, 0x7f000001, R40 ;  /* 0x7f00000149447827 */ /* 0x000fc800078e0028 */
[----:B------:R-:W-:Y:S01]  /*11120*/  IMAD.WIDE.U32 R40, R65, R69, RZ ;  /* 0x0000004541287225 */ /* 0x000fe200078e00ff */
[----:B------:R-:W-:-:S03]  /*11130*/  IADD3 R55, PT, PT, R55, R44, RZ ;  /* 0x0000002c37377210 */ /* 0x000fc60007ffe0ff */
[----:B------:R-:W-:Y:S01]  /*11140*/  IMAD R65, R40, 0x7effffff, RZ ;  /* 0x7effffff28417824 */ /* 0x000fe200078e02ff */
[----:B------:R-:W-:Y:S02]  /*11150*/  @P2 IADD3 R71, PT, PT, R71, -0x7f000001, RZ ;  /* 0x80ffffff47472810 */ /* 0x000fe40007ffe0ff */
[----:B------:R-:W-:Y:S01]  /*11160*/  @P0 IADD3 R58, PT, PT, R58, -0x7f000001, RZ ;  /* 0x80ffffff3a3a0810 */ /* 0x000fe20007ffe0ff */
[----:B------:R-:W-:Y:S01]  /*11170*/  IMAD.HI.U32 R65, R65, 0x7f000001, R40 ;  /* 0x7f00000141417827 */ /* 0x000fe200078e0028 */
[----:B------:R-:W-:Y:S01]  /*11180*/  @P1 IADD3 R49, PT, PT, R49, -0x7f000001, RZ ;  /* 0x80ffffff31311810 */ /* 0x000fe20007ffe0ff */
[----:B------:R-:W-:Y:S02]  /*11190*/  ISETP.GE.U32.AND P0, PT, R55, 0x7f000001, PT ;  /* 0x7f0000013700780c */ /* 0x000fe40003f06070 */
[----:B------:R-:W-:Y:S01]  /*111a0*/  IMAD.WIDE.U32 R40, R67, R69, RZ ;  /* 0x0000004543287225 */ /* 0x000fe200078e00ff */
[----:B------:R-:W-:Y:S01]  /*111b0*/  ISETP.GE.U32.AND P1, PT, R50, 0x7f000001, PT ;  /* 0x7f0000013200780c */ /* 0x000fe20003f26070 */
[----:B------:R-:W-:-:S02]  /*111c0*/  IADD3 R64, PT, PT, R64, R71, RZ ;  /* 0x0000004740407210 */ /* 0x000fc40007ffe0ff */
[----:B------:R-:W-:-:S03]  /*111d0*/  IMAD R67, R40, 0x7effffff, RZ ;  /* 0x7effffff28437824 */ /* 0x000fc600078e02ff */
[----:B------:R-:W-:Y:S01]  /*111e0*/  ISETP.GE.U32.AND P2, PT, R64, 0x7f000001, PT ;  /* 0x7f0000014000780c */ /* 0x000fe20003f46070 */
        /* <DEDUP_REMOVED lines=8> */
[----:B------:R-:W-:Y:S01]  /*11270*/  IMAD.WIDE.U32 R40, R72, R7, RZ ;  /* 0x0000000748287225 */ /* 0x000fe200078e00ff */
[----:B------:R-:W-:-:S03]  /*11280*/  @P2 IADD3 R64, PT, PT, R64, -0x7f000001, RZ ;  /* 0x80ffffff40402810 */ /* 0x000fc60007ffe0ff */
        /* <DEDUP_REMOVED lines=11> */
[----:B------:R-:W-:Y:S01]  /*11340*/  IMAD.WIDE.U32 R40, R72, R6, RZ ;  /* 0x0000000648287225 */ /* 0x000fe200078e00ff */
[----:B------:R-:W-:-:S03]  /*11350*/  IADD3 R70, PT, PT, R63, R70, RZ ;  /* 0x000000463f467210 */ /* 0x000fc60007ffe0ff */
[----:B------:R-:W-:Y:S01]  /*11360*/  IMAD R73, R40, 0x7effffff, RZ ;  /* 0x7effffff28497824 */ /* 0x000fe200078e02ff */
[----:B------:R-:W-:Y:S02]  /*11370*/  @P0 IADD3 R61, PT, PT, R61, -0x7f000001, RZ ;  /* 0x80ffffff3d3d0810 */ /* 0x000fe40007ffe0ff */
[----:B------:R-:W-:Y:S01]  /*11380*/  @P1 IADD3 R56, PT, PT, R56, -0x7f000001, RZ ;  /* 0x80ffffff38381810 */ /* 0x000fe20007ffe0ff */
[----:B------:R-:W-:Y:S01]  /*11390*/  ISETP.GE.U32.AND P0, PT, R58, 0x7f000001, PT ;  /* 0x7f0000013a00780c */ /* 0x000fe20003f06070 */
[----:B------:R-:W-:Y:S01]  /*113a0*/  IMAD.HI.U32 R60, R73, 0x7f000001, R40 ;  /* 0x7f000001493c7827 */ /* 0x000fe200078e0028 */
[----:B------:R-:W-:Y:S01]  /*113b0*/  ISETP.GE.U32.AND P1, PT, R53, 0x7f000001, PT ;  /* 0x7f0000013500780c */ /* 0x000fe20003f26070 */
[----:B------:R-:W-:Y:S02]  /*113c0*/  ISETP.GE.U32.AND P2, PT, R70, 0x7f000001, PT ;  /* 0x7f0000014600780c */ /* 0x000fe40003f46070 */
[----:B------:R-:W-:-:S04]  /*113d0*/  IMAD.WIDE.U32 R40, R74, R7, RZ ;  /* 0x000000074a287225 */ /* 0x000fc800078e00ff */
[----:B------:R-:W-:Y:S01]  /*113e0*/  IMAD R63, R40, 0x7effffff, RZ ;  /* 0x7effffff283f7824 */ /* 0x000fe200078e02ff */
[----:B------:R-:W-:-:S03]  /*113f0*/  IADD3 R76, PT, PT, R59, R24, RZ ;  /* 0x000000183b4c7210 */ /* 0x000fc60007ffe0ff */
[----:B------:R-:W-:Y:S01]  /*11400*/  IMAD.HI.U32 R63, R63, 0x7f000001, R40 ;  /* 0x7f0000013f3f7827 */ /* 0x000fe200078e0028 */
[----:B------:R-:W-:-:S03]  /*11410*/  @P0 IADD3 R58, PT, PT, R58, -0x7f000001, RZ ;  /* 0x80ffffff3a3a0810 */ /* 0x000fc60007ffe0ff */
[----:B------:R-:W-:Y:S01]  /*11420*/  IMAD.WIDE.U32 R40, R64, R38, RZ ;  /* 0x0000002640287225 */ /* 0x000fe200078e00ff */
[----:B------:R-:W-:Y:S02]  /*11430*/  @P1 IADD3 R53, PT, PT, R53, -0x7f000001, RZ ;  /* 0x80ffffff35351810 */ /* 0x000fe40007ffe0ff */
[----:B------:R-:W-:Y:S01]  /*11440*/  @P2 IADD3 R70, PT, PT, R70, -0x7f000001, RZ ;  /* 0x80ffffff46462810 */ /* 0x000fe20007ffe0ff */
[----:B------:R-:W-:Y:S01]  /*11450*/  ISETP.GE.U32.AND P0, PT, R76, 0x7f000001, PT ;  /* 0x7f0000014c00780c */ /* 0x000fe20003f06070 */
[----:B------:R-:W-:Y:S01]  /*11460*/  IMAD R73, R40, 0x7effffff, RZ ;  /* 0x7effffff28497824 */ /* 0x000fe200078e02ff */
[----:B------:R-:W-:-:S03]  /*11470*/  ISETP.GE.U32.AND P1, PT, R51, 0x7f000001, PT ;  /* 0x7f0000013300780c */ /* 0x000fc60003f26070 */
[----:B------:R-:W-:-:S04]  /*11480*/  IMAD.HI.U32 R44, R73, 0x7f000001, R40 ;  /* 0x7f000001492c7827 */ /* 0x000fc800078e0028 */
[----:B------:R-:W-:Y:S01]  /*11490*/  IMAD.WIDE.U32 R40, R70, R6, RZ ;  /* 0x0000000646287225 */ /* 0x000fe200078e00ff */
[----:B------:R-:W-:-:S03]  /*114a0*/  IADD3 R61, PT, PT, R61, R56, RZ ;  /* 0x000000383d3d7210 */ /* 0x000fc60007ffe0ff */
[----:B------:R-:W-:Y:S01]  /*114b0*/  IMAD R49, R40, 0x7effffff, RZ ;  /* 0x7effffff28317824 */ /* 0x000fe200078e02ff */
[----:B------:R-:W-:Y:S02]  /*114c0*/  @P0 IADD3 R76, PT, PT, R76, -0x7f000001, RZ ;  /* 0x80ffffff4c4c0810 */ /* 0x000fe40007ffe0ff */
[----:B------:R-:W-:Y:S01]  /*114d0*/  @P1 IADD3 R51, PT, PT, R51, -0x7f000001, RZ ;  /* 0x80ffffff33331810 */ /* 0x000fe20007ffe0ff */
[----:B------:R-:W-:Y:S01]  /*114e0*/  ISETP.GE.U32.AND P0, PT, R61, 0x7f000001, PT ;  /* 0x7f0000013d00780c */ /* 0x000fe20003f06070 */
[----:B------:R-:W-:Y:S01]  /*114f0*/  IMAD.HI.U32 R49, R49, 0x7f000001, R40 ;  /* 0x7f00000131317827 */ /* 0x000fe200078e0028 */
[----:B------:R-:W-:-:S03]  /*11500*/  ISETP.GE.U32.AND P1, PT, R52, 0x7f000001, PT ;  /* 0x7f0000013400780c */ /* 0x000fc60003f26070 */
[----:B------:R-:W-:Y:S01]  /*11510*/  IMAD.WIDE.U32 R40, R70, R39, RZ ;  /* 0x0000002746287225 */ /* 0x000fe200078e00ff */
[----:B------:R-:W-:-:S03]  /*11520*/  IADD3 R50, PT, PT, R55, R50, RZ ;  /* 0x0000003237327210 */ /* 0x000fc60007ffe0ff */
[----:B------:R-:W-:Y:S01]  /*11530*/  IMAD R55, R40, 0x7effffff, RZ ;  /* 0x7effffff28377824 */ /* 0x000fe200078e02ff */
[----:B------:R-:W-:-:S03]  /*11540*/  IADD3 R73, PT, PT, R58, R53, RZ ;  /* 0x000000353a497210 */ /* 0x000fc60007ffe0ff */
[----:B------:R-:W-:-:S04]  /*11550*/  IMAD.HI.U32 R55, R55, 0x7f000001, R40 ;  /* 0x7f00000137377827 */ /* 0x000fc800078e0028 */
        /* <DEDUP_REMOVED lines=8> */
[----:B------:R-:W-:Y:S01]  /*115e0*/  IADD3 R76, PT, PT, R76, R51, RZ ;  /* 0x000000334c4c7210 */ /* 0x000fe20007ffe0ff */
[----:B------:R-:W-:Y:S02]  /*115f0*/  ISETP.GE.U32.AND P2, PT, R50, 0x7f000001, PT ;  /* 0x7f0000013200780c */ /* 0x000fe40003f46070 */
[----:B------:R-:W-:Y:S01]  /*11600*/  IMAD R59, R40, 0x7effffff, RZ ;  /* 0x7effffff283b7824 */ /* 0x000fe200078e02ff */
[----:B------:R-:W-:Y:S02]  /*11610*/  @P0 IADD3 R73, PT, PT, R73, -0x7f000001, RZ ;  /* 0x80ffffff49490810 */ /* 0x000fe40007ffe0ff */
[----:B------:R-:W-:Y:S01]  /*11620*/  @P1 IADD3 R54, PT, PT, R54, -0x7f000001, RZ ;  /* 0x80ffffff36361810 */ /* 0x000fe20007ffe0ff */
[----:B------:R-:W-:Y:S01]  /*11630*/  ISETP.GE.U32.AND P3, PT, R47, 0x7f000001, PT ;  /* 0x7f0000012f00780c */ /* 0x000fe20003f66070 */
[----:B------:R-:W-:Y:S01]  /*11640*/  IMAD.HI.U32 R59, R59, 0x7f000001, R40 ;  /* 0x7f0000013b3b7827 */ /* 0x000fe200078e0028 */
[----:B------:R-:W-:Y:S01]  /*11650*/  ISETP.GE.U32.AND P0, PT, R76, 0x7f000001, PT ;  /* 0x7f0000014c00780c */ /* 0x000fe20003f06070 */
[----:B------:R-:W-:-:S02]  /*11660*/  ISETP.GE.U32.AND P1, PT, R57, 0x7f000001, PT ;  /* 0x7f0000013900780c */ /* 0x000fc40003f26070 */
[----:B------:R-:W-:-:S04]  /*11670*/  IMAD.WIDE.U32 R40, R64, R7, RZ ;  /* 0x0000000740287225 */ /* 0x000fc800078e00ff */
[----:B------:R-:W-:Y:S01]  /*11680*/  IMAD R53, R40, 0x7effffff, RZ ;  /* 0x7effffff28357824 */ /* 0x000fe200078e02ff */
[----:B------:R-:W-:Y:S01]  /*11690*/  @P2 IADD3 R50, PT, PT, R50, -0x7f000001, RZ ;  /* 0x80ffffff32322810 */ /* 0x000fe20007ffe0ff */
[----:B------:R-:W-:Y:S02]  /*116a0*/  ISETP.GE.U32.AND P2, PT, R48, 0x7f000001, PT ;  /* 0x7f0000013000780c */ /* 0x000fe40003f46070 */
[----:B------:R-:W-:-:S04]  /*116b0*/  IMAD.HI.U32 R53, R53, 0x7f000001, R40 ;  /* 0x7f00000135357827 */ /* 0x000fc800078e0028 */
[----:B------:R-:W-:Y:S01]  /*116c0*/  IMAD.WIDE.U32 R40, R70, R38, RZ ;  /* 0x0000002646287225 */ /* 0x000fe200078e00ff */
[----:B------:R-:W-:Y:S02]  /*116d0*/  IADD3 R75, PT, PT, R61, R52, RZ ;  /* 0x000000343d4b7210 */ /* 0x000fe40007ffe0ff */
[----:B------:R-:W-:Y:S02]  /*116e0*/  @P3 IADD3 R47, PT, PT, R47, -0x7f000001, RZ ;  /* 0x80ffffff2f2f3810 */ /* 0x000fe40007ffe0ff */
[----:B------:R-:W-:Y:S01]  /*116f0*/  @P0 IADD3 R76, PT, PT, R76, -0x7f000001, RZ ;  /* 0x80ffffff4c4c0810 */ /* 0x000fe20007ffe0ff */
[----:B------:R-:W-:Y:S01]  /*11700*/  IMAD R51, R40, 0x7effffff, RZ ;  /* 0x7effffff28337824 */ /* 0x000fe200078e02ff */
[----:B------:R-:W-:Y:S02]  /*11710*/  @P1 IADD3 R57, PT, PT, R57, -0x7f000001, RZ ;  /* 0x80ffffff39391810 */ /* 0x000fe40007ffe0ff */
[----:B------:R-:W-:Y:S02]  /*11720*/  IADD3 R73, PT, PT, R73, R54, RZ ;  /* 0x0000003649497210 */ /* 0x000fe40007ffe0ff */
[----:B------:R-:W-:Y:S01]  /*11730*/  IADD3 R50, PT, PT, R50, R47, RZ ;  /* 0x0000002f32327210 */ /* 0x000fe20007ffe0ff */
[----:B------:R-:W-:Y:S01]  /*11740*/  IMAD.HI.U32 R51, R51, 0x7f000001, R40 ;  /* 0x7f00000133337827 */ /* 0x000fe200078e0028 */
[----:B------:R-:W-:Y:S01]  /*11750*/  ISETP.GE.U32.AND P5, PT, R75, 0x7f000001, PT ;  /* 0x7f0000014b00780c */ /* 0x000fe20003fa6070 */
[----:B------:R-:W-:Y:S01]  /*11760*/  ISETP.GE.U32.AND P3, PT, R46, 0x7f000001, PT ;  /* 0x7f0000012e00780c */ /* 0x000fe20003f66070 */
[----:B------:R-:W-:Y:S01]  /*11770*/  IADD3 R47, PT, PT, R76, R57, RZ ;  /* 0x000000394c2f7210 */ /* 0x000fe20007ffe0ff */
[----:B------:R-:W-:Y:S01]  /*11780*/  IMAD.WIDE.U32 R40, R72, R38, RZ ;  /* 0x0000002648287225 */ /* 0x000fe200078e00ff */
[----:B------:R-:W-:Y:S01]  /*11790*/  ISETP.GE.U32.AND P4, PT, R73, 0x7f000001, PT ;  /* 0x7f0000014900780c */ /* 0x000fe20003f86070 */
[----:B------:R-:W-:Y:S01]  /*117a0*/  ISETP.GE.U32.AND P1, PT, R45, 0x7f000001, PT ;  /* 0x7f0000012d00780c */ /* 0x000fe20003f26070 */
[----:B------:R-:W-:Y:S01]  /*117b0*/  @P2 IADD3 R48, PT, PT, R48, -0x7f000001, RZ ;  /* 0x80ffffff30302810 */ /* 0x000fe20007ffe0ff */
[----:B------:R-:W-:Y:S01]  /*117c0*/  IMAD R61, R40, 0x7effffff, RZ ;  /* 0x7effffff283d7824 */ /* 0x000fe200078e02ff */
[----:B------:R-:W-:Y:S01]  /*117d0*/  ISETP.GE.U32.AND P2, PT, R47, 0x7f000001, PT ;  /* 0x7f0000012f00780c */ /* 0x000fe20003f46070 */
[----:B------:R-:W-:-:S02]  /*117e0*/  ISETP.GE.U32.AND P0, PT, R50, 0x7f000001, PT ;  /* 0x7f0000013200780c */ /* 0x000fc40003f06070 */
[----:B------:R-:W-:-:S04]  /*117f0*/  IMAD.HI.U32 R52, R61, 0x7f000001, R40 ;  /* 0x7f0000013d347827 */ /* 0x000fc800078e0028 */
[----:B------:R-:W-:Y:S01]  /*11800*/  IMAD.WIDE.U32 R40, R74, R39, RZ ;  /* 0x000000274a287225 */ /* 0x000fe200078e00ff */
[----:B------:R-:W-:Y:S02]  /*11810*/  @P5 IADD3 R75, PT, PT, R75, -0x7f000001, RZ ;  /* 0x80ffffff4b4b5810 */ /* 0x000fe40007ffe0ff */
[----:B------:R-:W-:Y:S01]  /*11820*/  @P3 IADD3 R46, PT, PT, R46, -0x7f000001, RZ ;  /* 0x80ffffff2e2e3810 */ /* 0x000fe20007ffe0ff */
[----:B------:R-:W-:Y:S01]  /*11830*/  IMAD R61, R40, 0x7effffff, RZ ;  /* 0x7effffff283d7824 */ /* 0x000fe200078e02ff */
[----:B------:R-:W-:Y:S01]  /*11840*/  @P4 IADD3 R73, PT, PT, R73, -0x7f000001, RZ ;  /* 0x80ffffff49494810 */ /* 0x000fe20007ffe0ff */
[----:B------:R-:W-:Y:S01]  /*11850*/  ISETP.GE.U32.AND P4, PT, R65, 0x7f000001, PT ;  /* 0x7f0000014100780c */ /* 0x000fe20003f86070 */
[----:B------:R-:W-:Y:S01]  /*11860*/  @P1 IADD3 R45, PT, PT, R45, -0x7f000001, RZ ;  /* 0x80ffffff2d2d1810 */ /* 0x000fe20007ffe0ff */
[----:B------:R-:W-:Y:S01]  /*11870*/  IMAD.HI.U32 R61, R61, 0x7f000001, R40 ;  /* 0x7f0000013d3d7827 */ /* 0x000fe200078e0028 */
[----:B------:R-:W-:Y:S01]  /*11880*/  IADD3 R46, PT, PT, R75, R46, RZ ;  /* 0x0000002e4b2e7210 */ /* 0x000fe20007ffe0ff */
[----:B------:R-:W-:Y:S01]  /*11890*/  ISETP.GE.U32.AND P1, PT, R68, 0x7f000001, PT ;  /* 0x7f0000014400780c */ /* 0x000fe20003f26070 */
[----:B------:R-:W-:Y:S01]  /*118a0*/  @P2 IADD3 R47, PT, PT, R47, -0x7f000001, RZ ;  /* 0x80ffffff2f2f2810 */ /* 0x000fe20007ffe0ff */
[----:B------:R-:W-:Y:S01]  /*118b0*/  IMAD.WIDE.U32 R40, R64, R6, RZ ;  /* 0x0000000640287225 */ /* 0x000fe200078e00ff */
[----:B------:R-:W-:Y:S01]  /*118c0*/  ISETP.GE.U32.AND P2, PT, R66, 0x7f000001, PT ;  /* 0x7f0000014200780c */ /* 0x000fe20003f46070 */
[----:B------:R-:W-:Y:S01]  /*118d0*/  ISETP.GE.U32.AND P5, PT, R67, 0x7f000001, PT ;  /* 0x7f0000014300780c */ /* 0x000fe20003fa6070 */
[----:B------:R-:W-:Y:S01]  /*118e0*/  @P0 IADD3 R50, PT, PT, R50, -0x7f000001, RZ ;  /* 0x80ffffff32320810 */ /* 0x000fe20007ffe0ff */
[----:B------:R-:W-:Y:S01]  /*118f0*/  IMAD R57, R40, 0x7effffff, RZ ;  /* 0x7effffff28397824 */ /* 0x000fe200078e02ff */
[----:B------:R-:W-:Y:S01]  /*11900*/  ISETP.GE.U32.AND P3, PT, R46, 0x7f000001, PT ;  /* 0x7f0000012e00780c */ /* 0x000fe20003f66070 */
[----:B------:R-:W-:-:S02]  /*11910*/  IADD3 R54, PT, PT, R73, R48, RZ ;  /* 0x0000003049367210 */ /* 0x000fc40007ffe0ff */
[----:B------:R-:W-:Y:S01]  /*11920*/  IMAD.HI.U32 R48, R57, 0x7f000001, R40 ;  /* 0x7f00000139307827 */ /* 0x000fe200078e0028 */
[----:B------:R-:W-:Y:S02]  /*11930*/  IADD3 R57, PT, PT, R50, R45, RZ ;  /* 0x0000002d32397210 */ /* 0x000fe40007ffe0ff */
[----:B------:R-:W-:Y:S01]  /*11940*/  @P4 IADD3 R65, PT, PT, R65, -0x7f000001, RZ ;  /* 0x80ffffff41414810 */ /* 0x000fe20007ffe0ff */
[----:B------:R-:W-:Y:S01]  /*11950*/  ISETP.GE.U32.AND P4, PT, R60, 0x7f000001, PT ;  /* 0x7f0000013c00780c */ /* 0x000fe20003f86070 */
[----:B------:R-:W-:Y:S01]  /*11960*/  @P1 IADD3 R68, PT, PT, R68, -0x7f000001, RZ ;  /* 0x80ffffff44441810 */ /* 0x000fe20007ffe0ff */
[----:B------:R-:W-:Y:S01]  /*11970*/  ISETP.GE.U32.AND P0, PT, R54, 0x7f000001, PT ;  /* 0x7f0000013600780c */ /* 0x000fe20003f06070 */
[----:B------:R-:W-:Y:S01]  /*11980*/  ISETP.GE.U32.AND P1, PT, R57, 0x7f000001, PT ;  /* 0x7f0000013900780c */ /* 0x000fe20003f26070 */
[----:B------:R-:W-:Y:S02]  /*11990*/  @P2 IADD3 R66, PT, PT, R66, -0x7f000001, RZ ;  /* 0x80ffffff42422810 */ /* 0x000fe40007ffe0ff */
[----:B------:R-:W-:Y:S01]  /*119a0*/  @P5 IADD3 R67, PT, PT, R67, -0x7f000001, RZ ;  /* 0x80ffffff43435810 */ /* 0x000fe20007ffe0ff */
[----:B------:R-:W-:Y:S01]  /*119b0*/  ISETP.GE.U32.AND P2, PT, R69, 0x7f000001, PT ;  /* 0x7f0000014500780c */ /* 0x000fe20003f46070 */
[----:B------:R-:W-:Y:S01]  /*119c0*/  ISETP.GE.U32.AND P5, PT, R24, 0x7f000001, PT ;  /* 0x7f0000011800780c */ /* 0x000fe20003fa6070 */
[----:B------:R-:W-:Y:S01]  /*119d0*/  @P3 IADD3 R46, PT, PT, R46, -0x7f000001, RZ ;  /* 0x80ffffff2e2e3810 */ /* 0x000fe20007ffe0ff */
[----:B------:R-:W-:Y:S01]  /*119e0*/  ISETP.GE.U32.AND P3, PT, R62, 0x7f000001, PT ;  /* 0x7f0000013e00780c */ /* 0x000fe20003f66070 */
[----:B------:R-:W-:-:S02]  /*119f0*/  IMAD.WIDE.U32 R40, R70, R7, RZ ;  /* 0x0000000746287225 */ /* 0x000fc400078e00ff */
[----:B------:R-:W-:Y:S01]  /*11a00*/  @P4 IADD3 R60, PT, PT, R60, -0x7f000001, RZ ;  /* 0x80ffffff3c3c4810 */ /* 0x000fe20007ffe0ff */
[----:B------:R-:W-:Y:S01]  /*11a10*/  ISETP.GE.U32.AND P4, PT, R52, 0x7f000001, PT ;  /* 0x7f0000013400780c */ /* 0x000fe20003f86070 */
[----:B------:R-:W-:Y:S01]  /*11a20*/  IMAD R45, R40, 0x7effffff, RZ ;  /* 0x7effffff282d7824 */ /* 0x000fe200078e02ff */
[----:B------:R-:W-:Y:S02]  /*11a30*/  @P1 IADD3 R57, PT, PT, R57, -0x7f000001, RZ ;  /* 0x80ffffff39391810 */ /* 0x000fe40007ffe0ff */
[----:B------:R-:W-:Y:S01]  /*11a40*/  @P0 IADD3 R54, PT, PT, R54, -0x7f000001, RZ ;  /* 0x80ffffff36360810 */ /* 0x000fe20007ffe0ff */
[----:B------:R-:W-:Y:S01]  /*11a50*/  ISETP.GE.U32.AND P1, PT, R63, 0x7f000001, PT ;  /* 0x7f0000013f00780c */ /* 0x000fe20003f26070 */
[----:B------:R-:W-:Y:S01]  /*11a60*/  IMAD.WIDE.U32 R72, R72, R17, RZ ;  /* 0x0000001148487225 */ /* 0x000fe200078e00ff */
[----:B------:R-:W-:Y:S01]  /*11a70*/  ISETP.GE.U32.AND P0, PT, R71, 0x7f000001, PT ;  /* 0x7f0000014700780c */ /* 0x000fe20003f06070 */
[----:B------:R-:W-:Y:S01]  /*11a80*/  @P2 IADD3 R69, PT, PT, R69, -0x7f000001, RZ ;  /* 0x80ffffff45452810 */ /* 0x000fe20007ffe0ff */
[----:B------:R-:W-:Y:S01]  /*11a90*/  ISETP.GE.U32.AND P2, PT, R59, 0x7f000001, PT ;  /* 0x7f0000013b00780c */ /* 0x000fe20003f46070 */
[----:B------:R-:W-:Y:S01]  /*11aa0*/  @P5 IADD3 R24, PT, PT, R24, -0x7f000001, RZ ;  /* 0x80ffffff18185810 */ /* 0x000fe20007ffe0ff */
[----:B------:R-:W-:Y:S01]  /*11ab0*/  IMAD.HI.U32 R45, R45, 0x7f000001, R40 ;  /* 0x7f0000012d2d7827 */ /* 0x000fe200078e0028 */
[----:B------:R-:W-:Y:S01]  /*11ac0*/  ISETP.GE.U32.AND P6, PT, R44, 0x7f000001, PT ;  /* 0x7f0000012c00780c */ /* 0x000fe20003fc6070 */
[----:B------:R-:W-:Y:S01]  /*11ad0*/  @P3 IADD3 R62, PT, PT, R62, -0x7f000001, RZ ;  /* 0x80ffffff3e3e3810 */ /* 0x000fe20007ffe0ff */
[----:B------:R-:W-:Y:S01]  /*11ae0*/  ISETP.GE.U32.AND P3, PT, R60, 0x7f000001, PT ;  /* 0x7f0000013c00780c */ /* 0x000fe20003f66070 */
[----:B------:R-:W-:Y:S01]  /*11af0*/  IMAD R41, R72, 0x7effffff, RZ ;  /* 0x7effffff48297824 */ /* 0x000fe200078e02ff */
[----:B------:R-:W-:Y:S01]  /*11b00*/  IADD3 R50, PT, PT, R46, R65, RZ ;  /* 0x000000412e327210 */ /* 0x000fe20007ffe0ff */
[----:B------:R-:W-:Y:S01]  /*11b10*/  IMAD.WIDE.U32 R74, R74, R17, RZ ;  /* 0x000000114a4a7225 */ /* 0x000fe200078e00ff */
[----:B------:R-:W-:-:S03]  /*11b20*/  ISETP.GE.U32.AND P5, PT, R24, 0x7f000001, PT ;  /* 0x7f0000011800780c */ /* 0x000fc60003fa6070 */
[----:B------:R-:W-:Y:S01]  /*11b30*/  IMAD.WIDE.U32 R64, R64, R17, RZ ;  /* 0x0000001140407225 */ /* 0x000fe200078e00ff */
[----:B------:R-:W-:Y:S02]  /*11b40*/  IADD3 R68, PT, PT, R47, R68, RZ ;  /* 0x000000442f447210 */ /* 0x000fe40007ffe0ff */
[----:B------:R-:W-:Y:S01]  /*11b50*/  @P4 IADD3 R52, PT, PT, R52, -0x7f000001, RZ ;  /* 0x80ffffff34344810 */ /* 0x000fe20007ffe0ff */
[----:B------:R-:W-:Y:S01]  /*11b60*/  IMAD.HI.U32 R72, R41, 0x7f000001, R72 ;  /* 0x7f00000129487827 */ /* 0x000fe200078e0048 */
[----:B------:R-:W-:-:S03]  /*11b70*/  @P1 IADD3 R63, PT, PT, R63, -0x7f000001, RZ ;  /* 0x80ffffff3f3f1810 */ /* 0x000fc60007ffe0ff */
[----:B------:R-:W-:Y:S02]  /*11b80*/  IMAD R41, R74, 0x7effffff, RZ ;  /* 0x7effffff4a297824 */ /* 0x000fe400078e02ff */
[----:B------:R-:W-:Y:S01]  /*11b90*/  IMAD R47, R64, 0x7effffff, RZ ;  /* 0x7effffff402f7824 */ /* 0x000fe200078e02ff */
[----:B------:R-:W-:Y:S01]  /*11ba0*/  @P0 IADD3 R71, PT, PT, R71, -0x7f000001, RZ ;  /* 0x80ffffff47470810 */ /* 0x000fe20007ffe0ff */
[----:B------:R-:W-:Y:S01]  /*11bb0*/  IMAD.HI.U32 R75, R41, 0x7f000001, R74 ;  /* 0x7f000001294b7827 */ /* 0x000fe200078e004a */
[----:B------:R-:W-:Y:S01]  /*11bc0*/  ISETP.GE.U32.AND P1, PT, R51, 0x7f000001, PT ;  /* 0x7f0000013300780c */ /* 0x000fe20003f26070 */
[----:B------:R-:W-:Y:S01]  /*11bd0*/  @P2 IADD3 R59, PT, PT, R59, -0x7f000001, RZ ;  /* 0x80ffffff3b3b2810 */ /* 0x000fe20007ffe0ff */
[----:B------:R-:W-:Y:S01]  /*11be0*/  ISETP.GE.U32.AND P2, PT, R52, 0x7f000001, PT ;  /* 0x7f0000013400780c */ /* 0x000fe20003f46070 */
[----:B------:R-:W-:Y:S01]  /*11bf0*/  IMAD.HI.U32 R65, R47, 0x7f000001, R64 ;  /* 0x7f0000012f417827 */ /* 0x000fe200078e0040 */
[----:B------:R-:W-:-:S03]  /*11c00*/  @P6 IADD3 R44, PT, PT, R44, -0x7f000001, RZ ;  /* 0x80ffffff2c2c6810 */ /* 0x000fc60007ffe0ff */
[----:B------:R-:W-:Y:S01]  /*11c10*/  IMAD.WIDE.U32 R40, R62, 0x5fffffa, RZ ;  /* 0x05fffffa3e287825 */ /* 0x000fe200078e00ff */
[----:B------:R-:W-:-:S03]  /*11c20*/  @P3 IADD3 R60, PT, PT, R60, -0x7f000001, RZ ;  /* 0x80ffffff3c3c3810 */ /* 0x000fc60007ffe0ff */
[C---:B------:R-:W-:Y:S02]  /*11c30*/  IMAD R73, R69.reuse, 0x6, RZ ;  /* 0x0000000645497824 */ /* 0x040fe400078e02ff */
[----:B------:R-:W-:Y:S01]  /*11c40*/  IMAD.WIDE.U32 R46, R69, 0x5fffffa, RZ ;  /* 0x05fffffa452e7825 */ /* 0x000fe200078e00ff */
[----:B------:R-:W-:Y:S01]  /*11c50*/  ISETP.GE.U32.AND P4, PT, R71, 0x7f000001, PT ;  /* 0x7f0000014700780c */ /* 0x000fe20003f86070 */
[----:B------:R-:W-:Y:S02]  /*11c60*/  ISETP.GE.U32.AND P3, PT, R61, 0x7f000001, PT ;  /* 0x7f0000013d00780c */ /* 0x000fe40003f66070 */
[----:B------:R-:W-:Y:S01]  /*11c70*/  IMAD R69, R62, 0x6, RZ ;  /* 0x000000063e457824 */ /* 0x000fe200078e02ff */
[----:B------:R-:W-:Y:S02]  /*11c80*/  IADD3 R67, PT, PT, R54, R67, RZ ;  /* 0x0000004336437210 */ /* 0x000fe40007ffe0ff */
[----:B------:R-:W-:Y:S01]  /*11c90*/  @P5 IADD3 R24, PT, PT, R24, -0x7f000001, RZ ;  /* 0x80ffffff18185810 */ /* 0x000fe20007ffe0ff */
[----:B------:R-:W-:Y:S01]  /*11ca0*/  ISETP.GE.U32.AND P0, PT, R55, 0x7f000001, PT ;  /* 0x7f0000013700780c */ /* 0x000fe20003f06070 */
[----:B------:R-:W-:-:S04]  /*11cb0*/  IMAD.HI.U32 R54, R69, 0x7f000001, R40 ;  /* 0x7f00000145367827 */ /* 0x000fc800078e0028 */
[----:B------:R-:W-:Y:S01]  /*11cc0*/  IMAD.WIDE.U32 R40, R44, 0x5fffffa, RZ ;  /* 0x05fffffa2c287825 */ /* 0x000fe200078e00ff */
[----:B------:R-:W-:-:S03]  /*11cd0*/  IADD3 R24, PT, PT, R24, R59, RZ ;  /* 0x0000003b18187210 */ /* 0x000fc60007ffe0ff */
[----:B------:R-:W-:Y:S01]  /*11ce0*/  IMAD.HI.U32 R56, R73, 0x7f000001, R46 ;  /* 0x7f00000149387827 */ /* 0x000fe200078e002e */
[----:B------:R-:W-:-:S03]  /*11cf0*/  @P1 IADD3 R51, PT, PT, R51, -0x7f000001, RZ ;  /* 0x80ffffff33331810 */ /* 0x000fc60007ffe0ff */
[----:B------:R-:W-:Y:S01]  /*11d00*/  IMAD R47, R44, 0x6, RZ ;  /* 0x000000062c2f7824 */ /* 0x000fe200078e02ff */
[----:B------:R-:W-:Y:S01]  /*11d10*/  IADD3 R63, PT, PT, R60, R63, RZ ;  /* 0x0000003f3c3f7210 */ /* 0x000fe20007ffe0ff */
[----:B------:R-:W-:Y:S01]  /*11d20*/  ISETP.GE.U32.AND P5, PT, R56, 0x7f000001, PT ;  /* 0x7f0000013800780c */ /* 0x000fe20003fa6070 */
[----:B------:R-:W-:Y:S01]  /*11d30*/  ISETP.GE.U32.AND P1, PT, R53, 0x7f000001, PT ;  /* 0x7f0000013500780c */ /* 0x000fe20003f26070 */
[----:B------:R-:W-:Y:S01]  /*11d40*/  IMAD.HI.U32 R44, R47, 0x7f000001, R40 ;  /* 0x7f0000012f2c7827 */ /* 0x000fe200078e0028 */
[----:B------:R-:W-:Y:S01]  /*11d50*/  @P2 IADD3 R52, PT, PT, R52, -0x7f000001, RZ ;  /* 0x80ffffff34342810 */ /* 0x000fe20007ffe0ff */
[----:B------:R-:W-:Y:S01]  /*11d60*/  ISETP.GE.U32.AND P2, PT, R24, 0x7f000001, PT ;  /* 0x7f0000011800780c */ /* 0x000fe20003f46070 */
[----:B------:R-:W-:Y:S02]  /*11d70*/  @P4 IADD3 R71, PT, PT, R71, -0x7f000001, RZ ;  /* 0x80ffffff47474810 */ /* 0x000fe40007ffe0ff */
[----:B------:R-:W-:Y:S01]  /*11d80*/  @P3 IADD3 R61, PT, PT, R61, -0x7f000001, RZ ;  /* 0x80ffffff3d3d3810 */ /* 0x000fe20007ffe0ff */
[----:B------:R-:W-:Y:S01]  /*11d90*/  ISETP.GE.U32.AND P4, PT, R44, 0x7f000001, PT ;  /* 0x7f0000012c00780c */ /* 0x000fe20003f86070 */
[----:B------:R-:W-:Y:S01]  /*11da0*/  ISETP.GE.U32.AND P6, PT, R63, 0x7f000001, PT ;  /* 0x7f0000013f00780c */ /* 0x000fe20003fc6070 */
[----:B------:R-:W-:-:S02]  /*11db0*/  @P0 IADD3 R55, PT, PT, R55, -0x7f000001, RZ ;  /* 0x80ffffff37370810 */ /* 0x000fc40007ffe0ff */
[----:B------:R-:W-:Y:S01]  /*11dc0*/  IADD3 R61, PT, PT, R52, R61, RZ ;  /* 0x0000003d343d7210 */ /* 0x000fe20007ffe0ff */
[----:B------:R-:W-:Y:S02]  /*11dd0*/  ISETP.GE.U32.AND P3, PT, R48, 0x7f000001, PT ;  /* 0x7f0000013000780c */ /* 0x000fe40003f66070 */
[----:B------:R-:W-:Y:S01]  /*11de0*/  IMAD.WIDE.U32 R46, R55, 0x5fffffa, RZ ;  /* 0x05fffffa372e7825 */ /* 0x000fe200078e00ff */
[----:B------:R-:W-:Y:S02]  /*11df0*/  @P5 IADD3 R56, PT, PT, R56, -0x7f000001, RZ ;  /* 0x80ffffff38385810 */ /* 0x000fe40007ffe0ff */
[----:B------:R-:W-:Y:S01]  /*11e00*/  @P1 IADD3 R53, PT, PT, R53, -0x7f000001, RZ ;  /* 0x80ffffff35351810 */ /* 0x000fe20007ffe0ff */
[----:B------:R-:W-:Y:S01]  /*11e10*/  ISETP.GE.U32.AND P0, PT, R49, 0x7f000001, PT ;  /* 0x7f0000013100780c */ /* 0x000fe20003f06070 */
[----:B------:R-:W-:Y:S01]  /*11e20*/  IMAD R55, R55, 0x6, RZ ;  /* 0x0000000637377824 */ /* 0x000fe200078e02ff */
[----:B------:R-:W-:Y:S01]  /*11e30*/  ISETP.GE.U32.AND P1, PT, R61, 0x7f000001, PT ;  /* 0x7f0000013d00780c */ /* 0x000fe20003f26070 */
[----:B------:R-:W-:Y:S01]  /*11e40*/  @P2 IADD3 R24, PT, PT, R24, -0x7f000001, RZ ;  /* 0x80ffffff18182810 */ /* 0x000fe20007ffe0ff */
[----:B------:R-:W-:Y:S01]  /*11e50*/  IMAD.WIDE.U32 R40, R51, 0x5fffffa, RZ ;  /* 0x05fffffa33287825 */ /* 0x000fe200078e00ff */
[----:B------:R-:W-:-:S02]  /*11e60*/  @P4 IADD3 R44, PT, PT, R44, -0x7f000001, RZ ;  /* 0x80ffffff2c2c4810 */ /* 0x000fc40007ffe0ff */
[----:B------:R-:W-:Y:S01]  /*11e70*/  @P6 IADD3 R63, PT, PT, R63, -0x7f000001, RZ ;  /* 0x80ffffff3f3f6810 */ /* 0x000fe20007ffe0ff */
[----:B------:R-:W-:Y:S01]  /*11e80*/  IMAD.HI.U32 R46, R55, 0x7f000001, R46 ;  /* 0x7f000001372e7827 */ /* 0x000fe200078e002e */
[----:B------:R-:W-:-:S03]  /*11e90*/  IADD3 R47, PT, PT, R71, R56, RZ ;  /* 0x00000038472f7210 */ /* 0x000fc60007ffe0ff */
[----:B------:R-:W-:Y:S02]  /*11ea0*/  IMAD R51, R51, 0x6, RZ ;  /* 0x0000000633337824 */ /* 0x000fe400078e02ff */
[----:B------:R-:W-:Y:S01]  /*11eb0*/  IMAD.WIDE.U32 R70, R70, R17, RZ ;  /* 0x0000001146467225 */ /* 0x000fe200078e00ff */
[----:B------:R-:W-:Y:S02]  /*11ec0*/  IADD3 R17, PT, PT, R24, R53, RZ ;  /* 0x0000003518117210 */ /* 0x000fe40007ffe0ff */
[----:B------:R-:W-:Y:S01]  /*11ed0*/  @P3 IADD3 R48, PT, PT, R48, -0x7f000001, RZ ;  /* 0x80ffffff30303810 */ /* 0x000fe20007ffe0ff */
[----:B------:R-:W-:Y:S01]  /*11ee0*/  IMAD.HI.U32 R58, R51, 0x7f000001, R40 ;  /* 0x7f000001333a7827 */ /* 0x000fe200078e0028 */
[----:B------:R-:W-:Y:S01]  /*11ef0*/  IADD3 R51, PT, PT, R63, R44, RZ ;  /* 0x0000002c3f337210 */ /* 0x000fe20007ffe0ff */
[----:B------:R-:W-:Y:S01]  /*11f00*/  ISETP.GE.U32.AND P4, PT, R54, 0x7f000001, PT ;  /* 0x7f0000013600780c */ /* 0x000fe20003f86070 */
[----:B------:R-:W-:Y:S01]  /*11f10*/  ISETP.GE.U32.AND P3, PT, R17, 0x7f000001, PT ;  /* 0x7f0000011100780c */ /* 0x000fe20003f66070 */
[----:B------:R-:W-:-:S02]  /*11f20*/  @P0 IADD3 R49, PT, PT, R49, -0x7f000001, RZ ;  /* 0x80ffffff31310810 */ /* 0x000fc40007ffe0ff */
[----:B------:R-:W-:Y:S01]  /*11f30*/  @P1 IADD3 R61, PT, PT, R61, -0x7f000001, RZ ;  /* 0x80ffffff3d3d1810 */ /* 0x000fe20007ffe0ff */
[----:B------:R-:W-:Y:S01]  /*11f40*/  ISETP.GE.U32.AND P0, PT, R58, 0x7f000001, PT ;  /* 0x7f0000013a00780c */ /* 0x000fe20003f06070 */
[----:B------:R-:W-:Y:S01]  /*11f50*/  ISETP.GE.U32.AND P1, PT, R51, 0x7f000001, PT ;  /* 0x7f0000013300780c */ /* 0x000fe20003f26070 */
[----:B------:R-:W-:Y:S01]  /*11f60*/  ISETP.GE.U32.AND P6, PT, R47, 0x7f000001, PT ;  /* 0x7f0000012f00780c */ /* 0x000fe20003fc6070 */
[----:B------:R-:W-:Y:S01]  /*11f70*/  ISETP.GE.U32.AND P2, PT, R46, 0x7f000001, PT ;  /* 0x7f0000012e00780c */ /* 0x000fe20003f46070 */
[----:B------:R-:W-:-:S04]  /*11f80*/  IADD3 R48, PT, PT, R61, R48, RZ ;  /* 0x000000303d307210 */ /* 0x000fc80007ffe0ff */
[----:B------:R-:W-:Y:S01]  /*11f90*/  @P4 IADD3 R54, PT, PT, R54, -0x7f000001, RZ ;  /* 0x80ffffff36364810 */ /* 0x000fe20007ffe0ff */
[----:B------:R-:W-:Y:S01]  /*11fa0*/  ISETP.GE.U32.AND P4, PT, R45, 0x7f000001, PT ;  /* 0x7f0000012d00780c */ /* 0x000fe20003f86070 */
[----:B------:R-:W-:Y:S01]  /*11fb0*/  @P3 IADD3 R17, PT, PT, R17, -0x7f000001, RZ ;  /* 0x80ffffff11113810 */ /* 0x000fe20007ffe0ff */
[----:B------:R-:W-:Y:S02]  /*11fc0*/  ISETP.GE.U32.AND P3, PT, R75, 0x7f000001, PT ;  /* 0x7f0000014b00780c */ /* 0x000fe40003f66070 */
[----:B------:R-:W-:Y:S02]  /*11fd0*/  @P0 IADD3 R58, PT, PT, R58, -0x7f000001, RZ ;  /* 0x80ffffff3a3a0810 */ /* 0x000fe40007ffe0ff */
[----:B------:R-:W-:Y:S01]  /*11fe0*/  @P1 IADD3 R51, PT, PT, R51, -0x7f000001, RZ ;  /* 0x80ffffff33331810 */ /* 0x000fe20007ffe0ff */
[----:B------:R-:W-:Y:S01]  /*11ff0*/  ISETP.GE.U32.AND P0, PT, R48, 0x7f000001, PT ;  /* 0x7f0000013000780c */ /* 0x000fe20003f06070 */
[----:B------:R-:W-:Y:S01]  /*12000*/  ISETP.GE.U32.AND P1, PT, R50, 0x7f000001, PT ;  /* 0x7f0000013200780c */ /* 0x000fe20003f26070 */
[----:B------:R-:W-:Y:S01]  /*12010*/  ISETP.GE.U32.AND P5, PT, R68, 0x7f000001, PT ;  /* 0x7f0000014400780c */ /* 0x000fe20003fa6070 */
[----:B------:R-:W-:Y:S01]  /*12020*/  IMAD.WIDE.U32 R40, R49, 0x5fffffa, RZ ;  /* 0x05fffffa31287825 */ /* 0x000fe200078e00ff */
[----:B------:R-:W-:-:S02]  /*12030*/  @P6 IADD3 R47, PT, PT, R47, -0x7f000001, RZ ;  /* 0x80ffffff2f2f6810 */ /* 0x000fc40007ffe0ff */
[----:B------:R-:W-:Y:S02]  /*12040*/  @P2 IADD3 R46, PT, PT, R46, -0x7f000001, RZ ;  /* 0x80ffffff2e2e2810 */ /* 0x000fe40007ffe0ff */
[----:B------:R-:W-:Y:S01]  /*12050*/  IADD3 R17, PT, PT, R17, R58, RZ ;  /* 0x0000003a11117210 */ /* 0x000fe20007ffe0ff */
[----:B------:R-:W-:Y:S01]  /*12060*/  IMAD R53, R49, 0x6, RZ ;  /* 0x0000000631357824 */ /* 0x000fe200078e02ff */
[----:B------:R-:W-:Y:S02]  /*12070*/  @P4 IADD3 R45, PT, PT, R45, -0x7f000001, RZ ;  /* 0x80ffffff2d2d4810 */ /* 0x000fe40007ffe0ff */
[----:B------:R-:W-:Y:S02]  /*12080*/  IADD3 R47, PT, PT, R47, R54, RZ ;  /* 0x000000362f2f7210 */ /* 0x000fe40007ffe0ff */
[----:B------:R-:W-:Y:S01]  /*12090*/  IADD3 R51, PT, PT, R51, R46, RZ ;  /* 0x0000002e33337210 */ /* 0x000fe20007ffe0ff */
[----:B------:R-:W-:Y:S01]  /*120a0*/  IMAD.HI.U32 R24, R53, 0x7f000001, R40 ;  /* 0x7f00000135187827 */ /* 0x000fe200078e0028 */
[----:B------:R-:W-:Y:S01]  /*120b0*/  ISETP.GE.U32.AND P4, PT, R65, 0x7f000001, PT ;  /* 0x7f0000014100780c */ /* 0x000fe20003f86070 */
[----:B------:R-:W-:Y:S01]  /*120c0*/  @P3 IADD3 R75, PT, PT, R75, -0x7f000001, RZ ;  /* 0x80ffffff4b4b3810 */ /* 0x000fe20007ffe0ff */
[----:B------:R-:W-:Y:S01]  /*120d0*/  ISETP.GE.U32.AND P3, PT, R17, 0x7f000001, PT ;  /* 0x7f0000011100780c */ /* 0x000fe20003f66070 */
[----:B------:R-:W-:-:S02]  /*120e0*/  IADD3 R57, PT, PT, R57, R66, RZ ;  /* 0x0000004239397210 */ /* 0x000fc40007ffe0ff */
[----:B------:R-:W-:Y:S02]  /*120f0*/  @P0 IADD3 R48, PT, PT, R48, -0x7f000001, RZ ;  /* 0x80ffffff30300810 */ /* 0x000fe40007ffe0ff */
[----:B------:R-:W-:Y:S02]  /*12100*/  @P1 IADD3 R50, PT, PT, R50, -0x7f000001, RZ ;  /* 0x80ffffff32321810 */ /* 0x000fe40007ffe0ff */
[----:B------:R-:W-:Y:S01]  /*12110*/  @P5 IADD3 R68, PT, PT, R68, -0x7f000001, RZ ;  /* 0x80ffffff44445810 */ /* 0x000fe20007ffe0ff */
[----:B------:R-:W-:Y:S01]  /*12120*/  ISETP.GE.U32.AND P0, PT, R24, 0x7f000001, PT ;  /* 0x7f0000011800780c */ /* 0x000fe20003f06070 */
[----:B------:R-:W-:Y:S01]  /*12130*/  ISETP.GE.U32.AND P1, PT, R47, 0x7f000001, PT ;  /* 0x7f0000012f00780c */ /* 0x000fe20003f26070 */
[----:B------:R-:W-:Y:S01]  /*12140*/  ISETP.GE.U32.AND P5, PT, R51, 0x7f000001, PT ;  /* 0x7f0000013300780c */ /* 0x000fe20003fa6070 */
[----:B------:R-:W-:Y:S01]  /*12150*/  ISETP.GE.U32.AND P6, PT, R57, 0x7f000001, PT ;  /* 0x7f0000013900780c */ /* 0x000fe20003fc6070 */
[----:B------:R-:W-:Y:S01]  /*12160*/  ISETP.GE.U32.AND P2, PT, R72, 0x7f000001, PT ;  /* 0x7f0000014800780c */ /* 0x000fe20003f46070 */
[----:B------:R-:W-:-:S02]  /*12170*/  IADD3 R53, PT, PT, R48, R45, RZ ;  /* 0x0000002d30357210 */ /* 0x000fc40007ffe0ff */
[----:B------:R-:W-:Y:S02]  /*12180*/  @P4 IADD3 R65, PT, PT, R65, -0x7f000001, RZ ;  /* 0x80ffffff41414810 */ /* 0x000fe40007ffe0ff */
[----:B------:R-:W-:Y:S01]  /*12190*/  @P3 IADD3 R17, PT, PT, R17, -0x7f000001, RZ ;  /* 0x80ffffff11113810 */ /* 0x000fe20007ffe0ff */
[----:B------:R-:W-:Y:S01]  /*121a0*/  ISETP.GE.U32.AND P4, PT, R53, 0x7f000001, PT ;  /* 0x7f0000013500780c */ /* 0x000fe20003f86070 */
[----:B------:R-:W-:Y:S02]  /*121b0*/  IMAD R55, R70, 0x7effffff, RZ ;  /* 0x7effffff46377824 */ /* 0x000fe400078e02ff */
[----:B------:R-:W-:Y:S02]  /*121c0*/  @P0 IADD3 R24, PT, PT, R24, -0x7f000001, RZ ;  /* 0x80ffffff18180810 */ /* 0x000fe40007ffe0ff */
[----:B------:R-:W-:Y:S02]  /*121d0*/  @P1 IADD3 R47, PT, PT, R47, -0x7f000001, RZ ;  /* 0x80ffffff2f2f1810 */ /* 0x000fe40007ffe0ff */
[----:B------:R-:W-:Y:S01]  /*121e0*/  @P5 IADD3 R51, PT, PT, R51, -0x7f000001, RZ ;  /* 0x80ffffff33335810 */ /* 0x000fe20007ffe0ff */
[----:B------:R-:W-:Y:S01]  /*121f0*/  IMAD.WIDE.U32 R40, R17, R39, RZ ;  /* 0x0000002711287225 */ /* 0x000fe200078e00ff */
[----:B------:R-:W-:-:S02]  /*12200*/  @P6 IADD3 R57, PT, PT, R57, -0x7f000001, RZ ;  /* 0x80ffffff39396810 */ /* 0x000fc40007ffe0ff */
[----:B------:R-:W-:Y:S01]  /*12210*/  @P2 IADD3 R72, PT, PT, R72, -0x7f000001, RZ ;  /* 0x80ffffff48482810 */ /* 0x000fe20007ffe0ff */
[----:B------:R-:W-:Y:S01]  /*12220*/  IMAD.HI.U32 R70, R55, 0x7f000001, R70 ;  /* 0x7f00000137467827 */ /* 0x000fe200078e0046 */
[----:B------:R-:W-:-:S03]  /*12230*/  IADD3 R55, PT, PT, R47, R24, RZ ;  /* 0x000000182f377210 */ /* 0x000fc60007ffe0ff */
[----:B------:R-:W-:Y:S01]  /*12240*/  IMAD.WIDE.U32 R44, R51, R38, RZ ;  /* 0x00000026332c7225 */ /* 0x000fe200078e00ff */
[----:B------:R-:W-:-:S03]  /*12250*/  IADD3 R72, PT, PT, R57, R72, RZ ;  /* 0x0000004839487210 */ /* 0x000fc60007ffe0ff */
[----:B------:R-:W-:Y:S01]  /*12260*/  IMAD R47, R40, 0x7effffff, RZ ;  /* 0x7effffff282f7824 */ /* 0x000fe200078e02ff */
[----:B------:R-:W-:Y:S01]  /*12270*/  @P4 IADD3 R53, PT, PT, R53, -0x7f000001, RZ ;  /* 0x80ffffff35354810 */ /* 0x000fe20007ffe0ff */
[----:B------:R-:W-:Y:S01]  /*12280*/  IMAD R57, R44, 0x7effffff, RZ ;  /* 0x7effffff2c397824 */ /* 0x000fe200078e02ff */
[----:B------:R-:W-:Y:S01]  /*12290*/  ISETP.GE.U32.AND P0, PT, R55, 0x7f000001, PT ;  /* 0x7f0000013700780c */ /* 0x000fe20003f06070 */
[----:B------:R-:W-:-:S04]  /*122a0*/  IMAD.WIDE.U32 R48, R51, R7, RZ ;  /* 0x0000000733307225 */ /* 0x000fc800078e00ff */
[----:B------:R-:W-:-:S04]  /*122b0*/  IMAD.HI.U32 R24, R47, 0x7f000001, R40 ;  /* 0x7f0000012f187827 */ /* 0x000fc800078e0028 */
[----:B------:R-:W-:Y:S01]  /*122c0*/  IMAD.WIDE.U32 R46, R17, R38, RZ ;  /* 0x00000026112e7225 */ /* 0x000fe200078e00ff */
[----:B------:R-:W-:-:S03]  /*122d0*/  IADD3 R60, PT, PT, R50, R65, RZ ;  /* 0x00000041323c7210 */ /* 0x000fc60007ffe0ff */
[----:B------:R-:W-:-:S04]  /*122e0*/  IMAD.HI.U32 R57, R57, 0x7f000001, R44 ;  /* 0x7f00000139397827 */ /* 0x000fc800078e002c */
[----:B------:R-:W-:Y:S02]  /*122f0*/  IMAD R59, R48, 0x7effffff, RZ ;  /* 0x7effffff303b7824 */ /* 0x000fe400078e02ff */
[----:B------:R-:W-:-:S04]  /*12300*/  IMAD.WIDE.U32 R44, R53, R6, RZ ;  /* 0x00000006352c7225 */ /* 0x000fc800078e00ff */
[----:B------:R-:W-:Y:S02]  /*12310*/  IMAD R61, R46, 0x7effffff, RZ ;  /* 0x7effffff2e3d7824 */ /* 0x000fe400078e02ff */
[----:B------:R-:W-:-:S04]  /*12320*/  IMAD.HI.U32 R50, R59, 0x7f000001, R48 ;  /* 0x7f0000013b327827 */ /* 0x000fc800078e0030 */
[----:B------:R-:W-:Y:S02]  /*12330*/  IMAD R49, R44, 0x7effffff, RZ ;  /* 0x7effffff2c317824 */ /* 0x000fe400078e02ff */
[----:B------:R-:W-:-:S04]  /*12340*/  IMAD.HI.U32 R52, R61, 0x7f000001, R46 ;  /* 0x7f0000013d347827 */ /* 0x000fc800078e002e */
[----:B------:R-:W-:Y:S01]  /*12350*/  IMAD.WIDE.U32 R46, R51, R6, RZ ;  /* 0x00000006332e7225 */ /* 0x000fe200078e00ff */
[----:B------:R-:W-:-:S03]  /*12360*/  @P0 IADD3 R55, PT, PT, R55, -0x7f000001, RZ ;  /* 0x80ffffff37370810 */ /* 0x000fc60007ffe0ff */
[----:B------:R-:W-:-:S04]  /*12370*/  IMAD.HI.U32 R54, R49, 0x7f000001, R44 ;  /* 0x7f00000131367827 */ /* 0x000fc800078e002c */
[----:B------:R-:W-:-:S04]  /*12380*/  IMAD.WIDE.U32 R40, R53, R39, RZ ;  /* 0x0000002735287225 */ /* 0x000fc800078e00ff */
[----:B------:R-:W-:Y:S02]  /*12390*/  IMAD R49, R46, 0x7effffff, RZ ;  /* 0x7effffff2e317824 */ /* 0x000fe400078e02ff */
[----:B------:R-:W-:Y:S02]  /*123a0*/  IMAD R59, R40, 0x7effffff, RZ ;  /* 0x7effffff283b7824 */ /* 0x000fe400078e02ff */
[----:B------:R-:W-:Y:S01]  /*123b0*/  IMAD.HI.U32 R58, R49, 0x7f000001, R46 ;  /* 0x7f000001313a7827 */ /* 0x000fe200078e002e */
[----:B------:R-:W-:-:S03]  /*123c0*/  ISETP.GE.U32.AND P0, PT, R57, 0x7f000001, PT ;  /* 0x7f0000013900780c */ /* 0x000fc60003f06070 */
[----:B------:R-:W-:-:S04]  /*123d0*/  IMAD.WIDE.U32 R44, R17, R7, RZ ;  /* 0x00000007112c7225 */ /* 0x000fc800078e00ff */
[----:B------:R-:W-:-:S04]  /*123e0*/  IMAD.WIDE.U32 R48, R55, R7, RZ ;  /* 0x0000000737307225 */ /* 0x000fc800078e00ff */
[----:B------:R-:W-:-:S04]  /*123f0*/  IMAD.HI.U32 R56, R59, 0x7f000001, R40 ;  /* 0x7f0000013b387827 */ /* 0x000fc800078e0028 */
[----:B------:R-:W-:Y:S02]  /*12400*/  IMAD R59, R44, 0x7effffff, RZ ;  /* 0x7effffff2c3b7824 */ /* 0x000fe400078e02ff */
[----:B------:R-:W-:Y:S02]  /*12410*/  IMAD R63, R48, 0x7effffff, RZ ;  /* 0x7effffff303f7824 */ /* 0x000fe400078e02ff */
[----:B------:R-:W-:-:S04]  /*12420*/  IMAD.WIDE.U32 R46, R55, R6, RZ ;  /* 0x00000006372e7225 */ /* 0x000fc800078e00ff */
[----:B------:R-:W-:-:S04]  /*12430*/  IMAD.HI.U32 R59, R59, 0x7f000001, R44 ;  /* 0x7f0000013b3b7827 */ /* 0x000fc800078e002c */
[----:B------:R-:W-:-:S04]  /*12440*/  IMAD.HI.U32 R49, R63, 0x7f000001, R48 ;  /* 0x7f0000013f317827 */ /* 0x000fc800078e0030 */
[----:B------:R-:W-:Y:S01]  /*12450*/  IMAD R45, R46, 0x7effffff, RZ ;  /* 0x7effffff2e2d7824 */ /* 0x000fe200078e02ff */
[----:B------:R-:W-:Y:S01]  /*12460*/  ISETP.GE.U32.AND P1, PT, R49, 0x7f000001, PT ;  /* 0x7f0000013100780c */ /* 0x000fe20003f26070 */
[----:B------:R-:W-:Y:S01]  /*12470*/  IMAD.WIDE.U32 R40, R53, R38, RZ ;  /* 0x0000002635287225 */ /* 0x000fe200078e00ff */
[----:B------:R-:W-:-:S03]  /*12480*/  @P0 IADD3 R57, PT, PT, R57, -0x7f000001, RZ ;  /* 0x80ffffff39390810 */ /* 0x000fc60007ffe0ff */
[----:B------:R-:W-:Y:S01]  /*12490*/  IMAD.HI.U32 R63, R45, 0x7f000001, R46 ;  /* 0x7f0000012d3f7827 */ /* 0x000fe200078e002e */
[----:B------:R-:W-:-:S03]  /*124a0*/  ISETP.GE.U32.AND P2, PT, R70, 0x7f000001, PT ;  /* 0x7f0000014600780c */ /* 0x000fc60003f46070 */
[----:B------:R-:W-:-:S04]  /*124b0*/  IMAD.WIDE.U32 R44, R17, R6, RZ ;  /* 0x00000006112c7225 */ /* 0x000fc800078e00ff */
[----:B------:R-:W-:Y:S02]  /*124c0*/  IMAD R61, R40, 0x7effffff, RZ ;  /* 0x7effffff283d7824 */ /* 0x000fe400078e02ff */
[----:B------:R-:W-:Y:S02]  /*124d0*/  IMAD R69, R44, 0x7effffff, RZ ;  /* 0x7effffff2c457824 */ /* 0x000fe400078e02ff */
[----:B------:R-:W-:Y:S01]  /*124e0*/  IMAD.WIDE.U32 R46, R57, 0x5fffffa, RZ ;  /* 0x05fffffa392e7825 */ /* 0x000fe200078e00ff */
[----:B------:R-:W-:-:S03]  /*124f0*/  ISETP.GE.U32.AND P3, PT, R63, 0x7f000001, PT ;  /* 0x7f0000013f00780c */ /* 0x000fc60003f66070 */
[----:B------:R-:W-:-:S04]  /*12500*/  IMAD.HI.U32 R61, R61, 0x7f000001, R40 ;  /* 0x7f0000013d3d7827 */ /* 0x000fc800078e0028 */
[----:B------:R-:W-:Y:S02]  /*12510*/  IMAD R57, R57, 0x6, RZ ;  /* 0x0000000639397824 */ /* 0x000fe400078e02ff */
[----:B------:R-:W-:Y:S01]  /*12520*/  IMAD.HI.U32 R48, R69, 0x7f000001, R44 ;  /* 0x7f00000145307827 */ /* 0x000fe200078e002c */
[----:B------:R-:W-:-:S03]  /*12530*/  ISETP.GE.U32.AND P4, PT, R24, 0x7f000001, PT ;  /* 0x7f0000011800780c */ /* 0x000fc60003f86070 */
[----:B------:R-:W-:Y:S01]  /*12540*/  IMAD.WIDE.U32 R40, R51, R39, RZ ;  /* 0x0000002733287225 */ /* 0x000fe200078e00ff */
[----:B------:R-:W-:-:S03]  /*12550*/  @P1 IADD3 R49, PT, PT, R49, -0x7f000001, RZ ;  /* 0x80ffffff31311810 */ /* 0x000fc60007ffe0ff */
[----:B------:R-:W-:-:S04]  /*12560*/  IMAD.WIDE.U32 R44, R55, R39, RZ ;  /* 0x00000027372c7225 */ /* 0x000fc800078e00ff */
[----:B------:R-:W-:Y:S01]  /*12570*/  IMAD.HI.U32 R46, R57, 0x7f000001, R46 ;  /* 0x7f000001392e7827 */ /* 0x000fe200078e002e */
[----:B------:R-:W-:-:S03]  /*12580*/  @P2 IADD3 R70, PT, PT, R70, -0x7f000001, RZ ;  /* 0x80ffffff46462810 */ /* 0x000fc60007ffe0ff */
[----:B------:R-:W-:Y:S02]  /*12590*/  IMAD R65, R40, 0x7effffff, RZ ;  /* 0x7effffff28417824 */ /* 0x000fe400078e02ff */
[----:B------:R-:W-:Y:S01]  /*125a0*/  IMAD R47, R44, 0x7effffff, RZ ;  /* 0x7effffff2c2f7824 */ /* 0x000fe200078e02ff */
[----:B------:R-:W-:Y:S01]  /*125b0*/  ISETP.GE.U32.AND P2, PT, R49, 0x7f000001, PT ;  /* 0x7f0000013100780c */ /* 0x000fe20003f46070 */
[----:B------:R-:W-:Y:S01]  /*125c0*/  IMAD.HI.U32 R62, R65, 0x7f000001, R40 ;  /* 0x7f000001413e7827 */ /* 0x000fe200078e0028 */
[----:B------:R-:W-:-:S03]  /*125d0*/  ISETP.GE.U32.AND P6, PT, R67, 0x7f000001, PT ;  /* 0x7f0000014300780c */ /* 0x000fc60003fc6070 */
[----:B------:R-:W-:Y:S01]  /*125e0*/  IMAD.HI.U32 R47, R47, 0x7f000001, R44 ;  /* 0x7f0000012f2f7827 */ /* 0x000fe200078e002c */
[----:B------:R-:W-:-:S03]  /*125f0*/  ISETP.GE.U32.AND P0, PT, R50, 0x7f000001, PT ;  /* 0x7f0000013200780c */ /* 0x000fc60003f06070 */
[----:B------:R-:W-:Y:S01]  /*12600*/  IMAD.WIDE.U32 R40, R55, R38, RZ ;  /* 0x0000002637287225 */ /* 0x000fe200078e00ff */
[----:B------:R-:W-:Y:S01]  /*12610*/  @P3 IADD3 R63, PT, PT, R63, -0x7f000001, RZ ;  /* 0x80ffffff3f3f3810 */ /* 0x000fe20007ffe0ff */
[----:B------:R-:W-:Y:S02]  /*12620*/  ISETP.GE.U32.AND P5, PT, R47, 0x7f000001, PT ;  /* 0x7f0000012f00780c */ /* 0x000fe40003fa6070 */
[----:B------:R-:W-:Y:S01]  /*12630*/  IMAD R65, R40, 0x7effffff, RZ ;  /* 0x7effffff28417824 */ /* 0x000fe200078e02ff */
[----:B------:R-:W-:Y:S01]  /*12640*/  ISETP.GE.U32.AND P1, PT, R52, 0x7f000001, PT ;  /* 0x7f0000013400780c */ /* 0x000fe20003f26070 */
[----:B------:R-:W-:Y:S01]  /*12650*/  @P4 IADD3 R24, PT, PT, R24, -0x7f000001, RZ ;  /* 0x80ffffff18184810 */ /* 0x000fe20007ffe0ff */
[----:B------:R-:W-:Y:S01]  /*12660*/  ISETP.GE.U32.AND P4, PT, R63, 0x7f000001, PT ;  /* 0x7f0000013f00780c */ /* 0x000fe20003f86070 */
[----:B------:R-:W-:Y:S01]  /*12670*/  IMAD.HI.U32 R65, R65, 0x7f000001, R40 ;  /* 0x7f00000141417827 */ /* 0x000fe200078e0028 */
[----:B------:R-:W-:Y:S02]  /*12680*/  @P2 IADD3 R49, PT, PT, R49, -0x7f000001, RZ ;  /* 0x80ffffff31312810 */ /* 0x000fe40007ffe0ff */
[----:B------:R-:W-:Y:S01]  /*12690*/  @P6 IADD3 R67, PT, PT, R67, -0x7f000001, RZ ;  /* 0x80ffffff43436810 */ /* 0x000fe20007ffe0ff */
[----:B------:R-:W-:Y:S01]  /*126a0*/  ISETP.GE.U32.AND P6, PT, R46, 0x7f000001, PT ;  /* 0x7f0000012e00780c */ /* 0x000fe20003fc6070 */
[----:B------:R-:W-:Y:S01]  /*126b0*/  ISETP.GE.U32.AND P2, PT, R65, 0x7f000001, PT ;  /* 0x7f0000014100780c */ /* 0x000fe20003f46070 */
[----:B------:R-:W-:Y:S01]  /*126c0*/  @P0 IADD3 R50, PT, PT, R50, -0x7f000001, RZ ;  /* 0x80ffffff32320810 */ /* 0x000fe20007ffe0ff */
[----:B------:R-:W-:Y:S01]  /*126d0*/  ISETP.GE.U32.AND P3, PT, R54, 0x7f000001, PT ;  /* 0x7f0000013600780c */ /* 0x000fe20003f66070 */
[----:B------:R-:W-:Y:S01]  /*126e0*/  ISETP.GE.U32.AND P0, PT, R56, 0x7f000001, PT ;  /* 0x7f0000013800780c */ /* 0x000fe20003f06070 */
[----:B------:R-:W-:-:S02]  /*126f0*/  @P5 IADD3 R47, PT, PT, R47, -0x7f000001, RZ ;  /* 0x80ffffff2f2f5810 */ /* 0x000fc40007ffe0ff */
[----:B------:R-:W-:Y:S01]  /*12700*/  @P1 IADD3 R52, PT, PT, R52, -0x7f000001, RZ ;  /* 0x80ffffff34341810 */ /* 0x000fe20007ffe0ff */
[----:B------:R-:W-:Y:S01]  /*12710*/  IMAD.WIDE.U32 R44, R24, 0x5fffffa, RZ ;  /* 0x05fffffa182c7825 */ /* 0x000fe200078e00ff */
[----:B------:R-:W-:Y:S01]  /*12720*/  @P4 IADD3 R63, PT, PT, R63, -0x7f000001, RZ ;  /* 0x80ffffff3f3f4810 */ /* 0x000fe20007ffe0ff */
[----:B------:R-:W-:Y:S01]  /*12730*/  ISETP.GE.U32.AND P1, PT, R58, 0x7f000001, PT ;  /* 0x7f0000013a00780c */ /* 0x000fe20003f26070 */
[----:B------:R-:W-:Y:S01]  /*12740*/  ISETP.GE.U32.AND P4, PT, R47, 0x7f000001, PT ;  /* 0x7f0000012f00780c */ /* 0x000fe20003f86070 */
[----:B------:R-:W-:Y:S02]  /*12750*/  IMAD R57, R24, 0x6, RZ ;  /* 0x0000000618397824 */ /* 0x000fe400078e02ff */
[----:B------:R-:W-:Y:S01]  /*12760*/  IMAD.WIDE.U32 R40, R52, 0x5fffffa, RZ ;  /* 0x05fffffa34287825 */ /* 0x000fe200078e00ff */
[----:B------:R-:W-:Y:S02]  /*12770*/  @P2 IADD3 R65, PT, PT, R65, -0x7f000001, RZ ;  /* 0x80ffffff41412810 */ /* 0x000fe40007ffe0ff */
[----:B------:R-:W-:Y:S01]  /*12780*/  @P6 IADD3 R46, PT, PT, R46, -0x7f000001, RZ ;  /* 0x80ffffff2e2e6810 */ /* 0x000fe20007ffe0ff */
[----:B------:R-:W-:Y:S01]  /*12790*/  IMAD.HI.U32 R24, R57, 0x7f000001, R44 ;  /* 0x7f00000139187827 */ /* 0x000fe200078e002c */
[----:B------:R-:W-:-:S03]  /*127a0*/  @P3 IADD3 R54, PT, PT, R54, -0x7f000001, RZ ;  /* 0x80ffffff36363810 */ /* 0x000fc60007ffe0ff */
[----:B------:R-:W-:Y:S01]  /*127b0*/  IMAD R69, R52, 0x6, RZ ;  /* 0x0000000634457824 */ /* 0x000fe200078e02ff */
[----:B------:R-:W-:Y:S02]  /*127c0*/  @P0 IADD3 R56, PT, PT, R56, -0x7f000001, RZ ;  /* 0x80ffffff38380810 */ /* 0x000fe40007ffe0ff */
[----:B------:R-:W-:Y:S01]  /*127d0*/  IADD3 R50, PT, PT, R63, R50, RZ ;  /* 0x000000323f327210 */ /* 0x000fe20007ffe0ff */
[----:B------:R-:W-:Y:S01]  /*127e0*/  ISETP.GE.U32.AND P3, PT, R62, 0x7f000001, PT ;  /* 0x7f0000013e00780c */ /* 0x000fe20003f66070 */
[----:B------:R-:W-:Y:S01]  /*127f0*/  IMAD.HI.U32 R71, R69, 0x7f000001, R40 ;  /* 0x7f00000145477827 */ /* 0x000fe200078e0028 */
[----:B------:R-:W-:Y:S01]  /*12800*/  ISETP.GE.U32.AND P0, PT, R65, 0x7f000001, PT ;  /* 0x7f0000014100780c */ /* 0x000fe20003f06070 */
[----:B------:R-:W-:Y:S01]  /*12810*/  ISETP.GE.U32.AND P2, PT, R24, 0x7f000001, PT ;  /* 0x7f0000011800780c */ /* 0x000fe20003f46070 */
[----:B------:R-:W-:Y:S02]  /*12820*/  IADD3 R49, PT, PT, R49, R46, RZ ;  /* 0x0000002e31317210 */ /* 0x000fe40007ffe0ff */
[----:B------:R-:W-:-:S02]  /*12830*/  @P1 IADD3 R58, PT, PT, R58, -0x7f000001, RZ ;  /* 0x80ffffff3a3a1810 */ /* 0x000fc40007ffe0ff */
[----:B------:R-:W-:Y:S01]  /*12840*/  @P4 IADD3 R47, PT, PT, R47, -0x7f000001, RZ ;  /* 0x80ffffff2f2f4810 */ /* 0x000fe20007ffe0ff */
[----:B------:R-:W-:Y:S01]  /*12850*/  ISETP.GE.U32.AND P6, PT, R71, 0x7f000001, PT ;  /* 0x7f0000014700780c */ /* 0x000fe20003fc6070 */
[----:B------:R-:W-:Y:S01]  /*12860*/  ISETP.GE.U32.AND P5, PT, R50, 0x7f000001, PT ;  /* 0x7f0000013200780c */ /* 0x000fe20003fa6070 */
[----:B------:R-:W-:Y:S01]  /*12870*/  ISETP.GE.U32.AND P1, PT, R49, 0x7f000001, PT ;  /* 0x7f0000013100780c */ /* 0x000fe20003f26070 */
[----:B------:R-:W-:Y:S01]  /*12880*/  ISETP.GE.U32.AND P4, PT, R61, 0x7f000001, PT ;  /* 0x7f0000013d00780c */ /* 0x000fe20003f86070 */
[----:B------:R-:W-:Y:S02]  /*12890*/  IADD3 R58, PT, PT, R47, R58, RZ ;  /* 0x0000003a2f3a7210 */ /* 0x000fe40007ffe0ff */
[----:B------:R-:W-:Y:S02]  /*128a0*/  @P3 IADD3 R62, PT, PT, R62, -0x7f000001, RZ ;  /* 0x80ffffff3e3e3810 */ /* 0x000fe40007ffe0ff */
[----:B------:R-:W-:Y:S02]  /*128b0*/  @P0 IADD3 R65, PT, PT, R65, -0x7f000001, RZ ;  /* 0x80ffffff41410810 */ /* 0x000fe40007ffe0ff */
[----:B------:R-:W-:Y:S01]  /*128c0*/  @P2 IADD3 R24, PT, PT, R24, -0x7f000001, RZ ;  /* 0x80ffffff18182810 */ /* 0x000fe20007ffe0ff */
[----:B------:R-:W-:Y:S01]  /*128d0*/  ISETP.GE.U32.AND P0, PT, R59, 0x7f000001, PT ;  /* 0x7f0000013b00780c */ /* 0x000fe20003f06070 */
[----:B------:R-:W-:Y:S01]  /*128e0*/  ISETP.GE.U32.AND P2, PT, R48, 0x7f000001, PT ;  /* 0x7f0000013000780c */ /* 0x000fe20003f46070 */
[----:B------:R-:W-:Y:S01]  /*128f0*/  ISETP.GE.U32.AND P3, PT, R58, 0x7f000001, PT ;  /* 0x7f0000013a00780c */ /* 0x000fe20003f66070 */
[C---:B------:R-:W-:Y:S01]  /*12900*/  IMAD R45, R56.reuse, 0x6, RZ ;  /* 0x00000006382d7824 */ /* 0x040fe200078e02ff */
[----:B------:R-:W-:Y:S01]  /*12910*/  IADD3 R65, PT, PT, R65, R62, RZ ;  /* 0x0000003e41417210 */ /* 0x000fe20007ffe0ff */
[----:B------:R-:W-:Y:S01]  /*12920*/  IMAD.WIDE.U32 R56, R56, 0x5fffffa, RZ ;  /* 0x05fffffa38387825 */ /* 0x000fe200078e00ff */
[----:B------:R-:W-:-:S02]  /*12930*/  @P6 IADD3 R71, PT, PT, R71, -0x7f000001, RZ ;  /* 0x80ffffff47476810 */ /* 0x000fc40007ffe0ff */
[----:B------:R-:W-:Y:S02]  /*12940*/  @P5 IADD3 R50, PT, PT, R50, -0x7f000001, RZ ;  /* 0x80ffffff32325810 */ /* 0x000fe40007ffe0ff */
[----:B------:R-:W-:Y:S01]  /*12950*/  @P1 IADD3 R49, PT, PT, R49, -0x7f000001, RZ ;  /* 0x80ffffff31311810 */ /* 0x000fe20007ffe0ff */
[----:B------:R-:W-:Y:S01]  /*12960*/  IMAD.WIDE.U32 R40, R54, 0x5fffffa, RZ ;  /* 0x05fffffa36287825 */ /* 0x000fe200078e00ff */
[----:B------:R-:W-:-:S03]  /*12970*/  @P4 IADD3 R61, PT, PT, R61, -0x7f000001, RZ ;  /* 0x80ffffff3d3d4810 */ /* 0x000fc60007ffe0ff */
[----:B------:R-:W-:Y:S01]  /*12980*/  IMAD R69, R54, 0x6, RZ ;  /* 0x0000000636457824 */ /* 0x000fe200078e02ff */
[----:B------:R-:W-:Y:S01]  /*12990*/  ISETP.GE.U32.AND P1, PT, R65, 0x7f000001, PT ;  /* 0x7f0000014100780c */ /* 0x000fe20003f26070 */
[----:B------:R-:W-:Y:S01]  /*129a0*/  IMAD.HI.U32 R56, R45, 0x7f000001, R56 ;  /* 0x7f0000012d387827 */ /* 0x000fe200078e0038 */
[----:B------:R-:W-:Y:S02]  /*129b0*/  IADD3 R47, PT, PT, R50, R71, RZ ;  /* 0x00000047322f7210 */ /* 0x000fe40007ffe0ff */
[----:B------:R-:W-:Y:S01]  /*129c0*/  IADD3 R24, PT, PT, R49, R24, RZ ;  /* 0x0000001831187210 */ /* 0x000fe20007ffe0ff */
[----:B------:R-:W-:Y:S01]  /*129d0*/  IMAD.HI.U32 R69, R69, 0x7f000001, R40 ;  /* 0x7f00000145457827 */ /* 0x000fe200078e0028 */
[----:B------:R-:W-:-:S03]  /*129e0*/  @P0 IADD3 R59, PT, PT, R59, -0x7f000001, RZ ;  /* 0x80ffffff3b3b0810 */ /* 0x000fc60007ffe0ff */
[C---:B------:R-:W-:Y:S01]  /*129f0*/  IMAD.WIDE.U32 R44, R61.reuse, 0x5fffffa, RZ ;  /* 0x05fffffa3d2c7825 */ /* 0x040fe200078e00ff */
[----:B------:R-:W-:Y:S02]  /*12a00*/  @P2 IADD3 R48, PT, PT, R48, -0x7f000001, RZ ;  /* 0x80ffffff30302810 */ /* 0x000fe40007ffe0ff */
[----:B------:R-:W-:Y:S01]  /*12a10*/  @P3 IADD3 R58, PT, PT, R58, -0x7f000001, RZ ;  /* 0x80ffffff3a3a3810 */ /* 0x000fe20007ffe0ff */
[----:B------:R-:W-:Y:S01]  /*12a20*/  IMAD R57, R61, 0x6, RZ ;  /* 0x000000063d397824 */ /* 0x000fe200078e02ff */
[----:B------:R-:W-:Y:S01]  /*12a30*/  ISETP.GE.U32.AND P2, PT, R56, 0x7f000001, PT ;  /* 0x7f0000013800780c */ /* 0x000fe20003f46070 */
[----:B------:R-:W-:Y:S01]  /*12a40*/  ISETP.GE.U32.AND P4, PT, R47, 0x7f000001, PT ;  /* 0x7f0000012f00780c */ /* 0x000fe20003f86070 */
[----:B------:R-:W-:Y:S01]  /*12a50*/  ISETP.GE.U32.AND P5, PT, R69, 0x7f000001, PT ;  /* 0x7f0000014500780c */ /* 0x000fe20003fa6070 */
[----:B------:R-:W-:Y:S01]  /*12a60*/  ISETP.GE.U32.AND P3, PT, R24, 0x7f000001, PT ;  /* 0x7f0000011800780c */ /* 0x000fe20003f66070 */
[----:B------:R-:W-:-:S04]  /*12a70*/  IMAD.HI.U32 R46, R57, 0x7f000001, R44 ;  /* 0x7f000001392e7827 */ /* 0x000fc800078e002c */
[----:B------:R-:W-:Y:S01]  /*12a80*/  IMAD.WIDE.U32 R44, R51, R16, RZ ;  /* 0x00000010332c7225 */ /* 0x000fe200078e00ff */
[----:B------:R-:W-:-:S03]  /*12a90*/  IADD3 R51, PT, PT, R58, R59, RZ ;  /* 0x0000003b3a337210 */ /* 0x000fc60007ffe0ff */
[----:B------:R-:W-:Y:S01]  /*12aa0*/  IMAD.WIDE.U32 R40, R53, R7, RZ ;  /* 0x0000000735287225 */ /* 0x000fe200078e00ff */
[----:B------:R-:W-:Y:S01]  /*12ab0*/  @P1 IADD3 R65, PT, PT, R65, -0x7f000001, RZ ;  /* 0x80ffffff41411810 */ /* 0x000fe20007ffe0ff */
[----:B------:R-:W-:Y:S01]  /*12ac0*/  ISETP.GE.U32.AND P1, PT, R51, 0x7f000001, PT ;  /* 0x7f0000013300780c */ /* 0x000fe20003f26070 */
[----:B------:R-:W-:Y:S01]  /*12ad0*/  ISETP.GE.U32.AND P0, PT, R46, 0x7f000001, PT ;  /* 0x7f0000012e00780c */ /* 0x000fe20003f06070 */
[----:B------:R-:W-:Y:S01]  /*12ae0*/  IMAD R49, R40, 0x7effffff, RZ ;  /* 0x7effffff28317824 */ /* 0x000fe200078e02ff */
[----:B------:R-:W-:Y:S02]  /*12af0*/  @P2 IADD3 R56, PT, PT, R56, -0x7f000001, RZ ;  /* 0x80ffffff38382810 */ /* 0x000fe40007ffe0ff */
[----:B------:R-:W-:Y:S02]  /*12b00*/  IADD3 R48, PT, PT, R65, R48, RZ ;  /* 0x0000003041307210 */ /* 0x000fe40007ffe0ff */
[----:B------:R-:W-:Y:S01]  /*12b10*/  @P4 IADD3 R47, PT, PT, R47, -0x7f000001, RZ ;  /* 0x80ffffff2f2f4810 */ /* 0x000fe20007ffe0ff */
[----:B------:R-:W-:Y:S01]  /*12b20*/  IMAD.HI.U32 R49, R49, 0x7f000001, R40 ;  /* 0x7f00000131317827 */ /* 0x000fe200078e0028 */
[----:B------:R-:W-:-:S02]  /*12b30*/  @P5 IADD3 R69, PT, PT, R69, -0x7f000001, RZ ;  /* 0x80ffffff45455810 */ /* 0x000fc40007ffe0ff */
[----:B------:R-:W-:Y:S01]  /*12b40*/  @P3 IADD3 R24, PT, PT, R24, -0x7f000001, RZ ;  /* 0x80ffffff18183810 */ /* 0x000fe20007ffe0ff */
[----:B------:R-:W-:Y:S01]  /*12b50*/  ISETP.GE.U32.AND P3, PT, R48, 0x7f000001, PT ;  /* 0x7f0000013000780c */ /* 0x000fe20003f66070 */
[----:B------:R-:W-:Y:S01]  /*12b60*/  IADD3 R59, PT, PT, R47, R56, RZ ;  /* 0x000000382f3b7210 */ /* 0x000fe20007ffe0ff */
[----:B------:R-:W-:Y:S01]  /*12b70*/  ISETP.GE.U32.AND P4, PT, R49, 0x7f000001, PT ;  /* 0x7f0000013100780c */ /* 0x000fe20003f86070 */
[----:B------:R-:W-:Y:S02]  /*12b80*/  IADD3 R69, PT, PT, R24, R69, RZ ;  /* 0x0000004518457210 */ /* 0x000fe40007ffe0ff */
[----:B------:R-:W-:Y:S01]  /*12b90*/  @P1 IADD3 R51, PT, PT, R51, -0x7f000001, RZ ;  /* 0x80ffffff33331810 */ /* 0x000fe20007ffe0ff */
[----:B------:R-:W-:Y:S01]  /*12ba0*/  IMAD R41, R44, 0x7effffff, RZ ;  /* 0x7effffff2c297824 */ /* 0x000fe200078e02ff */
[----:B------:R-:W-:Y:S01]  /*12bb0*/  @P0 IADD3 R46, PT, PT, R46, -0x7f000001, RZ ;  /* 0x80ffffff2e2e0810 */ /* 0x000fe20007ffe0ff */
[----:B------:R-:W-:Y:S01]  /*12bc0*/  ISETP.GE.U32.AND P1, PT, R59, 0x7f000001, PT ;  /* 0x7f0000013b00780c */ /* 0x000fe20003f26070 */
[----:B------:R-:W-:Y:S01]  /*12bd0*/  ISETP.GE.U32.AND P0, PT, R69, 0x7f000001, PT ;  /* 0x7f0000014500780c */ /* 0x000fe20003f06070 */
[----:B------:R-:W-:Y:S01]  /*12be0*/  IMAD.HI.U32 R61, R41, 0x7f000001, R44 ;  /* 0x7f000001293d7827 */ /* 0x000fe200078e002c */
[----:B------:R-:W-:-:S03]  /*12bf0*/  IADD3 R51, PT, PT, R51, R46, RZ ;  /* 0x0000002e33337210 */ /* 0x000fc60007ffe0ff */
[-C--:B------:R-:W-:Y:S01]  /*12c00*/  IMAD.WIDE.U32 R44, R17, R16.reuse, RZ ;  /* 0x00000010112c7225 */ /* 0x080fe200078e00ff */
[----:B------:R-:W-:Y:S02]  /*12c10*/  IADD3 R68, PT, PT, R68, R75, RZ ;  /* 0x0000004b44447210 */ /* 0x000fe40007ffe0ff */
[----:B------:R-:W-:Y:S02]  /*12c20*/  @P4 IADD3 R49, PT, PT, R49, -0x7f000001, RZ ;  /* 0x80ffffff31314810 */ /* 0x000fe40007ffe0ff */
[----:B------:R-:W-:Y:S01]  /*12c30*/  @P3 IADD3 R48, PT, PT, R48, -0x7f000001, RZ ;  /* 0x80ffffff30303810 */ /* 0x000fe20007ffe0ff */
[----:B------:R-:W-:Y:S01]  /*12c40*/  IMAD.WIDE.U32 R40, R53, R16, RZ ;  /* 0x0000001035287225 */ /* 0x000fe200078e00ff */
[----:B------:R-:W-:-:S03]  /*12c50*/  ISETP.GE.U32.AND P3, PT, R51, 0x7f000001, PT ;  /* 0x7f0000013300780c */ /* 0x000fc60003f66070 */
[----:B------:R-:W-:Y:S01]  /*12c60*/  IMAD R63, R44, 0x7effffff, RZ ;  /* 0x7effffff2c3f7824 */ /* 0x000fe200078e02ff */
[----:B------:R-:W-:Y:S01]  /*12c70*/  ISETP.GE.U32.AND P2, PT, R68, 0x7f000001, PT ;  /* 0x7f0000014400780c */ /* 0x000fe20003f46070 */
[----:B------:R-:W-:Y:S01]  /*12c80*/  ISETP.GE.U32.AND P4, PT, R61, 0x7f000001, PT ;  /* 0x7f0000013d00780c */ /* 0x000fe20003f86070 */
[----:B------:R-:W-:Y:S01]  /*12c90*/  IMAD R17, R40, 0x7effffff, RZ ;  /* 0x7effffff28117824 */ /* 0x000fe200078e02ff */
[----:B------:R-:W-:Y:S01]  /*12ca0*/  IADD3 R49, PT, PT, R48, R49, RZ ;  /* 0x0000003130317210 */ /* 0x000fe20007ffe0ff */
[----:B------:R-:W-:Y:S01]  /*12cb0*/  IMAD.HI.U32 R63, R63, 0x7f000001, R44 ;  /* 0x7f0000013f3f7827 */ /* 0x000fe200078e002c */
[----:B------:R-:W-:Y:S02]  /*12cc0*/  @P1 IADD3 R59, PT, PT, R59, -0x7f000001, RZ ;  /* 0x80ffffff3b3b1810 */ /* 0x000fe40007ffe0ff */
[----:B------:R-:W-:Y:S01]  /*12cd0*/  @P0 IADD3 R69, PT, PT, R69, -0x7f000001, RZ ;  /* 0x80ffffff45450810 */ /* 0x000fe20007ffe0ff */
[----:B------:R-:W-:Y:S01]  /*12ce0*/  IMAD.WIDE.U32 R44, R55, R16, RZ ;  /* 0x00000010372c7225 */ /* 0x000fe200078e00ff */
[----:B------:R-:W-:-:S03]  /*12cf0*/  ISETP.GE.U32.AND P0, PT, R49, 0x7f000001, PT ;  /* 0x7f0000013100780c */ /* 0x000fc60003f06070 */
[----:B------:R-:W-:-:S04]  /*12d00*/  IMAD.HI.U32 R24, R17, 0x7f000001, R40 ;  /* 0x7f00000111187827 */ /* 0x000fc800078e0028 */
[----:B------:R-:W-:Y:S02]  /*12d10*/  IMAD R57, R44, 0x7effffff, RZ ;  /* 0x7effffff2c397824 */ /* 0x000fe400078e02ff */
[----:B------:R-:W-:-:S04]  /*12d20*/  IMAD.WIDE.U32 R40, R59, R38, RZ ;  /* 0x000000263b287225 */ /* 0x000fc800078e00ff */
[----:B------:R-:W-:Y:S01]  /*12d30*/  IMAD.WIDE.U32 R16, R69, R7, RZ ;  /* 0x0000000745107225 */ /* 0x000fe200078e00ff */
[----:B------:R-:W-:-:S03]  /*12d40*/  @P3 IADD3 R51, PT, PT, R51, -0x7f000001, RZ ;  /* 0x80ffffff33333810 */ /* 0x000fc60007ffe0ff */
[----:B------:R-:W-:Y:S01]  /*12d50*/  IMAD.HI.U32 R57, R57, 0x7f000001, R44 ;  /* 0x7f00000139397827 */ /* 0x000fe200078e002c */
[----:B------:R-:W-:-:S03]  /*12d60*/  @P2 IADD3 R68, PT, PT, R68, -0x7f000001, RZ ;  /* 0x80ffffff44442810 */ /* 0x000fc60007ffe0ff */
[----:B------:R-:W-:Y:S02]  /*12d70*/  IMAD R47, R40, 0x7effffff, RZ ;  /* 0x7effffff282f7824 */ /* 0x000fe400078e02ff */
[----:B------:R-:W-:Y:S01]  /*12d80*/  IMAD R45, R16, 0x7effffff, RZ ;  /* 0x7effffff102d7824 */ /* 0x000fe200078e02ff */
[----:B------:R-:W-:Y:S01]  /*12d90*/  @P4 IADD3 R61, PT, PT, R61, -0x7f000001, RZ ;  /* 0x80ffffff3d3d4810 */ /* 0x000fe20007ffe0ff */
[----:B------:R-:W-:-:S04]  /*12da0*/  IMAD.HI.U32 R56, R47, 0x7f000001, R40 ;  /* 0x7f0000012f387827 */ /* 0x000fc800078e0028 */
[----:B------:R-:W-:Y:S01]  /*12db0*/  IMAD.WIDE.U32 R52, R69, R6, RZ ;  /* 0x0000000645347225 */ /* 0x000fe200078e00ff */
[----:B------:R-:W-:-:S03]  /*12dc0*/  IADD3 R48, PT, PT, R68, R61, RZ ;  /* 0x0000003d44307210 */ /* 0x000fc60007ffe0ff */
[----:B------:R-:W-:-:S04]  /*12dd0*/  IMAD.HI.U32 R50, R45, 0x7f000001, R16 ;  /* 0x7f0000012d327827 */ /* 0x000fc800078e0010 */
[----:B------:R-:W-:Y:S01]  /*12de0*/  IMAD.WIDE.U32 R40, R59, R7, RZ ;  /* 0x000000073b287225 */ /* 0x000fe200078e00ff */
[----:B------:R-:W-:-:S03]  /*12df0*/  @P0 IADD3 R49, PT, PT, R49, -0x7f000001, RZ ;  /* 0x80ffffff31310810 */ /* 0x000fc60007ffe0ff */
[----:B------:R-:W-:-:S04]  /*12e00*/  IMAD.WIDE.U32 R16, R51, R38, RZ ;  /* 0x0000002633107225 */ /* 0x000fc800078e00ff */
[----:B------:R-:W-:Y:S02]  /*12e10*/  IMAD R47, R52, 0x7effffff, RZ ;  /* 0x7effffff342f7824 */ /* 0x000fe400078e02ff */
[----:B------:R-:W-:Y:S02]  /*12e20*/  IMAD R61, R40, 0x7effffff, RZ ;  /* 0x7effffff283d7824 */ /* 0x000fe400078e02ff */
[----:B------:R-:W-:Y:S02]  /*12e30*/  IMAD R65, R16, 0x7effffff, RZ ;  /* 0x7effffff10417824 */ /* 0x000fe400078e02ff */
[----:B------:R-:W-:-:S04]  /*12e40*/  IMAD.WIDE.U32 R44, R51, R39, RZ ;  /* 0x00000027332c7225 */ /* 0x000fc800078e00ff */
[----:B------:R-:W-:-:S04]  /*12e50*/  IMAD.HI.U32 R52, R47, 0x7f000001, R52 ;  /* 0x7f0000012f347827 */ /* 0x000fc800078e0034 */
[----:B------:R-:W-:-:S04]  /*12e60*/  IMAD.HI.U32 R53, R61, 0x7f000001, R40 ;  /* 0x7f0000013d357827 */ /* 0x000fc800078e0028 */
[----:B------:R-:W-:-:S04]  /*12e70*/  IMAD.HI.U32 R54, R65, 0x7f000001, R16 ;  /* 0x7f00000141367827 */ /* 0x000fc800078e0010 */
[----:B------:R-:W-:Y:S01]  /*12e80*/  IMAD.WIDE.U32 R40, R49, R6, RZ ;  /* 0x0000000631287225 */ /* 0x000fe200078e00ff */
[----:B------:R-:W-:-:S03]  /*12e90*/  ISETP.GE.U32.AND P1, PT, R60, 0x7f000001, PT ;  /* 0x7f0000013c00780c */ /* 0x000fc60003f26070 */
[----:B------:R-:W-:Y:S02]  /*12ea0*/  IMAD R55, R44, 0x7effffff, RZ ;  /* 0x7effffff2c377824 */ /* 0x000fe400078e02ff */
[----:B------:R-:W-:Y:S01]  /*12eb0*/  IMAD.WIDE.U32 R16, R49, R39, RZ ;  /* 0x0000002731107225 */ /* 0x000fe200078e00ff */
[----:B------:R-:W-:-:S03]  /*12ec0*/  ISETP.GE.U32.AND P2, PT, R63, 0x7f000001, PT ;  /* 0x7f0000013f00780c */ /* 0x000fc60003f46070 */
[----:B------:R-:W-:Y:S02]  /*12ed0*/  IMAD R61, R40, 0x7effffff, RZ ;  /* 0x7effffff283d7824 */ /* 0x000fe400078e02ff */
[----:B------:R-:W-:-:S04]  /*12ee0*/  IMAD.HI.U32 R55, R55, 0x7f000001, R44 ;  /* 0x7f00000137377827 */ /* 0x000fc800078e002c */
[----:B------:R-:W-:-:S04]  /*12ef0*/  IMAD.WIDE.U32 R46, R69, R39, RZ ;  /* 0x00000027452e7225 */ /* 0x000fc800078e00ff */
[----:B------:R-:W-:Y:S02]  /*12f00*/  IMAD R73, R16, 0x7effffff, RZ ;  /* 0x7effffff10497824 */ /* 0x000fe400078e02ff */
[----:B------:R-:W-:-:S04]  /*12f10*/  IMAD.WIDE.U32 R44, R59, R6, RZ ;  /* 0x000000063b2c7225 */ /* 0x000fc800078e00ff */
[----:B------:R-:W-:-:S04]  /*12f20*/  IMAD.HI.U32 R58, R61, 0x7f000001, R40 ;  /* 0x7f0000013d3a7827 */ /* 0x000fc800078e0028 */
[----:B------:R-:W-:Y:S02]  /*12f30*/  IMAD R65, R46, 0x7effffff, RZ ;  /* 0x7effffff2e417824 */ /* 0x000fe400078e02ff */
[----:B------:R-:W-:-:S04]  /*12f40*/  IMAD.HI.U32 R61, R73, 0x7f000001, R16 ;  /* 0x7f000001493d7827 */ /* 0x000fc800078e0010 */
[----:B------:R-:W-:Y:S02]  /*12f50*/  IMAD R71, R44, 0x7effffff, RZ ;  /* 0x7effffff2c477824 */ /* 0x000fe400078e02ff */
[----:B------:R-:W-:Y:S01]  /*12f60*/  IMAD.WIDE.U32 R16, R49, R38, RZ ;  /* 0x0000002631107225 */ /* 0x000fe200078e00ff */
[----:B------:R-:W-:-:S03]  /*12f70*/  ISETP.GE.U32.AND P4, PT, R52, 0x7f000001, PT ;  /* 0x7f0000013400780c */ /* 0x000fc60003f86070 */
[----:B------:R-:W-:Y:S01]  /*12f80*/  IMAD.HI.U32 R46, R65, 0x7f000001, R46 ;  /* 0x7f000001412e7827 */ /* 0x000fe200078e002e */
[----:B------:R-:W-:-:S03]  /*12f90*/  ISETP.GE.U32.AND P0, PT, R72, 0x7f000001, PT ;  /* 0x7f0000014800780c */ /* 0x000fc60003f06070 */
[----:B------:R-:W-:Y:S01]  /*12fa0*/  IMAD.HI.U32 R47, R71, 0x7f000001, R44 ;  /* 0x7f000001472f7827 */ /* 0x000fe200078e002c */
[----:B------:R-:W-:-:S03]  /*12fb0*/  @P1 IADD3 R60, PT, PT, R60, -0x7f000001, RZ ;  /* 0x80ffffff3c3c1810 */ /* 0x000fc60007ffe0ff */
[----:B------:R-:W-:Y:S02]  /*12fc0*/  IMAD R73, R16, 0x7effffff, RZ ;  /* 0x7effffff10497824 */ /* 0x000fe400078e02ff */
[----:B------:R-:W-:Y:S01]  /*12fd0*/  IMAD.WIDE.U32 R44, R69, R38, RZ ;  /* 0x00000026452c7225 */ /* 0x000fe200078e00ff */
[----:B------:R-:W-:Y:S01]  /*12fe0*/  @P2 IADD3 R63, PT, PT, R63, -0x7f000001, RZ ;  /* 0x80ffffff3f3f2810 */ /* 0x000fe20007ffe0ff */
[----:B------:R-:W-:Y:S02]  /*12ff0*/  ISETP.GE.U32.AND P1, PT, R57, 0x7f000001, PT ;  /* 0x7f0000013900780c */ /* 0x000fe40003f26070 */
[----:B------:R-:W-:Y:S01]  /*13000*/  IMAD.WIDE.U32 R40, R51, R7, RZ ;  /* 0x0000000733287225 */ /* 0x000fe200078e00ff */
[----:B------:R-:W-:Y:S01]  /*13010*/  ISETP.GE.U32.AND P2, PT, R56, 0x7f000001, PT ;  /* 0x7f0000013800780c */ /* 0x000fe20003f46070 */
[----:B------:R-:W-:Y:S02]  /*13020*/  ISETP.GE.U32.AND P5, PT, R46, 0x7f000001, PT ;  /* 0x7f0000012e00780c */ /* 0x000fe40003fa6070 */
[----:B------:R-:W-:-:S04]  /*13030*/  IMAD.HI.U32 R64, R73, 0x7f000001, R16 ;  /* 0x7f00000149407827 */ /* 0x000fc800078e0010 */
[----:B------:R-:W-:Y:S02]  /*13040*/  IMAD R65, R44, 0x7effffff, RZ ;  /* 0x7effffff2c417824 */ /* 0x000fe400078e02ff */
[----:B------:R-:W-:Y:S01]  /*13050*/  IMAD.WIDE.U32 R16, R69, R14, RZ ;  /* 0x0000000e45107225 */ /* 0x000fe200078e00ff */
[----:B------:R-:W-:-:S03]  /*13060*/  ISETP.GE.U32.AND P3, PT, R55, 0x7f000001, PT ;  /* 0x7f0000013700780c */ /* 0x000fc60003f66070 */
[----:B------:R-:W-:Y:S02]  /*13070*/  IMAD R71, R40, 0x7effffff, RZ ;  /* 0x7effffff28477824 */ /* 0x000fe400078e02ff */
[----:B------:R-:W-:-:S04]  /*13080*/  IMAD.HI.U32 R65, R65, 0x7f000001, R44 ;  /* 0x7f00000141417827 */ /* 0x000fc800078e002c */
[----:B------:R-:W-:Y:S02]  /*13090*/  IMAD R69, R16, 0x7effffff, RZ ;  /* 0x7effffff10457824 */ /* 0x000fe400078e02ff */
[----:B------:R-:W-:Y:S01]  /*130a0*/  IMAD.HI.U32 R62, R71, 0x7f000001, R40 ;  /* 0x7f000001473e7827 */ /* 0x000fe200078e0028 */
[----:B------:R-:W-:-:S03]  /*130b0*/  @P4 IADD3 R52, PT, PT, R52, -0x7f000001, RZ ;  /* 0x80ffffff34344810 */ /* 0x000fc60007ffe0ff */
[----:B------:R-:W-:Y:S01]  /*130c0*/  IMAD.WIDE.U32 R44, R59, R39, RZ ;  /* 0x000000273b2c7225 */ /* 0x000fe200078e00ff */
[----:B------:R-:W-:-:S03]  /*130d0*/  ISETP.GE.U32.AND P4, PT, R65, 0x7f000001, PT ;  /* 0x7f0000014100780c */ /* 0x000fc60003f86070 */
[----:B------:R-:W-:Y:S01]  /*130e0*/  IMAD.WIDE.U32 R40, R51, R6, RZ ;  /* 0x0000000633287225 */ /* 0x000fe200078e00ff */
[----:B------:R-:W-:-:S03]  /*130f0*/  @P0 IADD3 R72, PT, PT, R72, -0x7f000001, RZ ;  /* 0x80ffffff48480810 */ /* 0x000fc60007ffe0ff */
[----:B------:R-:W-:Y:S01]  /*13100*/  IMAD.HI.U32 R66, R69, 0x7f000001, R16 ;  /* 0x7f00000145427827 */ /* 0x000fe200078e0010 */
[----:B------:R-:W-:-:S03]  /*13110*/  @P1 IADD3 R57, PT, PT, R57, -0x7f000001, RZ ;  /* 0x80ffffff39391810 */ /* 0x000fc60007ffe0ff */
[----:B------:R-:W-:Y:S02]  /*13120*/  IMAD R17, R44, 0x7effffff, RZ ;  /* 0x7effffff2c117824 */ /* 0x000fe400078e02ff */
[----:B------:R-:W-:Y:S01]  /*13130*/  IMAD R69, R40, 0x7effffff, RZ ;  /* 0x7effffff28457824 */ /* 0x000fe200078e02ff */
[----:B------:R-:W-:Y:S01]  /*13140*/  ISETP.GE.U32.AND P0, PT, R50, 0x7f000001, PT ;  /* 0x7f0000013200780c */ /* 0x000fe20003f06070 */
[----:B------:R-:W-:Y:S01]  /*13150*/  @P2 IADD3 R56, PT, PT, R56, -0x7f000001, RZ ;  /* 0x80ffffff38382810 */ /* 0x000fe20007ffe0ff */
[----:B------:R-:W-:Y:S01]  /*13160*/  IMAD.HI.U32 R44, R17, 0x7f000001, R44 ;  /* 0x7f000001112c7827 */ /* 0x000fe200078e002c */
[----:B------:R-:W-:Y:S01]  /*13170*/  ISETP.GE.U32.AND P1, PT, R53, 0x7f000001, PT ;  /* 0x7f0000013500780c */ /* 0x000fe20003f26070 */
[----:B------:R-:W-:Y:S01]  /*13180*/  ISETP.GE.U32.AND P2, PT, R47, 0x7f000001, PT ;  /* 0x7f0000012f00780c */ /* 0x000fe20003f46070 */
[----:B------:R-:W-:Y:S01]  /*13190*/  @P5 IADD3 R46, PT, PT, R46, -0x7f000001, RZ ;  /* 0x80ffffff2e2e5810 */ /* 0x000fe20007ffe0ff */
[----:B------:R-:W-:Y:S01]  /*131a0*/  IMAD.HI.U32 R45, R69, 0x7f000001, R40 ;  /* 0x7f000001452d7827 */ /* 0x000fe200078e0028 */
[----:B------:R-:W-:Y:S01]  /*131b0*/  ISETP.GE.U32.AND P6, PT, R54, 0x7f000001, PT ;  /* 0x7f0000013600780c */ /* 0x000fe20003fc6070 */
[----:B------:R-:W-:-:S02]  /*131c0*/  @P3 IADD3 R55, PT, PT, R55, -0x7f000001, RZ ;  /* 0x80ffffff37373810 */ /* 0x000fc40007ffe0ff */
[----:B------:R-:W-:Y:S01]  /*131d0*/  IMAD.WIDE.U32 R40, R49, R7, RZ ;  /* 0x0000000731287225 */ /* 0x000fe200078e00ff */
[----:B------:R-:W-:Y:S01]  /*131e0*/  IADD3 R60, PT, PT, R60, R63, RZ ;  /* 0x0000003f3c3c7210 */ /* 0x000fe20007ffe0ff */
[----:B------:R-:W-:Y:S01]  /*131f0*/  ISETP.GE.U32.AND P3, PT, R52, 0x7f000001, PT ;  /* 0x7f0000013400780c */ /* 0x000fe20003f66070 */
[----:B------:R-:W-:Y:S01]  /*13200*/  ISETP.GE.U32.AND P5, PT, R46, 0x7f000001, PT ;  /* 0x7f0000012e00780c */ /* 0x000fe20003fa6070 */
[----:B------:R-:W-:Y:S01]  /*13210*/  IMAD.WIDE.U32 R16, R59, R14, RZ ;  /* 0x0000000e3b107225 */ /* 0x000fe200078e00ff */
[----:B------:R-:W-:-:S03]  /*13220*/  @P4 IADD3 R65, PT, PT, R65, -0x7f000001, RZ ;  /* 0x80ffffff41414810 */ /* 0x000fc60007ffe0ff */
[----:B------:R-:W-:Y:S02]  /*13230*/  IMAD R63, R40, 0x7effffff, RZ ;  /* 0x7effffff283f7824 */ /* 0x000fe400078e02ff */
[----:B------:R-:W-:Y:S01]  /*13240*/  IMAD R69, R16, 0x7effffff, RZ ;  /* 0x7effffff10457824 */ /* 0x000fe200078e02ff */
[----:B------:R-:W-:Y:S01]  /*13250*/  IADD3 R59, PT, PT, R72, R57, RZ ;  /* 0x00000039483b7210 */ /* 0x000fe20007ffe0ff */
[----:B------:R-:W-:Y:S01]  /*13260*/  IMAD.HI.U32 R68, R63, 0x7f000001, R40 ;  /* 0x7f0000013f447827 */ /* 0x000fe200078e0028 */
[----:B------:R-:W-:Y:S02]  /*13270*/  @P0 IADD3 R50, PT, PT, R50, -0x7f000001, RZ ;  /* 0x80ffffff32320810 */ /* 0x000fe40007ffe0ff */
[----:B------:R-:W-:Y:S01]  /*13280*/  @P1 IADD3 R53, PT, PT, R53, -0x7f000001, RZ ;  /* 0x80ffffff35351810 */ /* 0x000fe20007ffe0ff */
[----:B------:R-:W-:Y:S01]  /*13290*/  IMAD R41, R56, 0x6, RZ ;  /* 0x0000000638297824 */ /* 0x000fe200078e02ff */
[----:B------:R-:W-:Y:S01]  /*132a0*/  @P2 IADD3 R47, PT, PT, R47, -0x7f000001, RZ ;  /* 0x80ffffff2f2f2810 */ /* 0x000fe20007ffe0ff */
[----:B------:R-:W-:Y:S01]  /*132b0*/  IMAD.HI.U32 R63, R69, 0x7f000001, R16 ;  /* 0x7f000001453f7827 */ /* 0x000fe200078e0010 */
[----:B------:R-:W-:Y:S01]  /*132c0*/  ISETP.GE.U32.AND P1, PT, R64, 0x7f000001, PT ;  /* 0x7f0000014000780c */ /* 0x000fe20003f26070 */
[----:B------:R-:W-:-:S02]  /*132d0*/  ISETP.GE.U32.AND P2, PT, R65, 0x7f000001, PT ;  /* 0x7f0000014100780c */ /* 0x000fc40003f46070 */
[----:B------:R-:W-:Y:S01]  /*132e0*/  IMAD.WIDE.U32 R56, R56, 0x5fffffa, RZ ;  /* 0x05fffffa38387825 */ /* 0x000fe200078e00ff */
[----:B------:R-:W-:-:S03]  /*132f0*/  @P6 IADD3 R54, PT, PT, R54, -0x7f000001, RZ ;  /* 0x80ffffff36366810 */ /* 0x000fc60007ffe0ff */
[----:B------:R-:W-:Y:S01]  /*13300*/  IMAD.WIDE.U32 R16, R55, 0x5fffffa, RZ ;  /* 0x05fffffa37107825 */ /* 0x000fe200078e00ff */
[----:B------:R-:W-:Y:S01]  /*13310*/  ISETP.GE.U32.AND P0, PT, R61, 0x7f000001, PT ;  /* 0x7f0000013d00780c */ /* 0x000fe20003f06070 */
[----:B------:R-:W-:Y:S02]  /*13320*/  ISETP.GE.U32.AND P4, PT, R50, 0x7f000001, PT ;  /* 0x7f0000013200780c */ /* 0x000fe40003f86070 */
[----:B------:R-:W-:Y:S01]  /*13330*/  IMAD R55, R55, 0x6, RZ ;  /* 0x0000000637377824 */ /* 0x000fe200078e02ff */
[----:B------:R-:W-:Y:S01]  /*13340*/  @P3 IADD3 R52, PT, PT, R52, -0x7f000001, RZ ;  /* 0x80ffffff34343810 */ /* 0x000fe20007ffe0ff */
[----:B------:R-:W-:Y:S01]  /*13350*/  IMAD.HI.U32 R57, R41, 0x7f000001, R56 ;  /* 0x7f00000129397827 */ /* 0x000fe200078e0038 */
[----:B------:R-:W-:Y:S01]  /*13360*/  @P5 IADD3 R46, PT, PT, R46, -0x7f000001, RZ ;  /* 0x80ffffff2e2e5810 */ /* 0x000fe20007ffe0ff */
[----:B------:R-:W-:Y:S02]  /*13370*/  ISETP.GE.U32.AND P3, PT, R44, 0x7f000001, PT ;  /* 0x7f0000012c00780c */ /* 0x000fe40003f66070 */
[----:B------:R-:W-:Y:S01]  /*13380*/  IMAD.HI.U32 R55, R55, 0x7f000001, R16 ;  /* 0x7f00000137377827 */ /* 0x000fe200078e0010 */
[----:B------:R-:W-:-:S03]  /*13390*/  ISETP.GE.U32.AND P5, PT, R57, 0x7f000001, PT ;  /* 0x7f0000013900780c */ /* 0x000fc60003fa6070 */
[----:B------:R-:W-:Y:S01]  /*133a0*/  IMAD.WIDE.U32 R16, R54, 0x5fffffa, RZ ;  /* 0x05fffffa36107825 */ /* 0x000fe200078e00ff */
[----:B------:R-:W-:-:S03]  /*133b0*/  IADD3 R47, PT, PT, R46, R47, RZ ;  /* 0x0000002f2e2f7210 */ /* 0x000fc60007ffe0ff */
[----:B------:R-:W-:Y:S01]  /*133c0*/  IMAD R41, R54, 0x6, RZ ;  /* 0x0000000636297824 */ /* 0x000fe200078e02ff */
[----:B------:R-:W-:Y:S02]  /*133d0*/  IADD3 R52, PT, PT, R52, R53, RZ ;  /* 0x0000003534347210 */ /* 0x000fe40007ffe0ff */
[----:B------:R-:W-:Y:S02]  /*133e0*/  @P1 IADD3 R64, PT, PT, R64, -0x7f000001, RZ ;  /* 0x80ffffff40401810 */ /* 0x000fe40007ffe0ff */
[----:B------:R-:W-:Y:S01]  /*133f0*/  @P2 IADD3 R65, PT, PT, R65, -0x7f000001, RZ ;  /* 0x80ffffff41412810 */ /* 0x000fe20007ffe0ff */
[----:B------:R-:W-:Y:S01]  /*13400*/  IMAD.HI.U32 R69, R41, 0x7f000001, R16 ;  /* 0x7f00000129457827 */ /* 0x000fe200078e0010 */
[----:B------:R-:W-:Y:S01]  /*13410*/  ISETP.GE.U32.AND P1, PT, R62, 0x7f000001, PT ;  /* 0x7f0000013e00780c */ /* 0x000fe20003f26070 */
[----:B------:R-:W-:Y:S01]  /*13420*/  ISETP.GE.U32.AND P2, PT, R47, 0x7f000001, PT ;  /* 0x7f0000012f00780c */ /* 0x000fe20003f46070 */
[----:B------:R-:W-:Y:S02]  /*13430*/  @P0 IADD3 R61, PT, PT, R61, -0x7f000001, RZ ;  /* 0x80ffffff3d3d0810 */ /* 0x000fe40007ffe0ff */
[----:B------:R-:W-:Y:S01]  /*13440*/  @P4 IADD3 R50, PT, PT, R50, -0x7f000001, RZ ;  /* 0x80ffffff32324810 */ /* 0x000fe20007ffe0ff */
[----:B------:R-:W-:Y:S01]  /*13450*/  ISETP.GE.U32.AND P4, PT, R69, 0x7f000001, PT ;  /* 0x7f0000014500780c */ /* 0x000fe20003f86070 */
[----:B------:R-:W-:Y:S01]  /*13460*/  ISETP.GE.U32.AND P6, PT, R52, 0x7f000001, PT ;  /* 0x7f0000013400780c */ /* 0x000fe20003fc6070 */
[----:B------:R-:W-:Y:S01]  /*13470*/  @P3 IADD3 R44, PT, PT, R44, -0x7f000001, RZ ;  /* 0x80ffffff2c2c3810 */ /* 0x000fe20007ffe0ff */
[----:B------:R-:W-:Y:S01]  /*13480*/  IMAD.WIDE.U32 R40, R61, 0x5fffffa, RZ ;  /* 0x05fffffa3d287825 */ /* 0x000fe200078e00ff */
[----:B------:R-:W-:Y:S01]  /*13490*/  @P5 IADD3 R57, PT, PT, R57, -0x7f000001, RZ ;  /* 0x80ffffff39395810 */ /* 0x000fe20007ffe0ff */
[----:B------:R-:W-:-:S02]  /*134a0*/  ISETP.GE.U32.AND P5, PT, R45, 0x7f000001, PT ;  /* 0x7f0000012d00780c */ /* 0x000fc40003fa6070 */
[----:B------:R-:W-:Y:S01]  /*134b0*/  IMAD R61, R61, 0x6, RZ ;  /* 0x000000063d3d7824 */ /* 0x000fe200078e02ff */
[----:B------:R-:W-:Y:S01]  /*134c0*/  IADD3 R44, PT, PT, R65, R44, RZ ;  /* 0x0000002c412c7210 */ /* 0x000fe20007ffe0ff */
[----:B------:R-:W-:Y:S01]  /*134d0*/  IMAD.WIDE.U32 R16, R64, 0x5fffffa, RZ ;  /* 0x05fffffa40107825 */ /* 0x000fe200078e00ff */
[----:B------:R-:W-:Y:S01]  /*134e0*/  ISETP.GE.U32.AND P0, PT, R58, 0x7f000001, PT ;  /* 0x7f0000013a00780c */ /* 0x000fe20003f06070 */
[----:B------:R-:W-:Y:S02]  /*134f0*/  @P1 IADD3 R62, PT, PT, R62, -0x7f000001, RZ ;  /* 0x80ffffff3e3e1810 */ /* 0x000fe40007ffe0ff */
[----:B------:R-:W-:Y:S01]  /*13500*/  @P2 IADD3 R47, PT, PT, R47, -0x7f000001, RZ ;  /* 0x80ffffff2f2f2810 */ /* 0x000fe20007ffe0ff */
[----:B------:R-:W-:Y:S01]  /*13510*/  IMAD.HI.U32 R46, R61, 0x7f000001, R40 ;  /* 0x7f0000013d2e7827 */ /* 0x000fe200078e0028 */
[----:B------:R-:W-:Y:S01]  /*13520*/  ISETP.GE.U32.AND P3, PT, R44, 0x7f000001, PT ;  /* 0x7f0000012c00780c */ /* 0x000fe20003f66070 */
[----:B------:R-:W-:Y:S02]  /*13530*/  @P4 IADD3 R69, PT, PT, R69, -0x7f000001, RZ ;  /* 0x80ffffff45454810 */ /* 0x000fe40007ffe0ff */
[----:B------:R-:W-:Y:S01]  /*13540*/  IMAD R53, R64, 0x6, RZ ;  /* 0x0000000640357824 */ /* 0x000fe200078e02ff */
[----:B------:R-:W-:-:S02]  /*13550*/  @P6 IADD3 R52, PT, PT, R52, -0x7f000001, RZ ;  /* 0x80ffffff34346810 */ /* 0x000fc40007ffe0ff */
[----:B------:R-:W-:Y:S01]  /*13560*/  IADD3 R47, PT, PT, R47, R62, RZ ;  /* 0x0000003e2f2f7210 */ /* 0x000fe20007ffe0ff */
[----:B------:R-:W-:Y:S01]  /*13570*/  ISETP.GE.U32.AND P1, PT, R46, 0x7f000001, PT ;  /* 0x7f0000012e00780c */ /* 0x000fe20003f26070 */
[----:B------:R-:W-:Y:S01]  /*13580*/  IMAD.HI.U32 R64, R53, 0x7f000001, R16 ;  /* 0x7f00000135407827 */ /* 0x000fe200078e0010 */
[----:B------:R-:W-:Y:S02]  /*13590*/  IADD3 R50, PT, PT, R50, R57, RZ ;  /* 0x0000003932327210 */ /* 0x000fe40007ffe0ff */
[----:B------:R-:W-:Y:S01]  /*135a0*/  @P5 IADD3 R45, PT, PT, R45, -0x7f000001, RZ ;  /* 0x80ffffff2d2d5810 */ /* 0x000fe20007ffe0ff */
[----:B------:R-:W-:Y:S01]  /*135b0*/  IMAD.WIDE.U32 R16, R51, R14, RZ ;  /* 0x0000000e33107225 */ /* 0x000fe200078e00ff */
[----:B------:R-:W-:Y:S01]  /*135c0*/  IADD3 R51, PT, PT, R52, R69, RZ ;  /* 0x0000004534337210 */ /* 0x000fe20007ffe0ff */
[----:B------:R-:W-:Y:S01]  /*135d0*/  ISETP.GE.U32.AND P4, PT, R64, 0x7f000001, PT ;  /* 0x7f0000014000780c */ /* 0x000fe20003f86070 */
[----:B------:R-:W-:Y:S01]  /*135e0*/  ISETP.GE.U32.AND P5, PT, R47, 0x7f000001, PT ;  /* 0x7f0000012f00780c */ /* 0x000fe20003fa6070 */
[----:B------:R-:W-:Y:S01]  /*135f0*/  @P0 IADD3 R58, PT, PT, R58, -0x7f000001, RZ ;  /* 0x80ffffff3a3a0810 */ /* 0x000fe20007ffe0ff */
[----:B------:R-:W-:Y:S01]  /*13600*/  ISETP.GE.U32.AND P2, PT, R50, 0x7f000001, PT ;  /* 0x7f0000013200780c */ /* 0x000fe20003f46070 */
[----:B------:R-:W-:Y:S01]  /*13610*/  ISETP.GE.U32.AND P6, PT, R51, 0x7f000001, PT ;  /* 0x7f0000013300780c */ /* 0x000fe20003fc6070 */
[----:B------:R-:W-:Y:S01]  /*13620*/  ISETP.GE.U32.AND P0, PT, R55, 0x7f000001, PT ;  /* 0x7f0000013700780c */ /* 0x000fe20003f06070 */
[----:B------:R-:W-:-:S02]  /*13630*/  @P3 IADD3 R44, PT, PT, R44, -0x7f000001, RZ ;  /* 0x80ffffff2c2c3810 */ /* 0x000fc40007ffe0ff */
[----:B------:R-:W-:Y:S02]  /*13640*/  IADD3 R67, PT, PT, R67, R70, RZ ;  /* 0x0000004643437210 */ /* 0x000fe40007ffe0ff */
[----:B------:R-:W-:Y:S01]  /*13650*/  @P1 IADD3 R46, PT, PT, R46, -0x7f000001, RZ ;  /* 0x80ffffff2e2e1810 */ /* 0x000fe20007ffe0ff */
[----:B------:R-:W-:Y:S01]  /*13660*/  ISETP.GE.U32.AND P1, PT, R59, 0x7f000001, PT ;  /* 0x7f0000013b00780c */ /* 0x000fe20003f26070 */
[----:B------:R-:W-:Y:S01]  /*13670*/  IADD3 R45, PT, PT, R44, R45, RZ ;  /* 0x0000002d2c2d7210 */ /* 0x000fe20007ffe0ff */
[----:B------:R-:W-:Y:S01]  /*13680*/  ISETP.GE.U32.AND P3, PT, R67, 0x7f000001, PT ;  /* 0x7f0000014300780c */ /* 0x000fe20003f66070 */
[----:B------:R-:W-:Y:S02]  /*13690*/  @P4 IADD3 R64, PT, PT, R64, -0x7f000001, RZ ;  /* 0x80ffffff40404810 */ /* 0x000fe40007ffe0ff */
[----:B------:R-:W-:Y:S01]  /*136a0*/  @P5 IADD3 R47, PT, PT, R47, -0x7f000001, RZ ;  /* 0x80ffffff2f2f5810 */ /* 0x000fe20007ffe0ff */
[----:B------:R-:W-:Y:S01]  /*136b0*/  ISETP.GE.U32.AND P4, PT, R68, 0x7f000001, PT ;  /* 0x7f0000014400780c */ /* 0x000fe20003f86070 */
[----:B------:R-:W-:Y:S01]  /*136c0*/  ISETP.GE.U32.AND P5, PT, R45, 0x7f000001, PT ;  /* 0x7f0000012d00780c */ /* 0x000fe20003fa6070 */
[----:B------:R-:W-:-:S02]  /*136d0*/  @P6 IADD3 R51, PT, PT, R51, -0x7f000001, RZ ;  /* 0x80ffffff33336810 */ /* 0x000fc40007ffe0ff */
[----:B------:R-:W-:Y:S02]  /*136e0*/  @P2 IADD3 R50, PT, PT, R50, -0x7f000001, RZ ;  /* 0x80ffffff32322810 */ /* 0x000fe40007ffe0ff */
[----:B------:R-:W-:Y:S01]  /*136f0*/  @P0 IADD3 R55, PT, PT, R55, -0x7f000001, RZ ;  /* 0x80ffffff37370810 */ /* 0x000fe20007ffe0ff */
[----:B------:R-:W-:Y:S01]  /*13700*/  ISETP.GE.U32.AND P2, PT, R24, 0x7f000001, PT ;  /* 0x7f0000011800780c */ /* 0x000fe20003f46070 */
[----:B------:R-:W-:Y:S01]  /*13710*/  ISETP.GE.U32.AND P0, PT, R48, 0x7f000001, PT ;  /* 0x7f0000013000780c */ /* 0x000fe20003f06070 */
[----:B------:R-:W-:Y:S02]  /*13720*/  IADD3 R62, PT, PT, R51, R46, RZ ;  /* 0x0000002e333e7210 */ /* 0x000fe40007ffe0ff */
[----:B------:R-:W-:Y:S01]  /*13730*/  @P1 IADD3 R59, PT, PT, R59, -0x7f000001, RZ ;  /* 0x80ffffff3b3b1810 */ /* 0x000fe20007ffe0ff */
[----:B------:R-:W-:Y:S01]  /*13740*/  IMAD R57, R16, 0x7effffff, RZ ;  /* 0x7effffff10397824 */ /* 0x000fe200078e02ff */
[----:B------:R-:W-:Y:S01]  /*13750*/  ISETP.GE.U32.AND P6, PT, R66, 0x7f000001, PT ;  /* 0x7f0000014200780c */ /* 0x000fe20003fc6070 */
[----:B------:R-:W-:Y:S01]  /*13760*/  ISETP.GE.U32.AND P1, PT, R63, 0x7f000001, PT ;  /* 0x7f0000013f00780c */ /* 0x000fe20003f26070 */
[----:B------:R-:W-:Y:S01]  /*13770*/  @P3 IADD3 R67, PT, PT, R67, -0x7f000001, RZ ;  /* 0x80ffffff43433810 */ /* 0x000fe20007ffe0ff */
[----:B------:R-:W-:Y:S01]  /*13780*/  IMAD.WIDE.U32 R40, R58, 0x5fffffa, RZ ;  /* 0x05fffffa3a287825 */ /* 0x000fe200078e00ff */
[----:B------:R-:W-:Y:S01]  /*13790*/  IADD3 R64, PT, PT, R47, R64, RZ ;  /* 0x000000402f407210 */ /* 0x000fe20007ffe0ff */
[----:B------:R-:W-:Y:S01]  /*137a0*/  ISETP.GE.U32.AND P3, PT, R62, 0x7f000001, PT ;  /* 0x7f0000013e00780c */ /* 0x000fe20003f66070 */
[----:B------:R-:W-:Y:S01]  /*137b0*/  @P4 IADD3 R68, PT, PT, R68, -0x7f000001, RZ ;  /* 0x80ffffff44444810 */ /* 0x000fe20007ffe0ff */
[----:B------:R-:W-:Y:S01]  /*137c0*/  IMAD.HI.U32 R57, R57, 0x7f000001, R16 ;  /* 0x7f00000139397827 */ /* 0x000fe200078e0010 */
[----:B------:R-:W-:-:S03]  /*137d0*/  @P5 IADD3 R45, PT, PT, R45, -0x7f000001, RZ ;  /* 0x80ffffff2d2d5810 */ /* 0x000fc60007ffe0ff */
[----:B------:R-:W-:Y:S01]  /*137e0*/  IMAD R53, R58, 0x6, RZ ;  /* 0x000000063a357824 */ /* 0x000fe200078e02ff */
[----:B------:R-:W-:Y:S01]  /*137f0*/  @P2 IADD3 R24, PT, PT, R24, -0x7f000001, RZ ;  /* 0x80ffffff18182810 */ /* 0x000fe20007ffe0ff */
[----:B------:R-:W-:Y:S01]  /*13800*/  IMAD.WIDE.U32 R16, R49, R14, RZ ;  /* 0x0000000e31107225 */ /* 0x000fe200078e00ff */
[----:B------:R-:W-:Y:S01]  /*13810*/  @P0 IADD3 R48, PT, PT, R48, -0x7f000001, RZ ;  /* 0x80ffffff30300810 */ /* 0x000fe20007ffe0ff */
[----:B------:R-:W-:Y:S01]  /*13820*/  ISETP.GE.U32.AND P5, PT, R64, 0x7f000001, PT ;  /* 0x7f0000014000780c */ /* 0x000fe20003fa6070 */
[----:B------:R-:W-:Y:S01]  /*13830*/  IADD3 R50, PT, PT, R50, R55, RZ ;  /* 0x0000003732327210 */ /* 0x000fe20007ffe0ff */
        /* <DEDUP_REMOVED lines=16> */
[----:B------:R-:W-:Y:S01]  /*13940*/  IMAD.WIDE.U32 R40, R62, R38, RZ ;  /* 0x000000263e287225 */ /* 0x000fe200078e00ff */
[----:B------:R-:W-:-:S03]  /*13950*/  @P6 IADD3 R53, PT, PT, R53, -0x7f000001, RZ ;  /* 0x80ffffff35356810 */ /* 0x000fc60007ffe0ff */
[----:B------:R-:W-:Y:S01]  /*13960*/  IMAD R45, R40, 0x7effffff, RZ ;  /* 0x7effffff282d7824 */ /* 0x000fe200078e02ff */
[----:B------:R-:W-:Y:S01]  /*13970*/  @P4 IADD3 R50, PT, PT, R50, -0x7f000001, RZ ;  /* 0x80ffffff32324810 */ /* 0x000fe20007ffe0ff */
[----:B------:R-:W-:Y:S01]  /*13980*/  IMAD.WIDE.U32 R16, R64, R39, RZ ;  /* 0x0000002740107225 */ /* 0x000fe200078e00ff */
[----:B------:R-:W-:Y:S02]  /*13990*/  IADD3 R60, PT, PT, R60, R57, RZ ;  /* 0x000000393c3c7210 */ /* 0x000fe40007ffe0ff */
[----:B------:R-:W-:Y:S01]  /*139a0*/  @P1 IADD3 R14, PT, PT, R14, -0x7f000001, RZ ;  /* 0x80ffffff0e0e1810 */ /* 0x000fe20007ffe0ff */
[----:B------:R-:W-:Y:S01]  /*139b0*/  IMAD.WIDE.U32 R56, R64, R38, RZ ;  /* 0x0000002640387225 */ /* 0x000fe200078e00ff */
[----:B------:R-:W-:-:S03]  /*139c0*/  IADD3 R50, PT, PT, R50, R53, RZ ;  /* 0x0000003532327210 */ /* 0x000fc60007ffe0ff */
[----:B------:R-:W-:-:S04]  /*139d0*/  IMAD.HI.U32 R58, R45, 0x7f000001, R40 ;  /* 0x7f0000012d3a7827 */ /* 0x000fc800078e0028 */
[----:B------:R-:W-:Y:S02]  /*139e0*/  IMAD R61, R16, 0x7effffff, RZ ;  /* 0x7effffff103d7824 */ /* 0x000fe400078e02ff */
[----:B------:R-:W-:-:S04]  /*139f0*/  IMAD.WIDE.U32 R40, R62, R7, RZ ;  /* 0x000000073e287225 */ /* 0x000fc800078e00ff */
[----:B------:R-:W-:-:S04]  /*13a00*/  IMAD.WIDE.U32 R54, R14, R6, RZ ;  /* 0x000000060e367225 */ /* 0x000fc800078e00ff */
[----:B------:R-:W-:Y:S02]  /*13a10*/  IMAD R45, R56, 0x7effffff, RZ ;  /* 0x7effffff382d7824 */ /* 0x000fe400078e02ff */
[----:B------:R-:W-:Y:S01]  /*13a20*/  IMAD.HI.U32 R61, R61, 0x7f000001, R16 ;  /* 0x7f0000013d3d7827 */ /* 0x000fe200078e0010 */
[----:B------:R-:W-:-:S03]  /*13a30*/  ISETP.GE.U32.AND P0, PT, R50, 0x7f000001, PT ;  /* 0x7f0000013200780c */ /* 0x000fc60003f06070 */
[----:B------:R-:W-:Y:S02]  /*13a40*/  IMAD R53, R40, 0x7effffff, RZ ;  /* 0x7effffff28357824 */ /* 0x000fe400078e02ff */
[----:B------:R-:W-:-:S04]  /*13a50*/  IMAD.WIDE.U32 R16, R14, R39, RZ ;  /* 0x000000270e107225 */ /* 0x000fc800078e00ff */
[----:B------:R-:W-:Y:S02]  /*13a60*/  IMAD R47, R54, 0x7effffff, RZ ;  /* 0x7effffff362f7824 */ /* 0x000fe400078e02ff */
[----:B------:R-:W-:-:S04]  /*13a70*/  IMAD.HI.U32 R56, R45, 0x7f000001, R56 ;  /* 0x7f0000012d387827 */ /* 0x000fc800078e0038 */
[----:B------:R-:W-:-:S04]  /*13a80*/  IMAD.WIDE.U32 R44, R62, R6, RZ ;  /* 0x000000063e2c7225 */ /* 0x000fc800078e00ff */
[----:B------:R-:W-:-:S04]  /*13a90*/  IMAD.HI.U32 R53, R53, 0x7f000001, R40 ;  /* 0x7f00000135357827 */ /* 0x000fc800078e0028 */
[----:B------:R-:W-:Y:S02]  /*13aa0*/  IMAD R49, R16, 0x7effffff, RZ ;  /* 0x7effffff10317824 */ /* 0x000fe400078e02ff */
        /* <DEDUP_REMOVED lines=9> */
[----:B------:R-:W-:Y:S01]  /*13b40*/  IMAD.WIDE.U32 R44, R64, R6, RZ ;  /* 0x00000006402c7225 */ /* 0x000fe200078e00ff */
[----:B------:R-:W-:-:S03]  /*13b50*/  @P0 IADD3 R50, PT, PT, R50, -0x7f000001, RZ ;  /* 0x80ffffff32320810 */ /* 0x000fc60007ffe0ff */
[----:B------:R-:W-:-:S04]  /*13b60*/  IMAD.HI.U32 R51, R55, 0x7f000001, R40 ;  /* 0x7f00000137337827 */ /* 0x000fc800078e0028 */
[----:B------:R-:W-:Y:S02]  /*13b70*/  IMAD R55, R16, 0x7effffff, RZ ;  /* 0x7effffff10377824 */ /* 0x000fe400078e02ff */
[----:B------:R-:W-:-:S04]  /*13b80*/  IMAD.HI.U32 R57, R57, 0x7f000001, R46 ;  /* 0x7f00000139397827 */ /* 0x000fc800078e002e */
[----:B------:R-:W-:Y:S02]  /*13b90*/  IMAD R47, R44, 0x7effffff, RZ ;  /* 0x7effffff2c2f7824 */ /* 0x000fe400078e02ff */
[----:B------:R-:W-:Y:S01]  /*13ba0*/  IMAD.WIDE.U32 R40, R14, R7, RZ ;  /* 0x000000070e287225 */ /* 0x000fe200078e00ff */
[----:B------:R-:W-:-:S03]  /*13bb0*/  IADD3 R48, PT, PT, R48, R63, RZ ;  /* 0x0000003f30307210 */ /* 0x000fc60007ffe0ff */
[----:B------:R-:W-:-:S04]  /*13bc0*/  IMAD.HI.U32 R55, R55, 0x7f000001, R16 ;  /* 0x7f00000137377827 */ /* 0x000fc800078e0010 */
[----:B------:R-:W-:Y:S01]  /*13bd0*/  IMAD.WIDE.U32 R16, R62, R15, RZ ;  /* 0x0000000f3e107225 */ /* 0x000fe200078e00ff */
[----:B------:R-:W-:-:S03]  /*13be0*/  ISETP.GE.U32.AND P1, PT, R58, 0x7f000001, PT ;  /* 0x7f0000013a00780c */ /* 0x000fc60003f26070 */
[----:B------:R-:W-:-:S04]  /*13bf0*/  IMAD.HI.U32 R62, R47, 0x7f000001, R44 ;  /* 0x7f0000012f3e7827 */ /* 0x000fc800078e002c */
[----:B------:R-:W-:Y:S02]  /*13c00*/  IMAD R63, R40, 0x7effffff, RZ ;  /* 0x7effffff283f7824 */ /* 0x000fe400078e02ff */
[----:B------:R-:W-:-:S04]  /*13c10*/  IMAD.WIDE.U32 R46, R50, R7, RZ ;  /* 0x00000007322e7225 */ /* 0x000fc800078e00ff */
[----:B------:R-:W-:-:S04]  /*13c20*/  IMAD.HI.U32 R63, R63, 0x7f000001, R40 ;  /* 0x7f0000013f3f7827 */ /* 0x000fc800078e0028 */
[----:B------:R-:W-:-:S04]  /*13c30*/  IMAD.WIDE.U32 R44, R50, R6, RZ ;  /* 0x00000006322c7225 */ /* 0x000fc800078e00ff */
[----:B------:R-:W-:Y:S02]  /*13c40*/  IMAD R71, R46, 0x7effffff, RZ ;  /* 0x7effffff2e477824 */ /* 0x000fe400078e02ff */
[----:B------:R-:W-:-:S04]  /*13c50*/  IMAD.WIDE.U32 R40, R64, R15, RZ ;  /* 0x0000000f40287225 */ /* 0x000fc800078e00ff */
[----:B------:R-:W-:Y:S02]  /*13c60*/  IMAD R65, R16, 0x7effffff, RZ ;  /* 0x7effffff10417824 */ /* 0x000fe400078e02ff */
[----:B------:R-:W-:Y:S02]  /*13c70*/  IMAD R73, R44, 0x7effffff, RZ ;  /* 0x7effffff2c497824 */ /* 0x000fe400078e02ff */
[----:B------:R-:W-:-:S04]  /*13c80*/  IMAD.HI.U32 R46, R71, 0x7f000001, R46 ;  /* 0x7f000001472e7827 */ /* 0x000fc800078e002e */
[----:B------:R-:W-:Y:S02]  /*13c90*/  IMAD R69, R40, 0x7effffff, RZ ;  /* 0x7effffff28457824 */ /* 0x000fe400078e02ff */
[----:B------:R-:W-:Y:S01]  /*13ca0*/  IMAD.HI.U32 R65, R65, 0x7f000001, R16 ;  /* 0x7f00000141417827 */ /* 0x000fe200078e0010 */
[----:B------:R-:W-:Y:S01]  /*13cb0*/  ISETP.GE.U32.AND P5, PT, R46, 0x7f000001, PT ;  /* 0x7f0000012e00780c */ /* 0x000fe20003fa6070 */
[----:B------:R-:W-:Y:S02]  /*13cc0*/  ISETP.GE.U32.AND P6, PT, R61, 0x7f000001, PT ;  /* 0x7f0000013d00780c */ /* 0x000fe40003fc6070 */
[----:B------:R-:W-:Y:S01]  /*13cd0*/  IMAD.WIDE.U32 R16, R50, R39, RZ ;  /* 0x0000002732107225 */ /* 0x000fe200078e00ff */
[----:B------:R-:W-:-:S03]  /*13ce0*/  @P1 IADD3 R58, PT, PT, R58, -0x7f000001, RZ ;  /* 0x80ffffff3a3a1810 */ /* 0x000fc60007ffe0ff */
[----:B------:R-:W-:-:S04]  /*13cf0*/  IMAD.HI.U32 R64, R73, 0x7f000001, R44 ;  /* 0x7f00000149407827 */ /* 0x000fc800078e002c */
[----:B------:R-:W-:Y:S01]  /*13d00*/  IMAD.HI.U32 R69, R69, 0x7f000001, R40 ;  /* 0x7f00000145457827 */ /* 0x000fe200078e0028 */
[----:B------:R-:W-:-:S03]  /*13d10*/  ISETP.GE.U32.AND P4, PT, R64, 0x7f000001, PT ;  /* 0x7f0000014000780c */ /* 0x000fc60003f86070 */
[----:B------:R-:W-:-:S04]  /*13d20*/  IMAD.WIDE.U32 R40, R50, R38, RZ ;  /* 0x0000002632287225 */ /* 0x000fc800078e00ff */
[----:B------:R-:W-:Y:S02]  /*13d30*/  IMAD R47, R16, 0x7effffff, RZ ;  /* 0x7effffff102f7824 */ /* 0x000fe400078e02ff */
[----:B------:R-:W-:Y:S02]  /*13d40*/  IMAD R45, R40, 0x7effffff, RZ ;  /* 0x7effffff282d7824 */ /* 0x000fe400078e02ff */
[----:B------:R-:W-:Y:S01]  /*13d50*/  IMAD.HI.U32 R47, R47, 0x7f000001, R16 ;  /* 0x7f0000012f2f7827 */ /* 0x000fe200078e0010 */
[----:B------:R-:W-:-:S03]  /*13d60*/  ISETP.GE.U32.AND P2, PT, R54, 0x7f000001, PT ;  /* 0x7f0000013600780c */ /* 0x000fc60003f46070 */
[----:B------:R-:W-:-:S04]  /*13d70*/  IMAD.WIDE.U32 R16, R58, 0x5fffffa, RZ ;  /* 0x05fffffa3a107825 */ /* 0x000fc800078e00ff */
[----:B------:R-:W-:Y:S02]  /*13d80*/  IMAD R71, R58, 0x6, RZ ;  /* 0x000000063a477824 */ /* 0x000fe400078e02ff */
[----:B------:R-:W-:Y:S01]  /*13d90*/  IMAD.HI.U32 R58, R45, 0x7f000001, R40 ;  /* 0x7f0000012d3a7827 */ /* 0x000fe200078e0028 */
[----:B------:R-:W-:Y:S02]  /*13da0*/  @P5 IADD3 R46, PT, PT, R46, -0x7f000001, RZ ;  /* 0x80ffffff2e2e5810 */ /* 0x000fe40007ffe0ff */
[----:B------:R-:W-:Y:S01]  /*13db0*/  @P6 IADD3 R61, PT, PT, R61, -0x7f000001, RZ ;  /* 0x80ffffff3d3d6810 */ /* 0x000fe20007ffe0ff */
[----:B------:R-:W-:Y:S01]  /*13dc0*/  ISETP.GE.U32.AND P1, PT, R24, 0x7f000001, PT ;  /* 0x7f0000011800780c */ /* 0x000fe20003f26070 */
[----:B------:R-:W-:Y:S01]  /*13dd0*/  IMAD.HI.U32 R75, R71, 0x7f000001, R16 ;  /* 0x7f000001474b7827 */ /* 0x000fe200078e0010 */
[----:B------:R-:W-:Y:S01]  /*13de0*/  ISETP.GE.U32.AND P5, PT, R47, 0x7f000001, PT ;  /* 0x7f0000012f00780c */ /* 0x000fe20003fa6070 */
[----:B------:R-:W-:Y:S01]  /*13df0*/  ISETP.GE.U32.AND P6, PT, R58, 0x7f000001, PT ;  /* 0x7f0000013a00780c */ /* 0x000fe20003fc6070 */
[----:B------:R-:W-:Y:S01]  /*13e00*/  ISETP.GE.U32.AND P3, PT, R56, 0x7f000001, PT ;  /* 0x7f0000013800780c */ /* 0x000fe20003f66070 */
[----:B------:R-:W-:Y:S01]  /*13e10*/  @P4 IADD3 R64, PT, PT, R64, -0x7f000001, RZ ;  /* 0x80ffffff40404810 */ /* 0x000fe20007ffe0ff */
[----:B------:R-:W-:Y:S01]  /*13e20*/  ISETP.GE.U32.AND P4, PT, R75, 0x7f000001, PT ;  /* 0x7f0000014b00780c */ /* 0x000fe20003f86070 */
[----:B------:R-:W-:Y:S01]  /*13e30*/  @P2 IADD3 R54, PT, PT, R54, -0x7f000001, RZ ;  /* 0x80ffffff36362810 */ /* 0x000fe20007ffe0ff */
[----:B------:R-:W-:Y:S01]  /*13e40*/  ISETP.GE.U32.AND P0, PT, R67, 0x7f000001, PT ;  /* 0x7f0000014300780c */ /* 0x000fe20003f06070 */
[----:B------:R-:W-:-:S04]  /*13e50*/  ISETP.GE.U32.AND P2, PT, R46, 0x7f000001, PT ;  /* 0x7f0000012e00780c */ /* 0x000fc80003f46070 */
[----:B------:R-:W-:Y:S01]  /*13e60*/  @P1 IADD3 R24, PT, PT, R24, -0x7f000001, RZ ;  /* 0x80ffffff18181810 */ /* 0x000fe20007ffe0ff */
[----:B------:R-:W-:Y:S01]  /*13e70*/  ISETP.GE.U32.AND P1, PT, R53, 0x7f000001, PT ;  /* 0x7f0000013500780c */ /* 0x000fe20003f26070 */
[----:B------:R-:W-:Y:S02]  /*13e80*/  @P5 IADD3 R47, PT, PT, R47, -0x7f000001, RZ ;  /* 0x80ffffff2f2f5810 */ /* 0x000fe40007ffe0ff */
[----:B------:R-:W-:Y:S01]  /*13e90*/  @P6 IADD3 R58, PT, PT, R58, -0x7f000001, RZ ;  /* 0x80ffffff3a3a6810 */ /* 0x000fe20007ffe0ff */
[----:B------:R-:W-:Y:S01]  /*13ea0*/  ISETP.GE.U32.AND P5, PT, R64, 0x7f000001, PT ;  /* 0x7f0000014000780c */ /* 0x000fe20003fa6070 */
[----:B------:R-:W-:Y:S02]  /*13eb0*/  @P3 IADD3 R56, PT, PT, R56, -0x7f000001, RZ ;  /* 0x80ffffff38383810 */ /* 0x000fe40007ffe0ff */
[----:B------:R-:W-:Y:S01]  /*13ec0*/  @P4 IADD3 R75, PT, PT, R75, -0x7f000001, RZ ;  /* 0x80ffffff4b4b4810 */ /* 0x000fe20007ffe0ff */
[----:B------:R-:W-:Y:S01]  /*13ed0*/  ISETP.GE.U32.AND P3, PT, R57, 0x7f000001, PT ;  /* 0x7f0000013900780c */ /* 0x000fe20003f66070 */
[----:B------:R-:W-:Y:S01]  /*13ee0*/  ISETP.GE.U32.AND P4, PT, R58, 0x7f000001, PT ;  /* 0x7f0000013a00780c */ /* 0x000fe20003f86070 */
[----:B------:R-:W-:Y:S01]  /*13ef0*/  IMAD.WIDE.U32 R44, R61, 0x5fffffa, RZ ;  /* 0x05fffffa3d2c7825 */ /* 0x000fe200078e00ff */
[----:B------:R-:W-:-:S02]  /*13f00*/  @P0 IADD3 R67, PT, PT, R67, -0x7f000001, RZ ;  /* 0x80ffffff43430810 */ /* 0x000fc40007ffe0ff */
[----:B------:R-:W-:Y:S01]  /*13f10*/  @P2 IADD3 R46, PT, PT, R46, -0x7f000001, RZ ;  /* 0x80ffffff2e2e2810 */ /* 0x000fe20007ffe0ff */
[----:B------:R-:W-:Y:S01]  /*13f20*/  IMAD.WIDE.U32 R16, R56, 0x5fffffa, RZ ;  /* 0x05fffffa38107825 */ /* 0x000fe200078e00ff */
[----:B------:R-:W-:Y:S01]  /*13f30*/  ISETP.GE.U32.AND P0, PT, R52, 0x7f000001, PT ;  /* 0x7f0000013400780c */ /* 0x000fe20003f06070 */
[----:B------:R-:W-:Y:S01]  /*13f40*/  ISETP.GE.U32.AND P6, PT, R47, 0x7f000001, PT ;  /* 0x7f0000012f00780c */ /* 0x000fe20003fc6070 */
[----:B------:R-:W-:Y:S01]  /*13f50*/  ISETP.GE.U32.AND P2, PT, R49, 0x7f000001, PT ;  /* 0x7f0000013100780c */ /* 0x000fe20003f46070 */
[----:B------:R-:W-:Y:S02]  /*13f60*/  IMAD R71, R61, 0x6, RZ ;  /* 0x000000063d477824 */ /* 0x000fe400078e02ff */
[----:B------:R-:W-:Y:S01]  /*13f70*/  IMAD R61, R56, 0x6, RZ ;  /* 0x00000006383d7824 */ /* 0x000fe200078e02ff */
[----:B------:R-:W-:Y:S01]  /*13f80*/  @P1 IADD3 R53, PT, PT, R53, -0x7f000001, RZ ;  /* 0x80ffffff35351810 */ /* 0x000fe20007ffe0ff */
[----:B------:R-:W-:Y:S01]  /*13f90*/  IMAD.HI.U32 R44, R71, 0x7f000001, R44 ;  /* 0x7f000001472c7827 */ /* 0x000fe200078e002c */
[----:B------:R-:W-:-:S03]  /*13fa0*/  @P5 IADD3 R64, PT, PT, R64, -0x7f000001, RZ ;  /* 0x80ffffff40405810 */ /* 0x000fc60007ffe0ff */
[----:B------:R-:W-:Y:S01]  /*13fb0*/  IMAD.HI.U32 R45, R61, 0x7f000001, R16 ;  /* 0x7f0000013d2d7827 */ /* 0x000fe200078e0010 */
[----:B------:R-:W-:Y:S02]  /*13fc0*/  @P3 IADD3 R57, PT, PT, R57, -0x7f000001, RZ ;  /* 0x80ffffff39393810 */ /* 0x000fe40007ffe0ff */
[----:B------:R-:W-:Y:S02]  /*13fd0*/  @P4 IADD3 R58, PT, PT, R58, -0x7f000001, RZ ;  /* 0x80ffffff3a3a4810 */ /* 0x000fe40007ffe0ff */
[----:B------:R-:W-:Y:S01]  /*13fe0*/  IADD3 R64, PT, PT, R64, R53, RZ ;  /* 0x0000003540407210 */ /* 0x000fe20007ffe0ff */
[----:B------:R-:W-:Y:S01]  /*13ff0*/  ISETP.GE.U32.AND P4, PT, R44, 0x7f000001, PT ;  /* 0x7f0000012c00780c */ /* 0x000fe20003f86070 */
[----:B------:R-:W-:Y:S01]  /*14000*/  ISETP.GE.U32.AND P3, PT, R45, 0x7f000001, PT ;  /* 0x7f0000012d00780c */ /* 0x000fe20003f66070 */
[----:B------:R-:W-:Y:S02]  /*14010*/  IADD3 R24, PT, PT, R67, R24, RZ ;  /* 0x0000001843187210 */ /* 0x000fe40007ffe0ff */
[----:B------:R-:W-:-:S02]  /*14020*/  IADD3 R67, PT, PT, R46, R75, RZ ;  /* 0x0000004b2e437210 */ /* 0x000fc40007ffe0ff */
[----:B------:R-:W-:Y:S02]  /*14030*/  @P0 IADD3 R52, PT, PT, R52, -0x7f000001, RZ ;  /* 0x80ffffff34340810 */ /* 0x000fe40007ffe0ff */
[----:B------:R-:W-:Y:S02]  /*14040*/  @P6 IADD3 R47, PT, PT, R47, -0x7f000001, RZ ;  /* 0x80ffffff2f2f6810 */ /* 0x000fe40007ffe0ff */
[----:B------:R-:W-:Y:S01]  /*14050*/  @P2 IADD3 R49, PT, PT, R49, -0x7f000001, RZ ;  /* 0x80ffffff31312810 */ /* 0x000fe20007ffe0ff */
[----:B------:R-:W-:Y:S01]  /*14060*/  ISETP.GE.U32.AND P2, PT, R64, 0x7f000001, PT ;  /* 0x7f0000014000780c */ /* 0x000fe20003f46070 */
[----:B------:R-:W-:Y:S01]  /*14070*/  ISETP.GE.U32.AND P1, PT, R55, 0x7f000001, PT ;  /* 0x7f0000013700780c */ /* 0x000fe20003f26070 */
[----:B------:R-:W-:Y:S01]  /*14080*/  ISETP.GE.U32.AND P0, PT, R67, 0x7f000001, PT ;  /* 0x7f0000014300780c */ /* 0x000fe20003f06070 */
[----:B------:R-:W-:Y:S02]  /*14090*/  IADD3 R52, PT, PT, R47, R52, RZ ;  /* 0x000000342f347210 */ /* 0x000fe40007ffe0ff */
[----:B------:R-:W-:Y:S01]  /*140a0*/  IADD3 R57, PT, PT, R58, R57, RZ ;  /* 0x000000393a397210 */ /* 0x000fe20007ffe0ff */
[----:B------:R-:W-:Y:S01]  /*140b0*/  ISETP.GE.U32.AND P5, PT, R51, 0x7f000001, PT ;  /* 0x7f0000013300780c */ /* 0x000fe20003fa6070 */
[----:B------:R-:W-:-:S02]  /*140c0*/  @P4 IADD3 R44, PT, PT, R44, -0x7f000001, RZ ;  /* 0x80ffffff2c2c4810 */ /* 0x000fc40007ffe0ff */
[----:B------:R-:W-:Y:S01]  /*140d0*/  @P3 IADD3 R45, PT, PT, R45, -0x7f000001, RZ ;  /* 0x80ffffff2d2d3810 */ /* 0x000fe20007ffe0ff */
[----:B------:R-:W-:Y:S01]  /*140e0*/  ISETP.GE.U32.AND P4, PT, R52, 0x7f000001, PT ;  /* 0x7f0000013400780c */ /* 0x000fe20003f86070 */
[----:B------:R-:W-:Y:S01]  /*140f0*/  ISETP.GE.U32.AND P3, PT, R57, 0x7f000001, PT ;  /* 0x7f0000013900780c */ /* 0x000fe20003f66070 */
[----:B------:R-:W-:Y:S01]  /*14100*/  IMAD.WIDE.U32 R40, R54, 0x5fffffa, RZ ;  /* 0x05fffffa36287825 */ /* 0x000fe200078e00ff */
[----:B------:R-:W-:-:S03]  /*14110*/  @P2 IADD3 R64, PT, PT, R64, -0x7f000001, RZ ;  /* 0x80ffffff40402810 */ /* 0x000fc60007ffe0ff */
[----:B------:R-:W-:Y:S01]  /*14120*/  IMAD R73, R54, 0x6, RZ ;  /* 0x0000000636497824 */ /* 0x000fe200078e02ff */
[----:B------:R-:W-:Y:S01]  /*14130*/  @P1 IADD3 R55, PT, PT, R55, -0x7f000001, RZ ;  /* 0x80ffffff37371810 */ /* 0x000fe20007ffe0ff */
[----:B------:R-:W-:Y:S01]  /*14140*/  IMAD.WIDE.U32 R16, R49, 0x5fffffa, RZ ;  /* 0x05fffffa31107825 */ /* 0x000fe200078e00ff */
[----:B------:R-:W-:Y:S02]  /*14150*/  @P0 IADD3 R67, PT, PT, R67, -0x7f000001, RZ ;  /* 0x80ffffff43430810 */ /* 0x000fe40007ffe0ff */
[----:B------:R-:W-:Y:S01]  /*14160*/  IADD3 R45, PT, PT, R64, R45, RZ ;  /* 0x0000002d402d7210 */ /* 0x000fe20007ffe0ff */
[----:B------:R-:W-:Y:S01]  /*14170*/  IMAD.HI.U32 R61, R73, 0x7f000001, R40 ;  /* 0x7f000001493d7827 */ /* 0x000fe200078e0028 */
[----:B------:R-:W-:-:S03]  /*14180*/  ISETP.GE.U32.AND P1, PT, R62, 0x7f000001, PT ;  /* 0x7f0000013e00780c */ /* 0x000fc60003f26070 */
[----:B------:R-:W-:Y:S02]  /*14190*/  IMAD R47, R49, 0x6, RZ ;  /* 0x00000006312f7824 */ /* 0x000fe400078e02ff */
[----:B------:R-:W-:Y:S01]  /*141a0*/  IMAD.WIDE.U32 R40, R55, 0x5fffffa, RZ ;  /* 0x05fffffa37287825 */ /* 0x000fe200078e00ff */
[----:B------:R-:W-:Y:S02]  /*141b0*/  IADD3 R44, PT, PT, R67, R44, RZ ;  /* 0x0000002c432c7210 */ /* 0x000fe40007ffe0ff */
[----:B------:R-:W-:Y:S02]  /*141c0*/  @P5 IADD3 R51, PT, PT, R51, -0x7f000001, RZ ;  /* 0x80ffffff33335810 */ /* 0x000fe40007ffe0ff */
[----:B------:R-:W-:Y:S01]  /*141d0*/  @P4 IADD3 R52, PT, PT, R52, -0x7f000001, RZ ;  /* 0x80ffffff34344810 */ /* 0x000fe20007ffe0ff */
[----:B------:R-:W-:Y:S01]  /*141e0*/  IMAD R49, R55, 0x6, RZ ;  /* 0x0000000637317824 */ /* 0x000fe200078e02ff */
[----:B------:R-:W-:Y:S01]  /*141f0*/  @P3 IADD3 R57, PT, PT, R57, -0x7f000001, RZ ;  /* 0x80ffffff39393810 */ /* 0x000fe20007ffe0ff */
[----:B------:R-:W-:Y:S01]  /*14200*/  IMAD.HI.U32 R46, R47, 0x7f000001, R16 ;  /* 0x7f0000012f2e7827 */ /* 0x000fe200078e0010 */
[----:B------:R-:W-:Y:S01]  /*14210*/  ISETP.GE.U32.AND P3, PT, R45, 0x7f000001, PT ;  /* 0x7f0000012d00780c */ /* 0x000fe20003f66070 */
[----:B------:R-:W-:-:S02]  /*14220*/  ISETP.GE.U32.AND P0, PT, R44, 0x7f000001, PT ;  /* 0x7f0000012c00780c */ /* 0x000fc40003f06070 */
[----:B------:R-:W-:Y:S01]  /*14230*/  IMAD.HI.U32 R40, R49, 0x7f000001, R40 ;  /* 0x7f00000131287827 */ /* 0x000fe200078e0028 */
[----:B------:R-:W-:Y:S01]  /*14240*/  ISETP.GE.U32.AND P2, PT, R61, 0x7f000001, PT ;  /* 0x7f0000013d00780c */ /* 0x000fe20003f46070 */
[----:B------:R-:W-:Y:S01]  /*14250*/  IADD3 R49, PT, PT, R52, R51, RZ ;  /* 0x0000003334317210 */ /* 0x000fe20007ffe0ff */
[----:B------:R-:W-:Y:S02]  /*14260*/  ISETP.GE.U32.AND P6, PT, R46, 0x7f000001, PT ;  /* 0x7f0000012e00780c */ /* 0x000fe40003fc6070 */
[----:B------:R-:W-:Y:S02]  /*14270*/  ISETP.GE.U32.AND P5, PT, R40, 0x7f000001, PT ;  /* 0x7f0000012800780c */ /* 0x000fe40003fa6070 */
[----:B------:R-:W-:Y:S01]  /*14280*/  ISETP.GE.U32.AND P4, PT, R49, 0x7f000001, PT ;  /* 0x7f0000013100780c */ /* 0x000fe20003f86070 */
[----:B------:R-:W-:Y:S01]  /*14290*/  @P1 IADD3 R62, PT, PT, R62, -0x7f000001, RZ ;  /* 0x80ffffff3e3e1810 */ /* 0x000fe20007ffe0ff */
[----:B------:R-:W-:Y:S01]  /*142a0*/  IMAD.WIDE.U32 R50, R50, R15, RZ ;  /* 0x0000000f32327225 */ /* 0x000fe200078e00ff */
[----:B------:R-:W-:Y:S01]  /*142b0*/  @P3 IADD3 R45, PT, PT, R45, -0x7f000001, RZ ;  /* 0x80ffffff2d2d3810 */ /* 0x000fe20007ffe0ff */
[----:B------:R-:W-:Y:S01]  /*142c0*/  ISETP.GE.U32.AND P3, PT, R65, 0x7f000001, PT ;  /* 0x7f0000014100780c */ /* 0x000fe20003f66070 */
[----:B------:R-:W-:-:S02]  /*142d0*/  @P0 IADD3 R44, PT, PT, R44, -0x7f000001, RZ ;  /* 0x80ffffff2c2c0810 */ /* 0x000fc40007ffe0ff */
[----:B------:R-:W-:Y:S01]  /*142e0*/  IADD3 R62, PT, PT, R57, R62, RZ ;  /* 0x0000003e393e7210 */ /* 0x000fe20007ffe0ff */
[----:B------:R-:W-:Y:S01]  /*142f0*/  IMAD.WIDE.U32 R16, R14, R15, RZ ;  /* 0x0000000f0e107225 */ /* 0x000fe200078e00ff */
[----:B------:R-:W-:Y:S01]  /*14300*/  ISETP.GE.U32.AND P0, PT, R60, 0x7f000001, PT ;  /* 0x7f0000013c00780c */ /* 0x000fe20003f06070 */
[----:B------:R-:W-:Y:S02]  /*14310*/  @P2 IADD3 R61, PT, PT, R61, -0x7f000001, RZ ;  /* 0x80ffffff3d3d2810 */ /* 0x000fe40007ffe0ff */
[----:B------:R-:W-:Y:S01]  /*14320*/  @P6 IADD3 R46, PT, PT, R46, -0x7f000001, RZ ;  /* 0x80ffffff2e2e6810 */ /* 0x000fe20007ffe0ff */
[----:B------:R-:W-:Y:S01]  /*14330*/  ISETP.GE.U32.AND P2, PT, R63, 0x7f000001, PT ;  /* 0x7f0000013f00780c */ /* 0x000fe20003f46070 */
[----:B------:R-:W-:Y:S01]  /*14340*/  IMAD R15, R50, 0x7effffff, RZ ;  /* 0x7effffff320f7824 */ /* 0x000fe200078e02ff */
[----:B------:R-:W-:Y:S01]  /*14350*/  ISETP.GE.U32.AND P6, PT, R69, 0x7f000001, PT ;  /* 0x7f0000014500780c */ /* 0x000fe20003fc6070 */
[----:B------:R-:W-:Y:S01]  /*14360*/  ISETP.GE.U32.AND P1, PT, R48, 0x7f000001, PT ;  /* 0x7f0000013000780c */ /* 0x000fe20003f26070 */
[----:B------:R-:W-:Y:S01]  /*14370*/  @P5 IADD3 R40, PT, PT, R40, -0x7f000001, RZ ;  /* 0x80ffffff28285810 */ /* 0x000fe20007ffe0ff */
[----:B------:R-:W-:Y:S01]  /*14380*/  ISETP.GE.U32.AND P5, PT, R62, 0x7f000001, PT ;  /* 0x7f0000013e00780c */ /* 0x000fe20003fa6070 */
[----:B------:R-:W-:Y:S01]  /*14390*/  IMAD R41, R16, 0x7effffff, RZ ;  /* 0x7effffff10297824 */ /* 0x000fe200078e02ff */
[----:B------:R-:W-:Y:S01]  /*143a0*/  @P4 IADD3 R49, PT, PT, R49, -0x7f000001, RZ ;  /* 0x80ffffff31314810 */ /* 0x000fe20007ffe0ff */
[----:B------:R-:W-:Y:S01]  /*143b0*/  IMAD.HI.U32 R50, R15, 0x7f000001, R50 ;  /* 0x7f0000010f327827 */ /* 0x000fe200078e0032 */
[----:B------:R-:W-:-:S02]  /*143c0*/  IADD3 R51, PT, PT, R45, R46, RZ ;  /* 0x0000002e2d337210 */ /* 0x000fc40007ffe0ff */
[----:B------:R-:W-:Y:S02]  /*143d0*/  IADD3 R61, PT, PT, R44, R61, RZ ;  /* 0x0000003d2c3d7210 */ /* 0x000fe40007ffe0ff */
[----:B------:R-:W-:Y:S01]  /*143e0*/  @P3 IADD3 R65, PT, PT, R65, -0x7f000001, RZ ;  /* 0x80ffffff41413810 */ /* 0x000fe20007ffe0ff */
[----:B------:R-:W-:Y:S01]  /*143f0*/  IMAD.HI.U32 R53, R41, 0x7f000001, R16 ;  /* 0x7f00000129357827 */ /* 0x000fe200078e0010 */
[----:B------:R-:W-:Y:S01]  /*14400*/  IADD3 R49, PT, PT, R49, R40, RZ ;  /* 0x0000002831317210 */ /* 0x000fe20007ffe0ff */
[----:B------:R-:W-:Y:S01]  /*14410*/  ISETP.GE.U32.AND P3, PT, R51, 0x7f000001, PT ;  /* 0x7f0000013300780c */ /* 0x000fe20003f66070 */
[----:B------:R-:W-:Y:S02]  /*14420*/  IADD3 R59, PT, PT, R59, R66, RZ ;  /* 0x000000423b3b7210 */ /* 0x000fe40007ffe0ff */
[----:B------:R-:W-:Y:S02]  /*14430*/  @P0 IADD3 R60, PT, PT, R60, -0x7f000001, RZ ;  /* 0x80ffffff3c3c0810 */ /* 0x000fe40007ffe0ff */
[----:B------:R-:W-:Y:S01]  /*14440*/  @P2 IADD3 R63, PT, PT, R63, -0x7f000001, RZ ;  /* 0x80ffffff3f3f2810 */ /* 0x000fe20007ffe0ff */
[----:B------:R-:W-:Y:S01]  /*14450*/  ISETP.GE.U32.AND P0, PT, R53, 0x7f000001, PT ;  /* 0x7f0000013500780c */ /* 0x000fe20003f06070 */
[----:B------:R-:W-:Y:S01]  /*14460*/  @P6 IADD3 R69, PT, PT, R69, -0x7f000001, RZ ;  /* 0x80ffffff45456810 */ /* 0x000fe20007ffe0ff */
[----:B------:R-:W-:Y:S01]  /*14470*/  ISETP.GE.U32.AND P2, PT, R61, 0x7f000001, PT ;  /* 0x7f0000013d00780c */ /* 0x000fe20003f46070 */
[----:B------:R-:W-:Y:S01]  /*14480*/  ISETP.GE.U32.AND P6, PT, R49, 0x7f000001, PT ;  /* 0x7f0000013100780c */ /* 0x000fe20003fc6070 */
[----:B------:R-:W-:Y:S01]  /*14490*/  @P1 IADD3 R48, PT, PT, R48, -0x7f000001, RZ ;  /* 0x80ffffff30301810 */ /* 0x000fe20007ffe0ff */
[----:B------:R-:W-:Y:S01]  /*144a0*/  ISETP.GE.U32.AND P1, PT, R24, 0x7f000001, PT ;  /* 0x7f0000011800780c */ /* 0x000fe20003f26070 */
[----:B------:R-:W-:Y:S01]  /*144b0*/  @P5 IADD3 R62, PT, PT, R62, -0x7f000001, RZ ;  /* 0x80ffffff3e3e5810 */ /* 0x000fe20007ffe0ff */
[----:B------:R-:W-:Y:S01]  /*144c0*/  ISETP.GE.U32.AND P4, PT, R59, 0x7f000001, PT ;  /* 0x7f0000013b00780c */ /* 0x000fe20003f86070 */
[----:B------:R-:W-:Y:S01]  /*144d0*/  ISETP.GE.U32.AND P5, PT, R50, 0x7f000001, PT ;  /* 0x7f0000013200780c */ /* 0x000fe20003fa6070 */
[----:B------:R-:W-:-:S02]  /*144e0*/  @P3 IADD3 R51, PT, PT, R51, -0x7f000001, RZ ;  /* 0x80ffffff33333810 */ /* 0x000fc40007ffe0ff */
[----:B------:R-:W-:Y:S02]  /*144f0*/  IADD3 R63, PT, PT, R62, R63, RZ ;  /* 0x0000003f3e3f7210 */ /* 0x000fe40007ffe0ff */
[----:B------:R-:W-:Y:S01]  /*14500*/  @P0 IADD3 R53, PT, PT, R53, -0x7f000001, RZ ;  /* 0x80ffffff35350810 */ /* 0x000fe20007ffe0ff */
[----:B------:R-:W-:Y:S01]  /*14510*/  IMAD.WIDE.U32 R40, R51, R38, RZ ;  /* 0x0000002633287225 */ /* 0x000fe200078e00ff */
[----:B------:R-:W-:Y:S01]  /*14520*/  @P2 IADD3 R61, PT, PT, R61, -0x7f000001, RZ ;  /* 0x80ffffff3d3d2810 */ /* 0x000fe20007ffe0ff */
[----:B------:R-:W-:Y:S01]  /*14530*/  ISETP.GE.U32.AND P0, PT, R63, 0x7f000001, PT ;  /* 0x7f0000013f00780c */ /* 0x000fe20003f06070 */
[----:B------:R-:W-:Y:S02]  /*14540*/  @P6 IADD3 R49, PT, PT, R49, -0x7f000001, RZ ;  /* 0x80ffffff31316810 */ /* 0x000fe40007ffe0ff */
[----:B------:R-:W-:Y:S02]  /*14550*/  @P1 IADD3 R24, PT, PT, R24, -0x7f000001, RZ ;  /* 0x80ffffff18181810 */ /* 0x000fe40007ffe0ff */
[----:B------:R-:W-:-:S02]  /*14560*/  @P4 IADD3 R59, PT, PT, R59, -0x7f000001, RZ ;  /* 0x80ffffff3b3b4810 */ /* 0x000fc40007ffe0ff */
[----:B------:R-:W-:Y:S01]  /*14570*/  @P5 IADD3 R50, PT, PT, R50, -0x7f000001, RZ ;  /* 0x80ffffff32325810 */ /* 0x000fe20007ffe0ff */
[----:B------:R-:W-:Y:S01]  /*14580*/  IMAD.WIDE.U32 R16, R61, R7, RZ ;  /* 0x000000073d107225 */ /* 0x000fe200078e00ff */
[----:B------:R-:W-:-:S03]  /*14590*/  IADD3 R46, PT, PT, R24, R53, RZ ;  /* 0x00000035182e7210 */ /* 0x000fc60007ffe0ff */
[----:B------:R-:W-:Y:S01]  /*145a0*/  IMAD.WIDE.U32 R14, R49, R39, RZ ;  /* 0x00000027310e7225 */ /* 0x000fe200078e00ff */
[----:B------:R-:W-:-:S03]  /*145b0*/  IADD3 R24, PT, PT, R59, R50, RZ ;  /* 0x000000323b187210 */ /* 0x000fc60007ffe0ff */
[----:B------:R-:W-:Y:S02]  /*145c0*/  IMAD R45, R40, 0x7effffff, RZ ;  /* 0x7effffff282d7824 */ /* 0x000fe400078e02ff */
[----:B------:R-:W-:Y:S02]  /*145d0*/  IMAD R53, R16, 0x7effffff, RZ ;  /* 0x7effffff10357824 */ /* 0x000fe400078e02ff */
[----:B------:R-:W-:Y:S02]  /*145e0*/  IMAD R55, R14, 0x7effffff, RZ ;  /* 0x7effffff0e377824 */ /* 0x000fe400078e02ff */
[----:B------:R-:W-:Y:S01]  /*145f0*/  IMAD.HI.U32 R50, R45, 0x7f000001, R40 ;  /* 0x7f0000012d327827 */ /* 0x000fe200078e0028 */
[----:B------:R-:W-:-:S03]  /*14600*/  @P0 IADD3 R63, PT, PT, R63, -0x7f000001, RZ ;  /* 0x80ffffff3f3f0810 */ /* 0x000fc60007ffe0ff */
[----:B------:R-:W-:-:S04]  /*14610*/  IMAD.WIDE.U32 R44, R61, R6, RZ ;  /* 0x000000063d2c7225 */ /* 0x000fc800078e00ff */
[----:B------:R-:W-:-:S04]  /*14620*/  IMAD.HI.U32 R53, R53, 0x7f000001, R16 ;  /* 0x7f00000135357827 */ /* 0x000fc800078e0010 */
[----:B------:R-:W-:-:S04]  /*14630*/  IMAD.HI.U32 R52, R55, 0x7f000001, R14 ;  /* 0x7f00000137347827 */ /* 0x000fc800078e000e */
[----:B------:R-:W-:-:S04]  /*14640*/  IMAD.WIDE.U32 R16, R49, R38, RZ ;  /* 0x0000002631107225 */ /* 0x000fc800078e00ff */
[----:B------:R-:W-:Y:S02]  /*14650*/  IMAD R55, R44, 0x7effffff, RZ ;  /* 0x7effffff2c377824 */ /* 0x000fe400078e02ff */
[----:B------:R-:W-:Y:S01]  /*14660*/  IMAD.WIDE.U32 R14, R51, R7, RZ ;  /* 0x00000007330e7225 */ /* 0x000fe200078e00ff */
[----:B------:R-:W-:-:S03]  /*14670*/  IADD3 R48, PT, PT, R48, R65, RZ ;  /* 0x0000004130307210 */ /* 0x000fc60007ffe0ff */
[----:B------:R-:W-:-:S04]  /*14680*/  IMAD.WIDE.U32 R40, R63, R6, RZ ;  /* 0x000000063f287225 */ /* 0x000fc800078e00ff */
[----:B------:R-:W-:Y:S02]  /*14690*/  IMAD R59, R16, 0x7effffff, RZ ;  /* 0x7effffff103b7824 */ /* 0x000fe400078e02ff */
[----:B------:R-:W-:-:S04]  /*146a0*/  IMAD.HI.U32 R54, R55, 0x7f000001, R44 ;  /* 0x7f00000137367827 */ /* 0x000fc800078e002c */
[----:B------:R-:W-:-:S04]  /*146b0*/  IMAD.WIDE.U32 R44, R61, R39, RZ ;  /* 0x000000273d2c7225 */ /* 0x000fc800078e00ff */
[----:B------:R-:W-:Y:S02]  /*146c0*/  IMAD R57, R14, 0x7effffff, RZ ;  /* 0x7effffff0e397824 */ /* 0x000fe400078e02ff */
[----:B------:R-:W-:Y:S02]  /*146d0*/  IMAD R65, R40, 0x7effffff, RZ ;  /* 0x7effffff28417824 */ /* 0x000fe400078e02ff */
[----:B------:R-:W-:-:S04]  /*146e0*/  IMAD.HI.U32 R56, R59, 0x7f000001, R16 ;  /* 0x7f0000013b387827 */ /* 0x000fc800078e0010 */
[----:B------:R-:W-:-:S04]  /*146f0*/  IMAD.WIDE.U32 R16, R51, R6, RZ ;  /* 0x0000000633107225 */ /* 0x000fc800078e00ff */
[----:B------:R-:W-:Y:S02]  /*14700*/  IMAD R59, R44, 0x7effffff, RZ ;  /* 0x7effffff2c3b7824 */ /* 0x000fe400078e02ff */
[----:B------:R-:W-:Y:S01]  /*14710*/  IMAD.HI.U32 R55, R57, 0x7f000001, R14 ;  /* 0x7f00000139377827 */ /* 0x000fe200078e000e */
[----:B------:R-:W-:-:S03]  /*14720*/  ISETP.GE.U32.AND P4, PT, R54, 0x7f000001, PT ;  /* 0x7f0000013600780c */ /* 0x000fc60003f86070 */
[----:B------:R-:W-:Y:S01]  /*14730*/  IMAD.HI.U32 R57, R65, 0x7f000001, R40 ;  /* 0x7f00000141397827 */ /* 0x000fe200078e0028 */
[----:B------:R-:W-:-:S03]  /*14740*/  IADD3 R47, PT, PT, R60, R69, RZ ;  /* 0x000000453c2f7210 */ /* 0x000fc60007ffe0ff */
[----:B------:R-:W-:Y:S02]  /*14750*/  IMAD R65, R16, 0x7effffff, RZ ;  /* 0x7effffff10417824 */ /* 0x000fe400078e02ff */
[----:B------:R-:W-:Y:S01]  /*14760*/  IMAD.HI.U32 R59, R59, 0x7f000001, R44 ;  /* 0x7f0000013b3b7827 */ /* 0x000fe200078e002c */
[----:B------:R-:W-:-:S03]  /*14770*/  ISETP.GE.U32.AND P2, PT, R50, 0x7f000001, PT ;  /* 0x7f0000013200780c */ /* 0x000fc60003f46070 */
[----:B------:R-:W-:Y:S01]  /*14780*/  IMAD.WIDE.U32 R14, R63, R39, RZ ;  /* 0x000000273f0e7225 */ /* 0x000fe200078e00ff */
[----:B------:R-:W-:-:S03]  /*14790*/  ISETP.GE.U32.AND P3, PT, R52, 0x7f000001, PT ;  /* 0x7f0000013400780c */ /* 0x000fc60003f66070 */
[----:B------:R-:W-:Y:S01]  /*147a0*/  IMAD.WIDE.U32 R44, R61, R38, RZ ;  /* 0x000000263d2c7225 */ /* 0x000fe200078e00ff */
[----:B------:R-:W-:-:S03]  /*147b0*/  ISETP.GE.U32.AND P5, PT, R59, 0x7f000001, PT ;  /* 0x7f0000013b00780c */ /* 0x000fc60003fa6070 */
[----:B------:R-:W-:-:S04]  /*147c0*/  IMAD.HI.U32 R60, R65, 0x7f000001, R16 ;  /* 0x7f000001413c7827 */ /* 0x000fc800078e0010 */
[----:B------:R-:W-:-:S04]  /*147d0*/  IMAD.WIDE.U32 R40, R49, R7, RZ ;  /* 0x0000000731287225 */ /* 0x000fc800078e00ff */
[----:B------:R-:W-:Y:S02]  /*147e0*/  IMAD R69, R14, 0x7effffff, RZ ;  /* 0x7effffff0e457824 */ /* 0x000fe400078e02ff */
[----:B------:R-:W-:Y:S02]  /*147f0*/  IMAD R65, R44, 0x7effffff, RZ ;  /* 0x7effffff2c417824 */ /* 0x000fe400078e02ff */
[----:B------:R-:W-:Y:S02]  /*14800*/  IMAD R67, R40, 0x7effffff, RZ ;  /* 0x7effffff28437824 */ /* 0x000fe400078e02ff */
[----:B------:R-:W-:-:S04]  /*14810*/  IMAD.HI.U32 R58, R69, 0x7f000001, R14 ;  /* 0x7f000001453a7827 */ /* 0x000fc800078e000e */
[----:B------:R-:W-:Y:S01]  /*14820*/  IMAD.HI.U32 R64, R65, 0x7f000001, R44 ;  /* 0x7f00000141407827 */ /* 0x000fe200078e002c */
[----:B------:R-:W-:-:S03]  /*14830*/  ISETP.GE.U32.AND P1, PT, R55, 0x7f000001, PT ;  /* 0x7f0000013700780c */ /* 0x000fc60003f26070 */
[----:B------:R-:W-:Y:S01]  /*14840*/  IMAD.WIDE.U32 R14, R63, R38, RZ ;  /* 0x000000263f0e7225 */ /* 0x000fe200078e00ff */
[----:B------:R-:W-:-:S03]  /*14850*/  @P4 IADD3 R54, PT, PT, R54, -0x7f000001, RZ ;  /* 0x80ffffff36364810 */ /* 0x000fc60007ffe0ff */
[----:B------:R-:W-:Y:S01]  /*14860*/  IMAD.WIDE.U32 R16, R61, R12, RZ ;  /* 0x0000000c3d107225 */ /* 0x000fe200078e00ff */
[----:B------:R-:W-:Y:S01]  /*14870*/  ISETP.GE.U32.AND P4, PT, R64, 0x7f000001, PT ;  /* 0x7f0000014000780c */ /* 0x000fe20003f86070 */
[----:B------:R-:W-:Y:S02]  /*14880*/  ISETP.GE.U32.AND P0, PT, R53, 0x7f000001, PT ;  /* 0x7f0000013500780c */ /* 0x000fe40003f06070 */
[----:B------:R-:W-:Y:S01]  /*14890*/  IMAD.HI.U32 R62, R67, 0x7f000001, R40 ;  /* 0x7f000001433e7827 */ /* 0x000fe200078e0028 */
[----:B------:R-:W-:-:S03]  /*148a0*/  @P2 IADD3 R50, PT, PT, R50, -0x7f000001, RZ ;  /* 0x80ffffff32322810 */ /* 0x000fc60007ffe0ff */
[----:B------:R-:W-:Y:S01]  /*148b0*/  IMAD.WIDE.U32 R40, R51, R39, RZ ;  /* 0x0000002733287225 */ /* 0x000fe200078e00ff */
[----:B------:R-:W-:-:S03]  /*148c0*/  @P3 IADD3 R52, PT, PT, R52, -0x7f000001, RZ ;  /* 0x80ffffff34343810 */ /* 0x000fc60007ffe0ff */
[----:B------:R-:W-:Y:S02]  /*148d0*/  IMAD R61, R14, 0x7effffff, RZ ;  /* 0x7effffff0e3d7824 */ /* 0x000fe400078e02ff */
[----:B------:R-:W-:Y:S01]  /*148e0*/  IMAD R69, R16, 0x7effffff, RZ ;  /* 0x7effffff10457824 */ /* 0x000fe200078e02ff */
[----:B------:R-:W-:Y:S01]  /*148f0*/  ISETP.GE.U32.AND P6, PT, R56, 0x7f000001, PT ;  /* 0x7f0000013800780c */ /* 0x000fe20003fc6070 */
[----:B------:R-:W-:Y:S01]  /*14900*/  IMAD R67, R40, 0x7effffff, RZ ;  /* 0x7effffff28437824 */ /* 0x000fe200078e02ff */
[----:B------:R-:W-:Y:S01]  /*14910*/  ISETP.GE.U32.AND P2, PT, R60, 0x7f000001, PT ;  /* 0x7f0000013c00780c */ /* 0x000fe20003f46070 */
[----:B------:R-:W-:Y:S01]  /*14920*/  IMAD.HI.U32 R61, R61, 0x7f000001, R14 ;  /* 0x7f0000013d3d7827 */ /* 0x000fe200078e000e */
[----:B------:R-:W-:Y:S01]  /*14930*/  @P5 IADD3 R59, PT, PT, R59, -0x7f000001, RZ ;  /* 0x80ffffff3b3b5810 */ /* 0x000fe20007ffe0ff */
[----:B------:R-:W-:Y:S02]  /*14940*/  ISETP.GE.U32.AND P3, PT, R54, 0x7f000001, PT ;  /* 0x7f0000013600780c */ /* 0x000fe40003f66070 */
[----:B------:R-:W-:-:S04]  /*14950*/  IMAD.HI.U32 R65, R69, 0x7f000001, R16 ;  /* 0x7f00000145417827 */ /* 0x000fc800078e0010 */
[----:B------:R-:W-:Y:S01]  /*14960*/  IMAD.WIDE.U32 R14, R49, R6, RZ ;  /* 0x00000006310e7225 */ /* 0x000fe200078e00ff */
[----:B------:R-:W-:-:S03]  /*14970*/  ISETP.GE.U32.AND P5, PT, R59, 0x7f000001, PT ;  /* 0x7f0000013b00780c */ /* 0x000fc60003fa6070 */
[----:B------:R-:W-:-:S04]  /*14980*/  IMAD.WIDE.U32 R16, R63, R7, RZ ;  /* 0x000000073f107225 */ /* 0x000fc800078e00ff */
[----:B------:R-:W-:-:S04]  /*14990*/  IMAD.HI.U32 R67, R67, 0x7f000001, R40 ;  /* 0x7f00000143437827 */ /* 0x000fc800078e0028 */
[----:B------:R-:W-:Y:S01]  /*149a0*/  IMAD.WIDE.U32 R44, R49, R12, RZ ;  /* 0x0000000c312c7225 */ /* 0x000fe200078e00ff */
[----:B------:R-:W-:-:S03]  /*149b0*/  @P1 IADD3 R55, PT, PT, R55, -0x7f000001, RZ ;  /* 0x80ffffff37371810 */ /* 0x000fc60007ffe0ff */
[----:B------:R-:W-:-:S04]  /*149c0*/  IMAD.WIDE.U32 R40, R51, R12, RZ ;  /* 0x0000000c33287225 */ /* 0x000fc800078e00ff */
[----:B------:R-:W-:Y:S02]  /*149d0*/  IMAD R49, R14, 0x7effffff, RZ ;  /* 0x7effffff0e317824 */ /* 0x000fe400078e02ff */
[----:B------:R-:W-:Y:S01]  /*149e0*/  IMAD R51, R16, 0x7effffff, RZ ;  /* 0x7effffff10337824 */ /* 0x000fe200078e02ff */
[----:B------:R-:W-:Y:S01]  /*149f0*/  ISETP.GE.U32.AND P1, PT, R61, 0x7f000001, PT ;  /* 0x7f0000013d00780c */ /* 0x000fe20003f26070 */
[----:B------:R-:W-:Y:S01]  /*14a00*/  IMAD R71, R44, 0x7effffff, RZ ;  /* 0x7effffff2c477824 */ /* 0x000fe200078e02ff */
[----:B------:R-:W-:Y:S01]  /*14a10*/  @P4 IADD3 R64, PT, PT, R64, -0x7f000001, RZ ;  /* 0x80ffffff40404810 */ /* 0x000fe20007ffe0ff */
[----:B------:R-:W-:Y:S01]  /*14a20*/  IMAD.HI.U32 R66, R49, 0x7f000001, R14 ;  /* 0x7f00000131427827 */ /* 0x000fe200078e000e */
[----:B------:R-:W-:-:S03]  /*14a30*/  @P0 IADD3 R53, PT, PT, R53, -0x7f000001, RZ ;  /* 0x80ffffff35350810 */ /* 0x000fc60007ffe0ff */
[----:B------:R-:W-:Y:S01]  /*14a40*/  IMAD.HI.U32 R49, R51, 0x7f000001, R16 ;  /* 0x7f00000133317827 */ /* 0x000fe200078e0010 */
[----:B------:R-:W-:Y:S02]  /*14a50*/  @P6 IADD3 R56, PT, PT, R56, -0x7f000001, RZ ;  /* 0x80ffffff38386810 */ /* 0x000fe40007ffe0ff */
[----:B------:R-:W-:Y:S01]  /*14a60*/  @P2 IADD3 R60, PT, PT, R60, -0x7f000001, RZ ;  /* 0x80ffffff3c3c2810 */ /* 0x000fe20007ffe0ff */
[----:B------:R-:W-:Y:S02]  /*14a70*/  IMAD R17, R50, 0x6, RZ ;  /* 0x0000000632117824 */ /* 0x000fe400078e02ff */
[----:B------:R-:W-:Y:S01]  /*14a80*/  IMAD.WIDE.U32 R14, R52, 0x5fffffa, RZ ;  /* 0x05fffffa340e7825 */ /* 0x000fe200078e00ff */
[----:B------:R-:W-:Y:S01]  /*14a90*/  @P3 IADD3 R54, PT, PT, R54, -0x7f000001, RZ ;  /* 0x80ffffff36363810 */ /* 0x000fe20007ffe0ff */
[----:B------:R-:W-:Y:S02]  /*14aa0*/  ISETP.GE.U32.AND P2, PT, R64, 0x7f000001, PT ;  /* 0x7f0000014000780c */ /* 0x000fe40003f46070 */
[----:B------:R-:W-:-:S02]  /*14ab0*/  IMAD R69, R40, 0x7effffff, RZ ;  /* 0x7effffff28457824 */ /* 0x000fc400078e02ff */
[----:B------:R-:W-:Y:S01]  /*14ac0*/  IMAD.HI.U32 R44, R71, 0x7f000001, R44 ;  /* 0x7f000001472c7827 */ /* 0x000fe200078e002c */
[----:B------:R-:W-:-:S03]  /*14ad0*/  ISETP.GE.U32.AND P3, PT, R67, 0x7f000001, PT ;  /* 0x7f0000014300780c */ /* 0x000fc60003f66070 */
[----:B------:R-:W-:Y:S01]  /*14ae0*/  IMAD.WIDE.U32 R50, R50, 0x5fffffa, RZ ;  /* 0x05fffffa32327825 */ /* 0x000fe200078e00ff */
[----:B------:R-:W-:-:S03]  /*14af0*/  ISETP.GE.U32.AND P4, PT, R53, 0x7f000001, PT ;  /* 0x7f0000013500780c */ /* 0x000fc60003f86070 */
[----:B------:R-:W-:Y:S02]  /*14b00*/  IMAD R45, R52, 0x6, RZ ;  /* 0x00000006342d7824 */ /* 0x000fe400078e02ff */
[----:B------:R-:W-:Y:S01]  /*14b10*/  IMAD.HI.U32 R41, R69, 0x7f000001, R40 ;  /* 0x7f00000145297827 */ /* 0x000fe200078e0028 */
[----:B------:R-:W-:-:S03]  /*14b20*/  @P5 IADD3 R59, PT, PT, R59, -0x7f000001, RZ ;  /* 0x80ffffff3b3b5810 */ /* 0x000fc60007ffe0ff */
[----:B------:R-:W-:-:S04]  /*14b30*/  IMAD.HI.U32 R40, R45, 0x7f000001, R14 ;  /* 0x7f0000012d287827 */ /* 0x000fc800078e000e */
[----:B------:R-:W-:-:S04]  /*14b40*/  IMAD.HI.U32 R50, R17, 0x7f000001, R50 ;  /* 0x7f00000111327827 */ /* 0x000fc800078e0032 */
[----:B------:R-:W-:Y:S01]  /*14b50*/  IMAD.WIDE.U32 R14, R56, 0x5fffffa, RZ ;  /* 0x05fffffa380e7825 */ /* 0x000fe200078e00ff */
[----:B------:R-:W-:Y:S01]  /*14b60*/  ISETP.GE.U32.AND P0, PT, R58, 0x7f000001, PT ;  /* 0x7f0000013a00780c */ /* 0x000fe20003f06070 */
[----:B------:R-:W-:Y:S02]  /*14b70*/  @P1 IADD3 R61, PT, PT, R61, -0x7f000001, RZ ;  /* 0x80ffffff3d3d1810 */ /* 0x000fe40007ffe0ff */
[----:B------:R-:W-:Y:S01]  /*14b80*/  IMAD R17, R56, 0x6, RZ ;  /* 0x0000000638117824 */ /* 0x000fe200078e02ff */
[----:B------:R-:W-:Y:S01]  /*14b90*/  IADD3 R59, PT, PT, R59, R60, RZ ;  /* 0x0000003c3b3b7210 */ /* 0x000fe20007ffe0ff */
[----:B------:R-:W-:Y:S01]  /*14ba0*/  ISETP.GE.U32.AND P5, PT, R50, 0x7f000001, PT ;  /* 0x7f0000013200780c */ /* 0x000fe20003fa6070 */
[----:B------:R-:W-:Y:S01]  /*14bb0*/  ISETP.GE.U32.AND P1, PT, R62, 0x7f000001, PT ;  /* 0x7f0000013e00780c */ /* 0x000fe20003f26070 */
[----:B------:R-:W-:Y:S01]  /*14bc0*/  IMAD.HI.U32 R51, R17, 0x7f000001, R14 ;  /* 0x7f00000111337827 */ /* 0x000fe200078e000e */
[----:B------:R-:W-:Y:S02]  /*14bd0*/  IADD3 R54, PT, PT, R54, R55, RZ ;  /* 0x0000003736367210 */ /* 0x000fe40007ffe0ff */
[----:B------:R-:W-:-:S02]  /*14be0*/  @P2 IADD3 R64, PT, PT, R64, -0x7f000001, RZ ;  /* 0x80ffffff40402810 */ /* 0x000fc40007ffe0ff */
[----:B------:R-:W-:Y:S02]  /*14bf0*/  @P3 IADD3 R67, PT, PT, R67, -0x7f000001, RZ ;  /* 0x80ffffff43433810 */ /* 0x000fe40007ffe0ff */
[----:B------:R-:W-:Y:S01]  /*14c00*/  @P4 IADD3 R53, PT, PT, R53, -0x7f000001, RZ ;  /* 0x80ffffff35354810 */ /* 0x000fe20007ffe0ff */
[----:B------:R-:W-:Y:S01]  /*14c10*/  ISETP.GE.U32.AND P2, PT, R59, 0x7f000001, PT ;  /* 0x7f0000013b00780c */ /* 0x000fe20003f46070 */
[----:B------:R-:W-:Y:S01]  /*14c20*/  ISETP.GE.U32.AND P4, PT, R51, 0x7f000001, PT ;  /* 0x7f0000013300780c */ /* 0x000fe20003f86070 */
[----:B------:R-:W-:Y:S01]  /*14c30*/  ISETP.GE.U32.AND P6, PT, R54, 0x7f000001, PT ;  /* 0x7f0000013600780c */ /* 0x000fe20003fc6070 */
[----:B------:R-:W-:Y:S01]  /*14c40*/  ISETP.GE.U32.AND P3, PT, R66, 0x7f000001, PT ;  /* 0x7f0000014200780c */ /* 0x000fe20003f66070 */
[----:B------:R-:W-:Y:S02]  /*14c50*/  IADD3 R67, PT, PT, R64, R67, RZ ;  /* 0x0000004340437210 */ /* 0x000fe40007ffe0ff */
[----:B------:R-:W-:Y:S02]  /*14c60*/  @P0 IADD3 R58, PT, PT, R58, -0x7f000001, RZ ;  /* 0x80ffffff3a3a0810 */ /* 0x000fe40007ffe0ff */
[----:B------:R-:W-:-:S02]  /*14c70*/  @P5 IADD3 R50, PT, PT, R50, -0x7f000001, RZ ;  /* 0x80ffffff32325810 */ /* 0x000fc40007ffe0ff */
[----:B------:R-:W-:Y:S01]  /*14c80*/  @P1 IADD3 R62, PT, PT, R62, -0x7f000001, RZ ;  /* 0x80ffffff3e3e1810 */ /* 0x000fe20007ffe0ff */
[----:B------:R-:W-:Y:S01]  /*14c90*/  ISETP.GE.U32.AND P0, PT, R57, 0x7f000001, PT ;  /* 0x7f0000013900780c */ /* 0x000fe20003f06070 */
[----:B------:R-:W-:Y:S01]  /*14ca0*/  ISETP.GE.U32.AND P1, PT, R67, 0x7f000001, PT ;  /* 0x7f0000014300780c */ /* 0x000fe20003f26070 */
[----:B------:R-:W-:Y:S01]  /*14cb0*/  IMAD.WIDE.U32 R16, R58, 0x5fffffa, RZ ;  /* 0x05fffffa3a107825 */ /* 0x000fe200078e00ff */
[----:B------:R-:W-:Y:S02]  /*14cc0*/  IADD3 R53, PT, PT, R53, R50, RZ ;  /* 0x0000003235357210 */ /* 0x000fe40007ffe0ff */
[----:B------:R-:W-:Y:S01]  /*14cd0*/  @P2 IADD3 R59, PT, PT, R59, -0x7f000001, RZ ;  /* 0x80ffffff3b3b2810 */ /* 0x000fe20007ffe0ff */
[----:B------:R-:W-:Y:S01]  /*14ce0*/  IMAD.WIDE.U32 R14, R61, 0x5fffffa, RZ ;  /* 0x05fffffa3d0e7825 */ /* 0x000fe200078e00ff */
[----:B------:R-:W-:Y:S02]  /*14cf0*/  @P4 IADD3 R51, PT, PT, R51, -0x7f000001, RZ ;  /* 0x80ffffff33334810 */ /* 0x000fe40007ffe0ff */
[----:B------:R-:W-:Y:S01]  /*14d00*/  @P6 IADD3 R54, PT, PT, R54, -0x7f000001, RZ ;  /* 0x80ffffff36366810 */ /* 0x000fe20007ffe0ff */
[----:B------:R-:W-:-:S02]  /*14d10*/  IMAD R45, R58, 0x6, RZ ;  /* 0x000000063a2d7824 */ /* 0x000fc400078e02ff */
[----:B------:R-:W-:Y:S01]  /*14d20*/  IMAD R61, R61, 0x6, RZ ;  /* 0x000000063d3d7824 */ /* 0x000fe200078e02ff */
[----:B------:R-:W-:Y:S01]  /*14d30*/  @P3 IADD3 R66, PT, PT, R66, -0x7f000001, RZ ;  /* 0x80ffffff42423810 */ /* 0x000fe20007ffe0ff */
[----:B------:R-:W-:Y:S01]  /*14d40*/  IMAD.HI.U32 R55, R45, 0x7f000001, R16 ;  /* 0x7f0000012d377827 */ /* 0x000fe200078e0010 */
[----:B------:R-:W-:Y:S01]  /*14d50*/  IADD3 R58, PT, PT, R59, R62, RZ ;  /* 0x0000003e3b3a7210 */ /* 0x000fe20007ffe0ff */
[----:B------:R-:W-:Y:S01]  /*14d60*/  ISETP.GE.U32.AND P3, PT, R53, 0x7f000001, PT ;  /* 0x7f0000013500780c */ /* 0x000fe20003f66070 */
[----:B------:R-:W-:Y:S01]  /*14d70*/  IADD3 R54, PT, PT, R54, R51, RZ ;  /* 0x0000003336367210 */ /* 0x000fe20007ffe0ff */
[----:B------:R-:W-:Y:S01]  /*14d80*/  IMAD.HI.U32 R61, R61, 0x7f000001, R14 ;  /* 0x7f0000013d3d7827 */ /* 0x000fe200078e000e */
[----:B------:R-:W-:Y:S02]  /*14d90*/  @P0 IADD3 R57, PT, PT, R57, -0x7f000001, RZ ;  /* 0x80ffffff39390810 */ /* 0x000fe40007ffe0ff */
[----:B------:R-:W-:Y:S01]  /*14da0*/  @P1 IADD3 R67, PT, PT, R67, -0x7f000001, RZ ;  /* 0x80ffffff43431810 */ /* 0x000fe20007ffe0ff */
[----:B------:R-:W-:Y:S01]  /*14db0*/  ISETP.GE.U32.AND P6, PT, R55, 0x7f000001, PT ;  /* 0x7f0000013700780c */ /* 0x000fe20003fc6070 */
[----:B------:R-:W-:Y:S01]  /*14dc0*/  ISETP.GE.U32.AND P1, PT, R58, 0x7f000001, PT ;  /* 0x7f0000013a00780c */ /* 0x000fe20003f26070 */
[----:B------:R-:W-:Y:S01]  /*14dd0*/  ISETP.GE.U32.AND P0, PT, R61, 0x7f000001, PT ;  /* 0x7f0000013d00780c */ /* 0x000fe20003f06070 */
[----:B------:R-:W-:Y:S01]  /*14de0*/  ISETP.GE.U32.AND P5, PT, R54, 0x7f000001, PT ;  /* 0x7f0000013600780c */ /* 0x000fe20003fa6070 */
[----:B------:R-:W-:Y:S01]  /*14df0*/  IMAD.WIDE.U32 R14, R63, R12, RZ ;  /* 0x0000000c3f0e7225 */ /* 0x000fe200078e00ff */
[----:B------:R-:W-:Y:S01]  /*14e00*/  IADD3 R12, PT, PT, R67, R66, RZ ;  /* 0x00000042430c7210 */ /* 0x000fe20007ffe0ff */
[----:B------:R-:W-:Y:S01]  /*14e10*/  ISETP.GE.U32.AND P4, PT, R40, 0x7f000001, PT ;  /* 0x7f0000012800780c */ /* 0x000fe20003f86070 */
[----:B------:R-:W-:Y:S01]  /*14e20*/  @P3 IADD3 R53, PT, PT, R53, -0x7f000001, RZ ;  /* 0x80ffffff35353810 */ /* 0x000fe20007ffe0ff */
[----:B------:R-:W-:-:S05]  /*14e30*/  ISETP.GE.U32.AND P3, PT, R47, 0x7f000001, PT ;  /* 0x7f0000012f00780c */ /* 0x000fca0003f66070 */
[----:B------:R-:W-:Y:S02]  /*14e40*/  @P6 IADD3 R55, PT, PT, R55, -0x7f000001, RZ ;  /* 0x80ffffff37376810 */ /* 0x000fe40007ffe0ff */
[----:B------:R-:W-:Y:S02]  /*14e50*/  @P1 IADD3 R58, PT, PT, R58, -0x7f000001, RZ ;  /* 0x80ffffff3a3a1810 */ /* 0x000fe40007ffe0ff */
[----:B------:R-:W-:Y:S02]  /*14e60*/  @P0 IADD3 R61, PT, PT, R61, -0x7f000001, RZ ;  /* 0x80ffffff3d3d0810 */ /* 0x000fe40007ffe0ff */
[----:B------:R-:W-:Y:S01]  /*14e70*/  @P5 IADD3 R54, PT, PT, R54, -0x7f000001, RZ ;  /* 0x80ffffff36365810 */ /* 0x000fe20007ffe0ff */
[----:B------:R-:W-:Y:S01]  /*14e80*/  ISETP.GE.U32.AND P6, PT, R49, 0x7f000001, PT ;  /* 0x7f0000013100780c */ /* 0x000fe20003fc6070 */
[----:B------:R-:W-:Y:S01]  /*14e90*/  ISETP.GE.U32.AND P1, PT, R41, 0x7f000001, PT ;  /* 0x7f0000012900780c */ /* 0x000fe20003f26070 */
[----:B------:R-:W-:Y:S01]  /*14ea0*/  ISETP.GE.U32.AND P0, PT, R12, 0x7f000001, PT ;  /* 0x7f0000010c00780c */ /* 0x000fe20003f06070 */
[----:B------:R-:W-:Y:S01]  /*14eb0*/  ISETP.GE.U32.AND P5, PT, R65, 0x7f000001, PT ;  /* 0x7f0000014100780c */ /* 0x000fe20003fa6070 */
[----:B------:R-:W-:Y:S01]  /*14ec0*/  IMAD.WIDE.U32 R16, R57, 0x5fffffa, RZ ;  /* 0x05fffffa39107825 */ /* 0x000fe200078e00ff */
[----:B------:R-:W-:-:S02]  /*14ed0*/  @P3 IADD3 R47, PT, PT, R47, -0x7f000001, RZ ;  /* 0x80ffffff2f2f3810 */ /* 0x000fc40007ffe0ff */
[----:B------:R-:W-:Y:S02]  /*14ee0*/  @P4 IADD3 R40, PT, PT, R40, -0x7f000001, RZ ;  /* 0x80ffffff28284810 */ /* 0x000fe40007ffe0ff */
[----:B------:R-:W-:Y:S01]  /*14ef0*/  IADD3 R58, PT, PT, R58, R61, RZ ;  /* 0x0000003d3a3a7210 */ /* 0x000fe20007ffe0ff */
[----:B------:R-:W-:Y:S01]  /*14f00*/  ISETP.GE.U32.AND P3, PT, R44, 0x7f000001, PT ;  /* 0x7f0000012c00780c */ /* 0x000fe20003f66070 */
[----:B------:R-:W-:Y:S01]  /*14f10*/  IMAD R45, R57, 0x6, RZ ;  /* 0x00000006392d7824 */ /* 0x000fe200078e02ff */
[----:B------:R-:W-:Y:S01]  /*14f20*/  IADD3 R60, PT, PT, R54, R55, RZ ;  /* 0x00000037363c7210 */ /* 0x000fe20007ffe0ff */
[----:B------:R-:W-:Y:S01]  /*14f30*/  ISETP.GE.U32.AND P2, PT, R48, 0x7f000001, PT ;  /* 0x7f0000013000780c */ /* 0x000fe20003f46070 */
[----:B------:R-:W-:Y:S01]  /*14f40*/  ISETP.GE.U32.AND P4, PT, R24, 0x7f000001, PT ;  /* 0x7f0000011800780c */ /* 0x000fe20003f86070 */
[----:B------:R-:W-:Y:S02]  /*14f50*/  @P6 IADD3 R49, PT, PT, R49, -0x7f000001, RZ ;  /* 0x80ffffff31316810 */ /* 0x000fe40007ffe0ff */
[----:B------:R-:W-:-:S02]  /*14f60*/  @P1 IADD3 R41, PT, PT, R41, -0x7f000001, RZ ;  /* 0x80ffffff29291810 */ /* 0x000fc40007ffe0ff */
[----:B------:R-:W-:Y:S01]  /*14f70*/  @P0 IADD3 R12, PT, PT, R12, -0x7f000001, RZ ;  /* 0x80ffffff0c0c0810 */ /* 0x000fe20007ffe0ff */
[----:B------:R-:W-:Y:S01]  /*14f80*/  IMAD.HI.U32 R17, R45, 0x7f000001, R16 ;  /* 0x7f0000012d117827 */ /* 0x000fe200078e0010 */
[----:B------:R-:W-:Y:S02]  /*14f90*/  IADD3 R50, PT, PT, R53, R40, RZ ;  /* 0x0000002835327210 */ /* 0x000fe40007ffe0ff */
[----:B------:R-:W-:Y:S01]  /*14fa0*/  @P5 IADD3 R65, PT, PT, R65, -0x7f000001, RZ ;  /* 0x80ffffff41415810 */ /* 0x000fe20007ffe0ff */
[----:B------:R-:W-:Y:S01]  /*14fb0*/  ISETP.GE.U32.AND P1, PT, R58, 0x7f000001, PT ;  /* 0x7f0000013a00780c */ /* 0x000fe20003f26070 */
[----:B------:R-:W-:Y:S01]  /*14fc0*/  ISETP.GE.U32.AND P5, PT, R60, 0x7f000001, PT ;  /* 0x7f0000013c00780c */ /* 0x000fe20003fa6070 */
[----:B------:R-:W-:Y:S01]  /*14fd0*/  IMAD R51, R14, 0x7effffff, RZ ;  /* 0x7effffff0e337824 */ /* 0x000fe200078e02ff */
[----:B------:R-:W-:Y:S01]  /*14fe0*/  IADD3 R12, PT, PT, R12, R49, RZ ;  /* 0x000000310c0c7210 */ /* 0x000fe20007ffe0ff */
[----:B------:R-:W-:Y:S01]  /*14ff0*/  ISETP.GE.U32.AND P6, PT, R17, 0x7f000001, PT ;  /* 0x7f0000011100780c */ /* 0x000fe20003fc6070 */
[----:B------:R-:W-:Y:S01]  /*15000*/  ISETP.GE.U32.AND P0, PT, R50, 0x7f000001, PT ;  /* 0x7f0000013200780c */ /* 0x000fe20003f06070 */
[----:B------:R-:W-:Y:S01]  /*15010*/  IMAD.HI.U32 R15, R51, 0x7f000001, R14 ;  /* 0x7f000001330f7827 */ /* 0x000fe200078e000e */
[----:B------:R-:W-:Y:S01]  /*15020*/  @P3 IADD3 R44, PT, PT, R44, -0x7f000001, RZ ;  /* 0x80ffffff2c2c3810 */ /* 0x000fe20007ffe0ff */
[----:B------:R-:W-:Y:S01]  /*15030*/  ISETP.GE.U32.AND P3, PT, R12, 0x7f000001, PT ;  /* 0x7f0000010c00780c */ /* 0x000fe20003f66070 */
[----:B------:R-:W-:-:S02]  /*15040*/  @P2 IADD3 R48, PT, PT, R48, -0x7f000001, RZ ;  /* 0x80ffffff30302810 */ /* 0x000fc40007ffe0ff */
[----:B------:R-:W-:Y:S01]  /*15050*/  @P4 IADD3 R24, PT, PT, R24, -0x7f000001, RZ ;  /* 0x80ffffff18184810 */ /* 0x000fe20007ffe0ff */
[----:B------:R-:W-:Y:S01]  /*15060*/  ISETP.GE.U32.AND P2, PT, R46, 0x7f000001, PT ;  /* 0x7f0000012e00780c */ /* 0x000fe20003f46070 */
[----:B------:R-:W-:Y:S01]  /*15070*/  ISETP.GE.U32.AND P4, PT, R15, 0x7f000001, PT ;  /* 0x7f0000010f00780c */ /* 0x000fe20003f86070 */
[----:B------:R-:W-:Y:S02]  /*15080*/  @P1 IADD3 R58, PT, PT, R58, -0x7f000001, RZ ;  /* 0x80ffffff3a3a1810 */ /* 0x000fe40007ffe0ff */
[----:B------:R-:W-:Y:S02]  /*15090*/  @P5 IADD3 R60, PT, PT, R60, -0x7f000001, RZ ;  /* 0x80ffffff3c3c5810 */ /* 0x000fe40007ffe0ff */
[----:B------:R-:W-:Y:S02]  /*150a0*/  IADD3 R48, PT, PT, R48, R41, RZ ;  /* 0x0000002930307210 */ /* 0x000fe40007ffe0ff */
[----:B------:R-:W-:Y:S02]  /*150b0*/  IADD3 R47, PT, PT, R47, R44, RZ ;  /* 0x0000002c2f2f7210 */ /* 0x000fe40007ffe0ff */
[----:B------:R-:W-:-:S02]  /*150c0*/  @P6 IADD3 R17, PT, PT, R17, -0x7f000001, RZ ;  /* 0x80ffffff11116810 */ /* 0x000fc40007ffe0ff */
[----:B------:R-:W-:Y:S01]  /*150d0*/  @P0 IADD3 R50, PT, PT, R50, -0x7f000001, RZ ;  /* 0x80ffffff32320810 */ /* 0x000fe20007ffe0ff */
[----:B------:R-:W-:-:S04]  /*150e0*/  IMAD.WIDE.U32 R40, R58, R39, RZ ;  /* 0x000000273a287225 */ /* 0x000fc800078e00ff */
[----:B------:R-:W-:Y:S01]  /*150f0*/  IMAD.WIDE.U32 R44, R60, R38, RZ ;  /* 0x000000263c2c7225 */ /* 0x000fe200078e00ff */
[----:B------:R-:W-:Y:S02]  /*15100*/  @P3 IADD3 R12, PT, PT, R12, -0x7f000001, RZ ;  /* 0x80ffffff0c0c3810 */ /* 0x000fe40007ffe0ff */
[----:B------:R-:W-:Y:S01]  /*15110*/  IADD3 R50, PT, PT, R50, R17, RZ ;  /* 0x0000001132327210 */ /* 0x000fe20007ffe0ff */
[----:B------:R-:W-:Y:S02]  /*15120*/  IMAD R49, R40, 0x7effffff, RZ ;  /* 0x7effffff28317824 */ /* 0x000fe400078e02ff */
[----:B------:R-:W-:Y:S01]  /*15130*/  IMAD R55, R44, 0x7effffff, RZ ;  /* 0x7effffff2c377824 */ /* 0x000fe200078e02ff */
[----:B------:R-:W-:Y:S01]  /*15140*/  @P2 IADD3 R46, PT, PT, R46, -0x7f000001, RZ ;  /* 0x80ffffff2e2e2810 */ /* 0x000fe20007ffe0ff */
[----:B------:R-:W-:Y:S01]  /*15150*/  IMAD.WIDE.U32 R16, R60, R7, RZ ;  /* 0x000000073c107225 */ /* 0x000fe200078e00ff */
[----:B------:R-:W-:-:S03]  /*15160*/  @P4 IADD3 R15, PT, PT, R15, -0x7f000001, RZ ;  /* 0x80ffffff0f0f4810 */ /* 0x000fc60007ffe0ff */
[----:B------:R-:W-:-:S04]  /*15170*/  IMAD.HI.U32 R54, R49, 0x7f000001, R40 ;  /* 0x7f00000131367827 */ /* 0x000fc800078e0028 */
[----:B------:R-:W-:Y:S01]  /*15180*/  IMAD.HI.U32 R55, R55, 0x7f000001, R44 ;  /* 0x7f00000137377827 */ /* 0x000fe200078e002c */
[----:B------:R-:W-:-:S03]  /*15190*/  IADD3 R46, PT, PT, R46, R15, RZ ;  /* 0x0000000f2e2e7210 */ /* 0x000fc60007ffe0ff */
[----:B------:R-:W-:-:S04]  /*151a0*/  IMAD.WIDE.U32 R40, R12, R6, RZ ;  /* 0x000000060c287225 */ /* 0x000fc800078e00ff */
[----:B------:R-:W-:Y:S02]  /*151b0*/  IMAD R49, R16, 0x7effffff, RZ ;  /* 0x7effffff10317824 */ /* 0x000fe400078e02ff */
[----:B------:R-:W-:Y:S01]  /*151c0*/  IMAD.WIDE.U32 R44, R12, R39, RZ ;  /* 0x000000270c2c7225 */ /* 0x000fe200078e00ff */
[----:B------:R-:W-:-:S03]  /*151d0*/  ISETP.GE.U32.AND P0, PT, R50, 0x7f000001, PT ;  /* 0x7f0000013200780c */ /* 0x000fc60003f06070 */
[----:B------:R-:W-:-:S04]  /*151e0*/  IMAD.WIDE.U32 R14, R58, R38, RZ ;  /* 0x000000263a0e7225 */ /* 0x000fc800078e00ff */
[----:B------:R-:W-:Y:S02]  /*151f0*/  IMAD R53, R40, 0x7effffff, RZ ;  /* 0x7effffff28357824 */ /* 0x000fe400078e02ff */
[----:B------:R-:W-:-:S04]  /*15200*/  IMAD.HI.U32 R49, R49, 0x7f000001, R16 ;  /* 0x7f00000131317827 */ /* 0x000fc800078e0010 */
[----:B------:R-:W-:Y:S02]  /*15210*/  IMAD R57, R44, 0x7effffff, RZ ;  /* 0x7effffff2c397824 */ /* 0x000fe400078e02ff */
[----:B------:R-:W-:-:S04]  /*15220*/  IMAD.WIDE.U32 R16, R60, R6, RZ ;  /* 0x000000063c107225 */ /* 0x000fc800078e00ff */
[----:B------:R-:W-:Y:S02]  /*15230*/  IMAD R51, R14, 0x7effffff, RZ ;  /* 0x7effffff0e337824 */ /* 0x000fe400078e02ff */
[----:B------:R-:W-:-:S04]  /*15240*/  IMAD.HI.U32 R52, R53, 0x7f000001, R40 ;  /* 0x7f00000135347827 */ /* 0x000fc800078e0028 */
[----:B------:R-:W-:-:S04]  /*15250*/  IMAD.HI.U32 R53, R57, 0x7f000001, R44 ;  /* 0x7f00000139357827 */ /* 0x000fc800078e002c */
[----:B------:R-:W-:Y:S02]  /*15260*/  IMAD R45, R16, 0x7effffff, RZ ;  /* 0x7effffff102d7824 */ /* 0x000fe400078e02ff */
[----:B------:R-:W-:-:S04]  /*15270*/  IMAD.WIDE.U32 R40, R12, R38, RZ ;  /* 0x000000260c287225 */ /* 0x000fc800078e00ff */
[----:B------:R-:W-:-:S04]  /*15280*/  IMAD.HI.U32 R51, R51, 0x7f000001, R14 ;  /* 0x7f00000133337827 */ /* 0x000fc800078e000e */
[----:B------:R-:W-:-:S04]  /*15290*/  IMAD.WIDE.U32 R14, R58, R7, RZ ;  /* 0x000000073a0e7225 */ /* 0x000fc800078e00ff */
[----:B------:R-:W-:-:S04]  /*152a0*/  IMAD.HI.U32 R56, R45, 0x7f000001, R16 ;  /* 0x7f0000012d387827 */ /* 0x000fc800078e0010 */
[----:B------:R-:W-:Y:S02]  /*152b0*/  IMAD R59, R40, 0x7effffff, RZ ;  /* 0x7effffff283b7824 */ /* 0x000fe400078e02ff */
[----:B------:R-:W-:Y:S01]  /*152c0*/  IMAD.WIDE.U32 R16, R58, R6, RZ ;  /* 0x000000063a107225 */ /* 0x000fe200078e00ff */
[----:B------:R-:W-:-:S03]  /*152d0*/  @P0 IADD3 R50, PT, PT, R50, -0x7f000001, RZ ;  /* 0x80ffffff32320810 */ /* 0x000fc60007ffe0ff */
[----:B------:R-:W-:Y:S02]  /*152e0*/  IMAD R57, R14, 0x7effffff, RZ ;  /* 0x7effffff0e397824 */ /* 0x000fe400078e02ff */
[----:B------:R-:W-:-:S04]  /*152f0*/  IMAD.HI.U32 R59, R59, 0x7f000001, R40 ;  /* 0x7f0000013b3b7827 */ /* 0x000fc800078e0028 */
[----:B------:R-:W-:Y:S02]  /*15300*/  IMAD R41, R16, 0x7effffff, RZ ;  /* 0x7effffff10297824 */ /* 0x000fe400078e02ff */
[----:B------:R-:W-:-:S04]  /*15310*/  IMAD.HI.U32 R57, R57, 0x7f000001, R14 ;  /* 0x7f00000139397827 */ /* 0x000fc800078e000e */
[----:B------:R-:W-:-:S04]  /*15320*/  IMAD.WIDE.U32 R14, R60, R39, RZ ;  /* 0x000000273c0e7225 */ /* 0x000fc800078e00ff */
[----:B------:R-:W-:-:S04]  /*15330*/  IMAD.HI.U32 R62, R41, 0x7f000001, R16 ;  /* 0x7f000001293e7827 */ /* 0x000fc800078e0010 */
[----:B------:R-:W-:-:S04]  /*15340*/  IMAD.WIDE.U32 R16, R50, R7, RZ ;  /* 0x0000000732107225 */ /* 0x000fc800078e00ff */
[----:B------:R-:W-:Y:S02]  /*15350*/  IMAD R61, R14, 0x7effffff, RZ ;  /* 0x7effffff0e3d7824 */ /* 0x000fe400078e02ff */
[----:B------:R-:W-:Y:S02]  /*15360*/  IMAD R67, R16, 0x7effffff, RZ ;  /* 0x7effffff10437824 */ /* 0x000fe400078e02ff */
[----:B------:R-:W-:Y:S01]  /*15370*/  IMAD.WIDE.U32 R44, R12, R7, RZ ;  /* 0x000000070c2c7225 */ /* 0x000fe200078e00ff */
[----:B------:R-:W-:-:S03]  /*15380*/  ISETP.GE.U32.AND P0, PT, R55, 0x7f000001, PT ;  /* 0x7f0000013700780c */ /* 0x000fc60003f06070 */
[----:B------:R-:W-:-:S04]  /*15390*/  IMAD.HI.U32 R61, R61, 0x7f000001, R14 ;  /* 0x7f0000013d3d7827 */ /* 0x000fc800078e000e */
[----:B------:R-:W-:-:S04]  /*153a0*/  IMAD.WIDE.U32 R14, R60, R13, RZ ;  /* 0x0000000d3c0e7225 */ /* 0x000fc800078e00ff */
[----:B------:R-:W-:-:S04]  /*153b0*/  IMAD.HI.U32 R60, R67, 0x7f000001, R16 ;  /* 0x7f000001433c7827 */ /* 0x000fc800078e0010 */
[----:B------:R-:W-:Y:S02]  /*153c0*/  IMAD R63, R44, 0x7effffff, RZ ;  /* 0x7effffff2c3f7824 */ /* 0x000fe400078e02ff */
[----:B------:R-:W-:Y:S01]  /*153d0*/  IMAD.WIDE.U32 R40, R50, R6, RZ ;  /* 0x0000000632287225 */ /* 0x000fe200078e00ff */
[----:B------:R-:W-:-:S03]  /*153e0*/  ISETP.GE.U32.AND P5, PT, R60, 0x7f000001, PT ;  /* 0x7f0000013c00780c */ /* 0x000fc60003fa6070 */
[----:B------:R-:W-:-:S04]  /*153f0*/  IMAD.HI.U32 R63, R63, 0x7f000001, R44 ;  /* 0x7f0000013f3f7827 */ /* 0x000fc800078e002c */
[----:B------:R-:W-:Y:S02]  /*15400*/  IMAD R69, R40, 0x7effffff, RZ ;  /* 0x7effffff28457824 */ /* 0x000fe400078e02ff */
[----:B------:R-:W-:Y:S01]  /*15410*/  IMAD.WIDE.U32 R44, R50, R39, RZ ;  /* 0x00000027322c7225 */ /* 0x000fe200078e00ff */
[----:B------:R-:W-:-:S03]  /*15420*/  ISETP.GE.U32.AND P6, PT, R54, 0x7f000001, PT ;  /* 0x7f0000013600780c */ /* 0x000fc60003fc6070 */
[----:B------:R-:W-:Y:S01]  /*15430*/  IMAD.HI.U32 R64, R69, 0x7f000001, R40 ;  /* 0x7f00000145407827 */ /* 0x000fe200078e0028 */
[----:B------:R-:W-:Y:S02]  /*15440*/  IADD3 R24, PT, PT, R24, R65, RZ ;  /* 0x0000004118187210 */ /* 0x000fe40007ffe0ff */
[----:B------:R-:W-:Y:S01]  /*15450*/  @P0 IADD3 R55, PT, PT, R55, -0x7f000001, RZ ;  /* 0x80ffffff37370810 */ /* 0x000fe20007ffe0ff */
[----:B------:R-:W-:Y:S02]  /*15460*/  IMAD R71, R44, 0x7effffff, RZ ;  /* 0x7effffff2c477824 */ /* 0x000fe400078e02ff */
[----:B------:R-:W-:Y:S01]  /*15470*/  IMAD.WIDE.U32 R16, R50, R38, RZ ;  /* 0x0000002632107225 */ /* 0x000fe200078e00ff */
[----:B------:R-:W-:-:S03]  /*15480*/  ISETP.GE.U32.AND P2, PT, R64, 0x7f000001, PT ;  /* 0x7f0000014000780c */ /* 0x000fc60003f46070 */
[----:B------:R-:W-:Y:S02]  /*15490*/  IMAD R65, R14, 0x7effffff, RZ ;  /* 0x7effffff0e417824 */ /* 0x000fe400078e02ff */
[----:B------:R-:W-:Y:S01]  /*154a0*/  IMAD.HI.U32 R67, R71, 0x7f000001, R44 ;  /* 0x7f00000147437827 */ /* 0x000fe200078e002c */
[----:B------:R-:W-:-:S03]  /*154b0*/  ISETP.GE.U32.AND P4, PT, R52, 0x7f000001, PT ;  /* 0x7f0000013400780c */ /* 0x000fc60003f86070 */
[----:B------:R-:W-:Y:S01]  /*154c0*/  IMAD R45, R16, 0x7effffff, RZ ;  /* 0x7effffff102d7824 */ /* 0x000fe200078e02ff */
[----:B------:R-:W-:Y:S01]  /*154d0*/  @P5 IADD3 R60, PT, PT, R60, -0x7f000001, RZ ;  /* 0x80ffffff3c3c5810 */ /* 0x000fe20007ffe0ff */
[----:B------:R-:W-:Y:S01]  /*154e0*/  IMAD.HI.U32 R65, R65, 0x7f000001, R14 ;  /* 0x7f00000141417827 */ /* 0x000fe200078e000e */
[----:B------:R-:W-:-:S03]  /*154f0*/  ISETP.GE.U32.AND P5, PT, R67, 0x7f000001, PT ;  /* 0x7f0000014300780c */ /* 0x000fc60003fa6070 */
[----:B------:R-:W-:-:S04]  /*15500*/  IMAD.WIDE.U32 R40, R55, 0x5fffffa, RZ ;  /* 0x05fffffa37287825 */ /* 0x000fc800078e00ff */
[----:B------:R-:W-:-:S04]  /*15510*/  IMAD.WIDE.U32 R14, R58, R13, RZ ;  /* 0x0000000d3a0e7225 */ /* 0x000fc800078e00ff */
[----:B------:R-:W-:Y:S02]  /*15520*/  IMAD R55, R55, 0x6, RZ ;  /* 0x0000000637377824 */ /* 0x000fe400078e02ff */
[----:B------:R-:W-:Y:S01]  /*15530*/  IMAD.HI.U32 R58, R45, 0x7f000001, R16 ;  /* 0x7f0000012d3a7827 */ /* 0x000fe200078e0010 */
[----:B------:R-:W-:-:S03]  /*15540*/  @P6 IADD3 R54, PT, PT, R54, -0x7f000001, RZ ;  /* 0x80ffffff36366810 */ /* 0x000fc60007ffe0ff */
[----:B------:R-:W-:Y:S01]  /*15550*/  IMAD.HI.U32 R75, R55, 0x7f000001, R40 ;  /* 0x7f000001374b7827 */ /* 0x000fe200078e0028 */
[----:B------:R-:W-:Y:S01]  /*15560*/  ISETP.GE.U32.AND P6, PT, R58, 0x7f000001, PT ;  /* 0x7f0000013a00780c */ /* 0x000fe20003fc6070 */
[----:B------:R-:W-:Y:S01]  /*15570*/  ISETP.GE.U32.AND P3, PT, R51, 0x7f000001, PT ;  /* 0x7f0000013300780c */ /* 0x000fe20003f66070 */
[----:B------:R-:W-:Y:S02]  /*15580*/  @P2 IADD3 R64, PT, PT, R64, -0x7f000001, RZ ;  /* 0x80ffffff40402810 */ /* 0x000fe40007ffe0ff */
[----:B------:R-:W-:Y:S01]  /*15590*/  ISETP.GE.U32.AND P2, PT, R75, 0x7f000001, PT ;  /* 0x7f0000014b00780c */ /* 0x000fe20003f46070 */
[----:B------:R-:W-:Y:S01]  /*155a0*/  @P4 IADD3 R52, PT, PT, R52, -0x7f000001, RZ ;  /* 0x80ffffff34344810 */ /* 0x000fe20007ffe0ff */
[----:B------:R-:W-:Y:S01]  /*155b0*/  ISETP.GE.U32.AND P4, PT, R60, 0x7f000001, PT ;  /* 0x7f0000013c00780c */ /* 0x000fe20003f86070 */
[----:B------:R-:W-:Y:S01]  /*155c0*/  @P5 IADD3 R67, PT, PT, R67, -0x7f000001, RZ ;  /* 0x80ffffff43435810 */ /* 0x000fe20007ffe0ff */
[----:B------:R-:W-:Y:S01]  /*155d0*/  ISETP.GE.U32.AND P1, PT, R49, 0x7f000001, PT ;  /* 0x7f0000013100780c */ /* 0x000fe20003f26070 */
[----:B------:R-:W-:-:S04]  /*155e0*/  ISETP.GE.U32.AND P5, PT, R64, 0x7f000001, PT ;  /* 0x7f0000014000780c */ /* 0x000fc80003fa6070 */
[----:B------:R-:W-:Y:S02]  /*155f0*/  @P6 IADD3 R58, PT, PT, R58, -0x7f000001, RZ ;  /* 0x80ffffff3a3a6810 */ /* 0x000fe40007ffe0ff */
[----:B------:R-:W-:Y:S01]  /*15600*/  @P3 IADD3 R51, PT, PT, R51, -0x7f000001, RZ ;  /* 0x80ffffff33333810 */ /* 0x000fe20007ffe0ff */
[----:B------:R-:W-:Y:S01]  /*15610*/  ISETP.GE.U32.AND P0, PT, R56, 0x7f000001, PT ;  /* 0x7f0000013800780c */ /* 0x000fe20003f06070 */
[----:B------:R-:W-:Y:S01]  /*15620*/  ISETP.GE.U32.AND P3, PT, R61, 0x7f000001, PT ;  /* 0x7f0000013d00780c */ /* 0x000fe20003f66070 */
[----:B------:R-:W-:Y:S01]  /*15630*/  @P2 IADD3 R75, PT, PT, R75, -0x7f000001, RZ ;  /* 0x80ffffff4b4b2810 */ /* 0x000fe20007ffe0ff */
[----:B------:R-:W-:Y:S01]  /*15640*/  ISETP.GE.U32.AND P6, PT, R67, 0x7f000001, PT ;  /* 0x7f0000014300780c */ /* 0x000fe20003fc6070 */
[----:B------:R-:W-:Y:S01]  /*15650*/  ISETP.GE.U32.AND P2, PT, R58, 0x7f000001, PT ;  /* 0x7f0000013a00780c */ /* 0x000fe20003f46070 */
[----:B------:R-:W-:Y:S01]  /*15660*/  IMAD.WIDE.U32 R16, R54, 0x5fffffa, RZ ;  /* 0x05fffffa36107825 */ /* 0x000fe200078e00ff */
[----:B------:R-:W-:Y:S02]  /*15670*/  @P4 IADD3 R60, PT, PT, R60, -0x7f000001, RZ ;  /* 0x80ffffff3c3c4810 */ /* 0x000fe40007ffe0ff */
[----:B------:R-:W-:-:S02]  /*15680*/  @P1 IADD3 R49, PT, PT, R49, -0x7f000001, RZ ;  /* 0x80ffffff31311810 */ /* 0x000fc40007ffe0ff */
[----:B------:R-:W-:Y:S01]  /*15690*/  @P5 IADD3 R64, PT, PT, R64, -0x7f000001, RZ ;  /* 0x80ffffff40405810 */ /* 0x000fe20007ffe0ff */
[----:B------:R-:W-:Y:S01]  /*156a0*/  IMAD.WIDE.U32 R44, R51, 0x5fffffa, RZ ;  /* 0x05fffffa332c7825 */ /* 0x000fe200078e00ff */
[----:B------:R-:W-:-:S03]  /*156b0*/  ISETP.GE.U32.AND P4, PT, R53, 0x7f000001, PT ;  /* 0x7f0000013500780c */ /* 0x000fc60003f86070 */
[----:B------:R-:W-:Y:S02]  /*156c0*/  IMAD R55, R54, 0x6, RZ ;  /* 0x0000000636377824 */ /* 0x000fe400078e02ff */
[----:B------:R-:W-:Y:S01]  /*156d0*/  IMAD R69, R51, 0x6, RZ ;  /* 0x0000000633457824 */ /* 0x000fe200078e02ff */
[----:B------:R-:W-:Y:S01]  /*156e0*/  ISETP.GE.U32.AND P1, PT, R59, 0x7f000001, PT ;  /* 0x7f0000013b00780c */ /* 0x000fe20003f26070 */
[----:B------:R-:W-:Y:S01]  /*156f0*/  IMAD.HI.U32 R51, R55, 0x7f000001, R16 ;  /* 0x7f00000137337827 */ /* 0x000fe200078e0010 */
[----:B------:R-:W-:Y:S02]  /*15700*/  IADD3 R60, PT, PT, R60, R75, RZ ;  /* 0x0000004b3c3c7210 */ /* 0x000fe40007ffe0ff */
[----:B------:R-:W-:Y:S01]  /*15710*/  IADD3 R49, PT, PT, R64, R49, RZ ;  /* 0x0000003140317210 */ /* 0x000fe20007ffe0ff */
[----:B------:R-:W-:Y:S01]  /*15720*/  IMAD.HI.U32 R44, R69, 0x7f000001, R44 ;  /* 0x7f000001452c7827 */ /* 0x000fe200078e002c */
[----:B------:R-:W-:Y:S02]  /*15730*/  @P0 IADD3 R56, PT, PT, R56, -0x7f000001, RZ ;  /* 0x80ffffff38380810 */ /* 0x000fe40007ffe0ff */
[----:B------:R-:W-:-:S02]  /*15740*/  @P6 IADD3 R67, PT, PT, R67, -0x7f000001, RZ ;  /* 0x80ffffff43436810 */ /* 0x000fc40007ffe0ff */
[----:B------:R-:W-:Y:S02]  /*15750*/  @P3 IADD3 R61, PT, PT, R61, -0x7f000001, RZ ;  /* 0x80ffffff3d3d3810 */ /* 0x000fe40007ffe0ff */
[----:B------:R-:W-:Y:S01]  /*15760*/  @P2 IADD3 R58, PT, PT, R58, -0x7f000001, RZ ;  /* 0x80ffffff3a3a2810 */ /* 0x000fe20007ffe0ff */
[----:B------:R-:W-:Y:S01]  /*15770*/  ISETP.GE.U32.AND P5, PT, R51, 0x7f000001, PT ;  /* 0x7f0000013300780c */ /* 0x000fe20003fa6070 */
[----:B------:R-:W-:Y:S01]  /*15780*/  ISETP.GE.U32.AND P0, PT, R60, 0x7f000001, PT ;  /* 0x7f0000013c00780c */ /* 0x000fe20003f06070 */
[----:B------:R-:W-:Y:S01]  /*15790*/  ISETP.GE.U32.AND P2, PT, R44, 0x7f000001, PT ;  /* 0x7f0000012c00780c */ /* 0x000fe20003f46070 */
[----:B------:R-:W-:Y:S01]  /*157a0*/  ISETP.GE.U32.AND P3, PT, R49, 0x7f000001, PT ;  /* 0x7f0000013100780c */ /* 0x000fe20003f66070 */
[----:B------:R-:W-:Y:S01]  /*157b0*/  IADD3 R56, PT, PT, R67, R56, RZ ;  /* 0x0000003843387210 */ /* 0x000fe20007ffe0ff */
[----:B------:R-:W-:Y:S01]  /*157c0*/  IMAD R73, R14, 0x7effffff, RZ ;  /* 0x7effffff0e497824 */ /* 0x000fe200078e02ff */
[----:B------:R-:W-:Y:S01]  /*157d0*/  @P4 IADD3 R53, PT, PT, R53, -0x7f000001, RZ ;  /* 0x80ffffff35354810 */ /* 0x000fe20007ffe0ff */
[----:B------:R-:W-:Y:S01]  /*157e0*/  IMAD.WIDE.U32 R40, R52, 0x5fffffa, RZ ;  /* 0x05fffffa34287825 */ /* 0x000fe200078e00ff */
[----:B------:R-:W-:-:S02]  /*157f0*/  @P1 IADD3 R59, PT, PT, R59, -0x7f000001, RZ ;  /* 0x80ffffff3b3b1810 */ /* 0x000fc40007ffe0ff */
[----:B------:R-:W-:Y:S01]  /*15800*/  IADD3 R61, PT, PT, R58, R61, RZ ;  /* 0x0000003d3a3d7210 */ /* 0x000fe20007ffe0ff */
[----:B------:R-:W-:Y:S01]  /*15810*/  IMAD R71, R52, 0x6, RZ ;  /* 0x0000000634477824 */ /* 0x000fe200078e02ff */
[----:B------:R-:W-:Y:S01]  /*15820*/  ISETP.GE.U32.AND P6, PT, R57, 0x7f000001, PT ;  /* 0x7f0000013900780c */ /* 0x000fe20003fc6070 */
[----:B------:R-:W-:Y:S01]  /*15830*/  IMAD.HI.U32 R52, R73, 0x7f000001, R14 ;  /* 0x7f00000149347827 */ /* 0x000fe200078e000e */
[----:B------:R-:W-:Y:S01]  /*15840*/  ISETP.GE.U32.AND P4, PT, R56, 0x7f000001, PT ;  /* 0x7f0000013800780c */ /* 0x000fe20003f86070 */
[----:B------:R-:W-:Y:S02]  /*15850*/  @P5 IADD3 R51, PT, PT, R51, -0x7f000001, RZ ;  /* 0x80ffffff33335810 */ /* 0x000fe40007ffe0ff */
[----:B------:R-:W-:Y:S01]  /*15860*/  IMAD.WIDE.U32 R14, R53, 0x5fffffa, RZ ;  /* 0x05fffffa350e7825 */ /* 0x000fe200078e00ff */
[----:B------:R-:W-:Y:S02]  /*15870*/  @P0 IADD3 R60, PT, PT, R60, -0x7f000001, RZ ;  /* 0x80ffffff3c3c0810 */ /* 0x000fe40007ffe0ff */
[----:B------:R-:W-:Y:S01]  /*15880*/  @P2 IADD3 R44, PT, PT, R44, -0x7f000001, RZ ;  /* 0x80ffffff2c2c2810 */ /* 0x000fe20007ffe0ff */
[----:B------:R-:W-:Y:S01]  /*15890*/  IMAD.HI.U32 R40, R71, 0x7f000001, R40 ;  /* 0x7f00000147287827 */ /* 0x000fe200078e0028 */
[----:B------:R-:W-:Y:S01]  /*158a0*/  ISETP.GE.U32.AND P5, PT, R61, 0x7f000001, PT ;  /* 0x7f0000013d00780c */ /* 0x000fe20003fa6070 */
[----:B------:R-:W-:-:S02]  /*158b0*/  @P3 IADD3 R49, PT, PT, R49, -0x7f000001, RZ ;  /* 0x80ffffff31313810 */ /* 0x000fc40007ffe0ff */
[----:B------:R-:W-:-:S04]  /*158c0*/  IMAD.WIDE.U32 R16, R59, 0x5fffffa, RZ ;  /* 0x05fffffa3b107825 */ /* 0x000fc800078e00ff */
[----:B------:R-:W-:Y:S02]  /*158d0*/  IMAD R41, R53, 0x6, RZ ;  /* 0x0000000635297824 */ /* 0x000fe400078e02ff */
[----:B------:R-:W-:Y:S02]  /*158e0*/  IMAD R45, R59, 0x6, RZ ;  /* 0x000000063b2d7824 */ /* 0x000fe400078e02ff */
[----:B------:R-:W-:Y:S01]  /*158f0*/  IMAD.HI.U32 R54, R41, 0x7f000001, R14 ;  /* 0x7f00000129367827 */ /* 0x000fe200078e000e */
[----:B------:R-:W-:Y:S01]  /*15900*/  IADD3 R41, PT, PT, R60, R51, RZ ;  /* 0x000000333c297210 */ /* 0x000fe20007ffe0ff */
[----:B------:R-:W-:Y:S02]  /*15910*/  ISETP.GE.U32.AND P1, PT, R62, 0x7f000001, PT ;  /* 0x7f0000013e00780c */ /* 0x000fe40003f26070 */
[----:B------:R-:W-:Y:S01]  /*15920*/  IMAD.HI.U32 R16, R45, 0x7f000001, R16 ;  /* 0x7f0000012d107827 */ /* 0x000fe200078e0010 */
[----:B------:R-:W-:Y:S02]  /*15930*/  IADD3 R45, PT, PT, R49, R44, RZ ;  /* 0x0000002c312d7210 */ /* 0x000fe40007ffe0ff */
[----:B------:R-:W-:Y:S01]  /*15940*/  @P6 IADD3 R57, PT, PT, R57, -0x7f000001, RZ ;  /* 0x80ffffff39396810 */ /* 0x000fe20007ffe0ff */
[----:B------:R-:W-:Y:S01]  /*15950*/  ISETP.GE.U32.AND P0, PT, R41, 0x7f000001, PT ;  /* 0x7f0000012900780c */ /* 0x000fe20003f06070 */
[----:B------:R-:W-:Y:S01]  /*15960*/  @P4 IADD3 R56, PT, PT, R56, -0x7f000001, RZ ;  /* 0x80ffffff38384810 */ /* 0x000fe20007ffe0ff */
[----:B------:R-:W-:Y:S01]  /*15970*/  ISETP.GE.U32.AND P3, PT, R45, 0x7f000001, PT ;  /* 0x7f0000012d00780c */ /* 0x000fe20003f66070 */
[----:B------:R-:W-:Y:S01]  /*15980*/  @P5 IADD3 R61, PT, PT, R61, -0x7f000001, RZ ;  /* 0x80ffffff3d3d5810 */ /* 0x000fe20007ffe0ff */
[----:B------:R-:W-:Y:S01]  /*15990*/  ISETP.GE.U32.AND P2, PT, R40, 0x7f000001, PT ;  /* 0x7f0000012800780c */ /* 0x000fe20003f46070 */
[----:B------:R-:W-:Y:S01]  /*159a0*/  IADD3 R49, PT, PT, R56, R57, RZ ;  /* 0x0000003938317210 */ /* 0x000fe20007ffe0ff */
[----:B------:R-:W-:Y:S01]  /*159b0*/  ISETP.GE.U32.AND P6, PT, R54, 0x7f000001, PT ;  /* 0x7f0000013600780c */ /* 0x000fe20003fc6070 */
[----:B------:R-:W-:Y:S01]  /*159c0*/  ISETP.GE.U32.AND P5, PT, R16, 0x7f000001, PT ;  /* 0x7f0000011000780c */ /* 0x000fe20003fa6070 */
[----:B------:R-:W-:-:S02]  /*159d0*/  @P1 IADD3 R62, PT, PT, R62, -0x7f000001, RZ ;  /* 0x80ffffff3e3e1810 */ /* 0x000fc40007ffe0ff */
[----:B------:R-:W-:-:S03]  /*159e0*/  ISETP.GE.U32.AND P4, PT, R49, 0x7f000001, PT ;  /* 0x7f0000013100780c */ /* 0x000fc60003f86070 */
[----:B------:R-:W-:Y:S02]  /*159f0*/  @P0 IADD3 R41, PT, PT, R41, -0x7f000001, RZ ;  /* 0x80ffffff29290810 */ /* 0x000fe40007ffe0ff */
[----:B------:R-:W-:Y:S01]  /*15a00*/  IADD3 R62, PT, PT, R61, R62, RZ ;  /* 0x0000003e3d3e7210 */ /* 0x000fe20007ffe0ff */
[----:B------:R-:W-:Y:S01]  /*15a10*/  ISETP.GE.U32.AND P0, PT, R47, 0x7f000001, PT ;  /* 0x7f0000012f00780c */ /* 0x000fe20003f06070 */
[----:B------:R-:W-:Y:S01]  /*15a20*/  @P3 IADD3 R45, PT, PT, R45, -0x7f000001, RZ ;  /* 0x80ffffff2d2d3810 */ /* 0x000fe20007ffe0ff */
[----:B------:R-:W-:Y:S01]  /*15a30*/  IMAD.WIDE.U32 R14, R12, R13, RZ ;  /* 0x0000000d0c0e7225 */ /* 0x000fe200078e00ff */
[----:B------:R-:W-:Y:S01]  /*15a40*/  ISETP.GE.U32.AND P3, PT, R65, 0x7f000001, PT ;  /* 0x7f0000014100780c */ /* 0x000fe20003f66070 */
[----:B------:R-:W-:Y:S01]  /*15a50*/  ISETP.GE.U32.AND P1, PT, R48, 0x7f000001, PT ;  /* 0x7f0000013000780c */ /* 0x000fe20003f26070 */
[----:B------:R-:W-:Y:S02]  /*15a60*/  @P2 IADD3 R40, PT, PT, R40, -0x7f000001, RZ ;  /* 0x80ffffff28282810 */ /* 0x000fe40007ffe0ff */
[----:B------:R-:W-:-:S02]  /*15a70*/  @P6 IADD3 R54, PT, PT, R54, -0x7f000001, RZ ;  /* 0x80ffffff36366810 */ /* 0x000fc40007ffe0ff */
[----:B------:R-:W-:Y:S01]  /*15a80*/  @P5 IADD3 R16, PT, PT, R16, -0x7f000001, RZ ;  /* 0x80ffffff10105810 */ /* 0x000fe20007ffe0ff */
[----:B------:R-:W-:Y:S01]  /*15a90*/  IMAD R17, R14, 0x7effffff, RZ ;  /* 0x7effffff0e117824 */ /* 0x000fe200078e02ff */
[----:B------:R-:W-:Y:S01]  /*15aa0*/  ISETP.GE.U32.AND P2, PT, R63, 0x7f000001, PT ;  /* 0x7f0000013f00780c */ /* 0x000fe20003f46070 */
[----:B------:R-:W-:Y:S01]  /*15ab0*/  IMAD.WIDE.U32 R50, R50, R13, RZ ;  /* 0x0000000d32327225 */ /* 0x000fe200078e00ff */
[----:B------:R-:W-:Y:S01]  /*15ac0*/  ISETP.GE.U32.AND P6, PT, R52, 0x7f000001, PT ;  /* 0x7f0000013400780c */ /* 0x000fe20003fc6070 */
[----:B------:R-:W-:Y:S01]  /*15ad0*/  ISETP.GE.U32.AND P5, PT, R62, 0x7f000001, PT ;  /* 0x7f0000013e00780c */ /* 0x000fe20003fa6070 */
[----:B------:R-:W-:Y:S01]  /*15ae0*/  @P4 IADD3 R49, PT, PT, R49, -0x7f000001, RZ ;  /* 0x80ffffff31314810 */ /* 0x000fe20007ffe0ff */
[----:B------:R-:W-:Y:S01]  /*15af0*/  IMAD.HI.U32 R17, R17, 0x7f000001, R14 ;  /* 0x7f00000111117827 */ /* 0x000fe200078e000e */
[----:B------:R-:W-:-:S03]  /*15b00*/  IADD3 R45, PT, PT, R45, R54, RZ ;  /* 0x000000362d2d7210 */ /* 0x000fc60007ffe0ff */
[----:B------:R-:W-:Y:S01]  /*15b10*/  IMAD R13, R50, 0x7effffff, RZ ;  /* 0x7effffff320d7824 */ /* 0x000fe200078e02ff */
[----:B------:R-:W-:Y:S02]  /*15b20*/  @P0 IADD3 R47, PT, PT, R47, -0x7f000001, RZ ;  /* 0x80ffffff2f2f0810 */ /* 0x000fe40007ffe0ff */
[----:B------:R-:W-:Y:S01]  /*15b30*/  IADD3 R49, PT, PT, R49, R16, RZ ;  /* 0x0000001031317210 */ /* 0x000fe20007ffe0ff */
[----:B------:R-:W-:Y:S01]  /*15b40*/  ISETP.GE.U32.AND P0, PT, R17, 0x7f000001, PT ;  /* 0x7f0000011100780c */ /* 0x000fe20003f06070 */
[----:B------:R-:W-:Y:S01]  /*15b50*/  IMAD.HI.U32 R55, R13, 0x7f000001, R50 ;  /* 0x7f0000010d377827 */ /* 0x000fe200078e0032 */
[----:B------:R-:W-:Y:S02]  /*15b60*/  IADD3 R51, PT, PT, R41, R40, RZ ;  /* 0x0000002829337210 */ /* 0x000fe40007ffe0ff */
[----:B------:R-:W-:Y:S01]  /*15b70*/  @P3 IADD3 R65, PT, PT, R65, -0x7f000001, RZ ;  /* 0x80ffffff41413810 */ /* 0x000fe20007ffe0ff */
[----:B------:R-:W-:Y:S01]  /*15b80*/  ISETP.GE.U32.AND P3, PT, R45, 0x7f000001, PT ;  /* 0x7f0000012d00780c */ /* 0x000fe20003f66070 */
[----:B------:R-:W-:Y:S01]  /*15b90*/  @P1 IADD3 R48, PT, PT, R48, -0x7f000001, RZ ;  /* 0x80ffffff30301810 */ /* 0x000fe20007ffe0ff */
[----:B------:R-:W-:Y:S01]  /*15ba0*/  ISETP.GE.U32.AND P1, PT, R46, 0x7f000001, PT ;  /* 0x7f0000012e00780c */ /* 0x000fe20003f26070 */
        /* <DEDUP_REMOVED lines=9> */
[----:B------:R-:W-:Y:S01]  /*15c40*/  @P3 IADD3 R45, PT, PT, R45, -0x7f000001, RZ ;  /* 0x80ffffff2d2d3810 */ /* 0x000fe20007ffe0ff */
[----:B------:R-:W-:Y:S01]  /*15c50*/  ISETP.GE.U32.AND P0, PT, R63, 0x7f000001, PT ;  /* 0x7f0000013f00780c */ /* 0x000fe20003f06070 */
[----:B------:R-:W-:-:S03]  /*15c60*/  @P1 IADD3 R46, PT, PT, R46, -0x7f000001, RZ ;  /* 0x80ffffff2e2e1810 */ /* 0x000fc60007ffe0ff */
[----:B------:R-:W-:Y:S01]  /*15c70*/  IMAD.WIDE.U32 R14, R45, R38, RZ ;  /* 0x000000262d0e7225 */ /* 0x000fe200078e00ff */
[----:B------:R-:W-:Y:S02]  /*15c80*/  @P2 IADD3 R51, PT, PT, R51, -0x7f000001, RZ ;  /* 0x80ffffff33332810 */ /* 0x000fe40007ffe0ff */
[----:B------:R-:W-:Y:S02]  /*15c90*/  @P6 IADD3 R49, PT, PT, R49, -0x7f000001, RZ ;  /* 0x80ffffff31316810 */ /* 0x000fe40007ffe0ff */
[----:B------:R-:W-:Y:S02]  /*15ca0*/  @P4 IADD3 R24, PT, PT, R24, -0x7f000001, RZ ;  /* 0x80ffffff18184810 */ /* 0x000fe40007ffe0ff */
[----:B------:R-:W-:Y:S02]  /*15cb0*/  @P5 IADD3 R55, PT, PT, R55, -0x7f000001, RZ ;  /* 0x80ffffff37375810 */ /* 0x000fe40007ffe0ff */
[----:B------:R-:W-:Y:S01]  /*15cc0*/  IADD3 R44, PT, PT, R46, R17, RZ ;  /* 0x000000112e2c7210 */ /* 0x000fe20007ffe0ff */
[----:B------:R-:W-:-:S04]  /*15cd0*/  IMAD.WIDE.U32 R12, R51, R7, RZ ;  /* 0x00000007330c7225 */ /* 0x000fc800078e00ff */
[----:B------:R-:W-:Y:S01]  /*15ce0*/  IMAD.WIDE.U32 R16, R49, R39, RZ ;  /* 0x0000002731107225 */ /* 0x000fe200078e00ff */
[----:B------:R-:W-:-:S03]  /*15cf0*/  IADD3 R24, PT, PT, R24, R55, RZ ;  /* 0x0000003718187210 */ /* 0x000fc60007ffe0ff */
[----:B------:R-:W-:Y:S01]  /*15d00*/  IMAD R53, R14, 0x7effffff, RZ ;  /* 0x7effffff0e357824 */ /* 0x000fe200078e02ff */
[----:B------:R-:W-:Y:S01]  /*15d10*/  @P0 IADD3 R63, PT, PT, R63, -0x7f000001, RZ ;  /* 0x80ffffff3f3f0810 */ /* 0x000fe20007ffe0ff */
[----:B------:R-:W-:Y:S02]  /*15d20*/  IMAD R41, R12, 0x7effffff, RZ ;  /* 0x7effffff0c297824 */ /* 0x000fe400078e02ff */
[----:B------:R-:W-:Y:S02]  /*15d30*/  IMAD R55, R16, 0x7effffff, RZ ;  /* 0x7effffff10377824 */ /* 0x000fe400078e02ff */
[----:B------:R-:W-:Y:S01]  /*15d40*/  IMAD.HI.U32 R46, R53, 0x7f000001, R14 ;  /* 0x7f000001352e7827 */ /* 0x000fe200078e000e */
[----:B------:R-:W-:-:S03]  /*15d50*/  IADD3 R47, PT, PT, R47, R52, RZ ;  /* 0x000000342f2f7210 */ /* 0x000fc60007ffe0ff */
[----:B------:R-:W-:-:S04]  /*15d60*/  IMAD.WIDE.U32 R14, R45, R7, RZ ;  /* 0x000000072d0e7225 */ /* 0x000fc800078e00ff */
[----:B------:R-:W-:-:S04]  /*15d70*/  IMAD.HI.U32 R50, R41, 0x7f000001, R12 ;  /* 0x7f00000129327827 */ /* 0x000fc800078e000c */
[----:B------:R-:W-:-:S04]  /*15d80*/  IMAD.HI.U32 R52, R55, 0x7f000001, R16 ;  /* 0x7f00000137347827 */ /* 0x000fc800078e0010 */
[----:B------:R-:W-:-:S04]  /*15d90*/  IMAD.WIDE.U32 R12, R51, R6, RZ ;  /* 0x00000006330c7225 */ /* 0x000fc800078e00ff */
[----:B------:R-:W-:-:S04]  /*15da0*/  IMAD.WIDE.U32 R40, R63, R6, RZ ;  /* 0x000000063f287225 */ /* 0x000fc800078e00ff */
[----:B------:R-:W-:Y:S02]  /*15db0*/  IMAD R55, R14, 0x7effffff, RZ ;  /* 0x7effffff0e377824 */ /* 0x000fe400078e02ff */
[----:B------:R-:W-:-:S04]  /*15dc0*/  IMAD.WIDE.U32 R16, R49, R38, RZ ;  /* 0x0000002631107225 */ /* 0x000fc800078e00ff */
[----:B------:R-:W-:Y:S02]  /*15dd0*/  IMAD R53, R12, 0x7effffff, RZ ;  /* 0x7effffff0c357824 */ /* 0x000fe400078e02ff */
[----:B------:R-:W-:Y:S02]  /*15de0*/  IMAD R59, R40, 0x7effffff, RZ ;  /* 0x7effffff283b7824 */ /* 0x000fe400078e02ff */
[----:B------:R-:W-:-:S04]  /*15df0*/  IMAD.HI.U32 R54, R55, 0x7f000001, R14 ;  /* 0x7f00000137367827 */ /* 0x000fc800078e000e */
[----:B------:R-:W-:-:S04]  /*15e00*/  IMAD.WIDE.U32 R14, R51, R39, RZ ;  /* 0x00000027330e7225 */ /* 0x000fc800078e00ff */
[----:B------:R-:W-:Y:S02]  /*15e10*/  IMAD R57, R16, 0x7effffff, RZ ;  /* 0x7effffff10397824 */ /* 0x000fe400078e02ff */
[----:B------:R-:W-:-:S04]  /*15e20*/  IMAD.HI.U32 R53, R53, 0x7f000001, R12 ;  /* 0x7f00000135357827 */ /* 0x000fc800078e000c */
[----:B------:R-:W-:Y:S01]  /*15e30*/  IMAD.HI.U32 R56, R59, 0x7f000001, R40 ;  /* 0x7f0000013b387827 */ /* 0x000fe200078e0028 */
[----:B------:R-:W-:-:S03]  /*15e40*/  IADD3 R48, PT, PT, R48, R65, RZ ;  /* 0x0000004130307210 */ /* 0x000fc60007ffe0ff */
[----:B------:R-:W-:-:S04]  /*15e50*/  IMAD.WIDE.U32 R40, R49, R7, RZ ;  /* 0x0000000731287225 */ /* 0x000fc800078e00ff */
[----:B------:R-:W-:Y:S02]  /*15e60*/  IMAD R59, R14, 0x7effffff, RZ ;  /* 0x7effffff0e3b7824 */ /* 0x000fe400078e02ff */
[----:B------:R-:W-:Y:S01]  /*15e70*/  IMAD.WIDE.U32 R12, R63, R39, RZ ;  /* 0x000000273f0c7225 */ /* 0x000fe200078e00ff */
[----:B------:R-:W-:-:S03]  /*15e80*/  ISETP.GE.U32.AND P4, PT, R53, 0x7f000001, PT ;  /* 0x7f0000013500780c */ /* 0x000fc60003f86070 */
[----:B------:R-:W-:-:S04]  /*15e90*/  IMAD.HI.U32 R55, R57, 0x7f000001, R16 ;  /* 0x7f00000139377827 */ /* 0x000fc800078e0010 */
[----:B------:R-:W-:-:S04]  /*15ea0*/  IMAD.WIDE.U32 R16, R45, R6, RZ ;  /* 0x000000062d107225 */ /* 0x000fc800078e00ff */
[----:B------:R-:W-:Y:S02]  /*15eb0*/  IMAD R65, R40, 0x7effffff, RZ ;  /* 0x7effffff28417824 */ /* 0x000fe400078e02ff */
[----:B------:R-:W-:Y:S01]  /*15ec0*/  IMAD.HI.U32 R58, R59, 0x7f000001, R14 ;  /* 0x7f0000013b3a7827 */ /* 0x000fe200078e000e */
[----:B------:R-:W-:-:S03]  /*15ed0*/  ISETP.GE.U32.AND P3, PT, R52, 0x7f000001, PT ;  /* 0x7f0000013400780c */ /* 0x000fc60003f66070 */
[----:B------:R-:W-:Y:S02]  /*15ee0*/  IMAD R57, R12, 0x7effffff, RZ ;  /* 0x7effffff0c397824 */ /* 0x000fe400078e02ff */
[----:B------:R-:W-:Y:S01]  /*15ef0*/  IMAD.WIDE.U32 R14, R51, R38, RZ ;  /* 0x00000026330e7225 */ /* 0x000fe200078e00ff */
[----:B------:R-:W-:Y:S01]  /*15f00*/  ISETP.GE.U32.AND P2, PT, R46, 0x7f000001, PT ;  /* 0x7f0000012e00780c */ /* 0x000fe20003f46070 */
[----:B------:R-:W-:Y:S02]  /*15f10*/  ISETP.GE.U32.AND P5, PT, R58, 0x7f000001, PT ;  /* 0x7f0000013a00780c */ /* 0x000fe40003fa6070 */
[----:B------:R-:W-:Y:S02]  /*15f20*/  IMAD R61, R16, 0x7effffff, RZ ;  /* 0x7effffff103d7824 */ /* 0x000fe400078e02ff */
[----:B------:R-:W-:-:S04]  /*15f30*/  IMAD.HI.U32 R59, R65, 0x7f000001, R40 ;  /* 0x7f000001413b7827 */ /* 0x000fc800078e0028 */
[----:B------:R-:W-:-:S04]  /*15f40*/  IMAD.HI.U32 R57, R57, 0x7f000001, R12 ;  /* 0x7f00000139397827 */ /* 0x000fc800078e000c */
[----:B------:R-:W-:Y:S02]  /*15f50*/  IMAD R65, R14, 0x7effffff, RZ ;  /* 0x7effffff0e417824 */ /* 0x000fe400078e02ff */
[----:B------:R-:W-:Y:S01]  /*15f60*/  IMAD.WIDE.U32 R12, R63, R38, RZ ;  /* 0x000000263f0c7225 */ /* 0x000fe200078e00ff */
[----:B------:R-:W-:-:S03]  /*15f70*/  ISETP.GE.U32.AND P0, PT, R50, 0x7f000001, PT ;  /* 0x7f0000013200780c */ /* 0x000fc60003f06070 */
[----:B------:R-:W-:-:S04]  /*15f80*/  IMAD.HI.U32 R61, R61, 0x7f000001, R16 ;  /* 0x7f0000013d3d7827 */ /* 0x000fc800078e0010 */
[----:B------:R-:W-:-:S04]  /*15f90*/  IMAD.WIDE.U32 R16, R51, R10, RZ ;  /* 0x0000000a33107225 */ /* 0x000fc800078e00ff */
[----:B------:R-:W-:Y:S01]  /*15fa0*/  IMAD.HI.U32 R60, R65, 0x7f000001, R14 ;  /* 0x7f000001413c7827 */ /* 0x000fe200078e000e */
[----:B------:R-:W-:-:S03]  /*15fb0*/  ISETP.GE.U32.AND P6, PT, R55, 0x7f000001, PT ;  /* 0x7f0000013700780c */ /* 0x000fc60003fc6070 */
        /* <DEDUP_REMOVED lines=8> */
[----:B------:R-:W-:-:S03]  /*16040*/  @P3 IADD3 R52, PT, PT, R52, -0x7f000001, RZ ;  /* 0x80ffffff34343810 */ /* 0x000fc60007ffe0ff */
[----:B------:R-:W-:Y:S01]  /*16050*/  IMAD.WIDE.U32 R12, R63, R7, RZ ;  /* 0x000000073f0c7225 */ /* 0x000fe200078e00ff */
[----:B------:R-:W-:Y:S02]  /*16060*/  @P2 IADD3 R46, PT, PT, R46, -0x7f000001, RZ ;  /* 0x80ffffff2e2e2810 */ /* 0x000fe40007ffe0ff */
[----:B------:R-:W-:Y:S01]  /*16070*/  @P5 IADD3 R58, PT, PT, R58, -0x7f000001, RZ ;  /* 0x80ffffff3a3a5810 */ /* 0x000fe20007ffe0ff */
[----:B------:R-:W-:Y:S01]  /*16080*/  IMAD.HI.U32 R65, R69, 0x7f000001, R16 ;  /* 0x7f00000145417827 */ /* 0x000fe200078e0010 */
[----:B------:R-:W-:Y:S01]  /*16090*/  ISETP.GE.U32.AND P3, PT, R53, 0x7f000001, PT ;  /* 0x7f0000013500780c */ /* 0x000fe20003f66070 */
[----:B------:R-:W-:Y:S02]  /*160a0*/  ISETP.GE.U32.AND P2, PT, R61, 0x7f000001, PT ;  /* 0x7f0000013d00780c */ /* 0x000fe40003f46070 */
[----:B------:R-:W-:-:S04]  /*160b0*/  IMAD.WIDE.U32 R14, R49, R6, RZ ;  /* 0x00000006310e7225 */ /* 0x000fc800078e00ff */
[----:B------:R-:W-:-:S04]  /*160c0*/  IMAD.WIDE.U32 R16, R45, R10, RZ ;  /* 0x0000000a2d107225 */ /* 0x000fc800078e00ff */
[----:B------:R-:W-:-:S04]  /*160d0*/  IMAD.HI.U32 R67, R67, 0x7f000001, R40 ;  /* 0x7f00000143437827 */ /* 0x000fc800078e0028 */
[----:B------:R-:W-:-:S04]  /*160e0*/  IMAD.WIDE.U32 R40, R49, R10, RZ ;  /* 0x0000000a31287225 */ /* 0x000fc800078e00ff */
[----:B------:R-:W-:Y:S02]  /*160f0*/  IMAD R45, R12, 0x7effffff, RZ ;  /* 0x7effffff0c2d7824 */ /* 0x000fe400078e02ff */
[----:B------:R-:W-:Y:S02]  /*16100*/  IMAD R49, R14, 0x7effffff, RZ ;  /* 0x7effffff0e317824 */ /* 0x000fe400078e02ff */
[----:B------:R-:W-:Y:S01]  /*16110*/  IMAD R69, R16, 0x7effffff, RZ ;  /* 0x7effffff10457824 */ /* 0x000fe200078e02ff */
[----:B------:R-:W-:Y:S01]  /*16120*/  ISETP.GE.U32.AND P5, PT, R58, 0x7f000001, PT ;  /* 0x7f0000013a00780c */ /* 0x000fe20003fa6070 */
[----:B------:R-:W-:Y:S01]  /*16130*/  IMAD R71, R40, 0x7effffff, RZ ;  /* 0x7effffff28477824 */ /* 0x000fe200078e02ff */
[----:B------:R-:W-:Y:S01]  /*16140*/  @P0 IADD3 R50, PT, PT, R50, -0x7f000001, RZ ;  /* 0x80ffffff32320810 */ /* 0x000fe20007ffe0ff */
[----:B------:R-:W-:Y:S01]  /*16150*/  IMAD.HI.U32 R45, R45, 0x7f000001, R12 ;  /* 0x7f0000012d2d7827 */ /* 0x000fe200078e000c */
[----:B------:R-:W-:-:S03]  /*16160*/  @P6 IADD3 R55, PT, PT, R55, -0x7f000001, RZ ;  /* 0x80ffffff37376810 */ /* 0x000fc60007ffe0ff */
[----:B------:R-:W-:Y:S01]  /*16170*/  IMAD.WIDE.U32 R12, R52, 0x5fffffa, RZ ;  /* 0x05fffffa340c7825 */ /* 0x000fe200078e00ff */
[----:B------:R-:W-:Y:S02]  /*16180*/  @P1 IADD3 R54, PT, PT, R54, -0x7f000001, RZ ;  /* 0x80ffffff36361810 */ /* 0x000fe40007ffe0ff */
[----:B------:R-:W-:Y:S01]  /*16190*/  @P4 IADD3 R60, PT, PT, R60, -0x7f000001, RZ ;  /* 0x80ffffff3c3c4810 */ /* 0x000fe20007ffe0ff */
[----:B------:R-:W-:Y:S01]  /*161a0*/  IMAD.HI.U32 R49, R49, 0x7f000001, R14 ;  /* 0x7f00000131317827 */ /* 0x000fe200078e000e */
[----:B------:R-:W-:-:S03]  /*161b0*/  ISETP.GE.U32.AND P1, PT, R51, 0x7f000001, PT ;  /* 0x7f0000013300780c */ /* 0x000fc60003f26070 */
[----:B------:R-:W-:Y:S01]  /*161c0*/  IMAD.HI.U32 R17, R69, 0x7f000001, R16 ;  /* 0x7f00000145117827 */ /* 0x000fe200078e0010 */
[----:B------:R-:W-:-:S03]  /*161d0*/  ISETP.GE.U32.AND P4, PT, R50, 0x7f000001, PT ;  /* 0x7f0000013200780c */ /* 0x000fc60003f86070 */
[----:B------:R-:W-:-:S04]  /*161e0*/  IMAD.WIDE.U32 R14, R46, 0x5fffffa, RZ ;  /* 0x05fffffa2e0e7825 */ /* 0x000fc800078e00ff */
[----:B------:R-:W-:Y:S02]  /*161f0*/  IMAD R69, R52, 0x6, RZ ;  /* 0x0000000634457824 */ /* 0x000fe400078e02ff */
[----:B------:R-:W-:Y:S01]  /*16200*/  IMAD.HI.U32 R40, R71, 0x7f000001, R40 ;  /* 0x7f00000147287827 */ /* 0x000fe200078e0028 */
[----:B------:R-:W-:-:S03]  /*16210*/  ISETP.GE.U32.AND P0, PT, R57, 0x7f000001, PT ;  /* 0x7f0000013900780c */ /* 0x000fc60003f06070 */
[----:B------:R-:W-:Y:S01]  /*16220*/  IMAD R41, R46, 0x6, RZ ;  /* 0x000000062e297824 */ /* 0x000fe200078e02ff */
[----:B------:R-:W-:Y:S01]  /*16230*/  @P3 IADD3 R53, PT, PT, R53, -0x7f000001, RZ ;  /* 0x80ffffff35353810 */ /* 0x000fe20007ffe0ff */
[----:B------:R-:W-:Y:S01]  /*16240*/  IMAD.HI.U32 R16, R69, 0x7f000001, R12 ;  /* 0x7f00000145107827 */ /* 0x000fe200078e000c */
[----:B------:R-:W-:Y:S01]  /*16250*/  @P2 IADD3 R61, PT, PT, R61, -0x7f000001, RZ ;  /* 0x80ffffff3d3d2810 */ /* 0x000fe20007ffe0ff */
[----:B------:R-:W-:Y:S02]  /*16260*/  ISETP.GE.U32.AND P3, PT, R67, 0x7f000001, PT ;  /* 0x7f0000014300780c */ /* 0x000fe40003f66070 */
[----:B------:R-:W-:Y:S01]  /*16270*/  IMAD.WIDE.U32 R12, R55, 0x5fffffa, RZ ;  /* 0x05fffffa370c7825 */ /* 0x000fe200078e00ff */
[----:B------:R-:W-:-:S03]  /*16280*/  ISETP.GE.U32.AND P2, PT, R60, 0x7f000001, PT ;  /* 0x7f0000013c00780c */ /* 0x000fc60003f46070 */
[----:B------:R-:W-:Y:S01]  /*16290*/  IMAD.HI.U32 R41, R41, 0x7f000001, R14 ;  /* 0x7f00000129297827 */ /* 0x000fe200078e000e */
[----:B------:R-:W-:-:S03]  /*162a0*/  @P5 IADD3 R58, PT, PT, R58, -0x7f000001, RZ ;  /* 0x80ffffff3a3a5810 */ /* 0x000fc60007ffe0ff */
[----:B------:R-:W-:Y:S01]  /*162b0*/  IMAD R55, R55, 0x6, RZ ;  /* 0x0000000637377824 */ /* 0x000fe200078e02ff */
[----:B------:R-:W-:Y:S01]  /*162c0*/  IADD3 R53, PT, PT, R53, R54, RZ ;  /* 0x0000003635357210 */ /* 0x000fe20007ffe0ff */
[----:B------:R-:W-:Y:S02]  /*162d0*/  ISETP.GE.U32.AND P5, PT, R41, 0x7f000001, PT ;  /* 0x7f0000012900780c */ /* 0x000fe40003fa6070 */
[----:B------:R-:W-:Y:S01]  /*162e0*/  IMAD.HI.U32 R46, R55, 0x7f000001, R12 ;  /* 0x7f000001372e7827 */ /* 0x000fe200078e000c */
[----:B------:R-:W-:Y:S02]  /*162f0*/  @P1 IADD3 R51, PT, PT, R51, -0x7f000001, RZ ;  /* 0x80ffffff33331810 */ /* 0x000fe40007ffe0ff */
[----:B------:R-:W-:Y:S01]  /*16300*/  @P4 IADD3 R50, PT, PT, R50, -0x7f000001, RZ ;  /* 0x80ffffff32324810 */ /* 0x000fe20007ffe0ff */
[----:B------:R-:W-:Y:S01]  /*16310*/  ISETP.GE.U32.AND P1, PT, R59, 0x7f000001, PT ;  /* 0x7f0000013b00780c */ /* 0x000fe20003f26070 */
[----:B------:R-:W-:Y:S01]  /*16320*/  ISETP.GE.U32.AND P6, PT, R53, 0x7f000001, PT ;  /* 0x7f0000013500780c */ /* 0x000fe20003fc6070 */
[----:B------:R-:W-:Y:S01]  /*16330*/  ISETP.GE.U32.AND P4, PT, R46, 0x7f000001, PT ;  /* 0x7f0000012e00780c */ /* 0x000fe20003f86070 */
[----:B------:R-:W-:-:S02]  /*16340*/  @P0 IADD3 R57, PT, PT, R57, -0x7f000001, RZ ;  /* 0x80ffffff39390810 */ /* 0x000fc40007ffe0ff */
[----:B------:R-:W-:Y:S02]  /*16350*/  IADD3 R58, PT, PT, R58, R61, RZ ;  /* 0x0000003d3a3a7210 */ /* 0x000fe40007ffe0ff */
[----:B------:R-:W-:Y:S02]  /*16360*/  @P3 IADD3 R67, PT, PT, R67, -0x7f000001, RZ ;  /* 0x80ffffff43433810 */ /* 0x000fe40007ffe0ff */
[----:B------:R-:W-:Y:S01]  /*16370*/  @P2 IADD3 R60, PT, PT, R60, -0x7f000001, RZ ;  /* 0x80ffffff3c3c2810 */ /* 0x000fe20007ffe0ff */
[----:B------:R-:W-:Y:S01]  /*16380*/  ISETP.GE.U32.AND P3, PT, R49, 0x7f000001, PT ;  /* 0x7f0000013100780c */ /* 0x000fe20003f66070 */
[----:B------:R-:W-:Y:S01]  /*16390*/  IMAD.WIDE.U32 R14, R57, 0x5fffffa, RZ ;  /* 0x05fffffa390e7825 */ /* 0x000fe200078e00ff */
[----:B------:R-:W-:Y:S01]  /*163a0*/  ISETP.GE.U32.AND P2, PT, R58, 0x7f000001, PT ;  /* 0x7f0000013a00780c */ /* 0x000fe20003f46070 */
[----:B------:R-:W-:Y:S01]  /*163b0*/  @P5 IADD3 R41, PT, PT, R41, -0x7f000001, RZ ;  /* 0x80ffffff29295810 */ /* 0x000fe20007ffe0ff */
[----:B------:R-:W-:Y:S01]  /*163c0*/  ISETP.GE.U32.AND P0, PT, R56, 0x7f000001, PT ;  /* 0x7f0000013800780c */ /* 0x000fe20003f06070 */
[----:B------:R-:W-:Y:S01]  /*163d0*/  IMAD R57, R57, 0x6, RZ ;  /* 0x0000000639397824 */ /* 0x000fe200078e02ff */
[----:B------:R-:W-:Y:S01]  /*163e0*/  IADD3 R60, PT, PT, R60, R67, RZ ;  /* 0x000000433c3c7210 */ /* 0x000fe20007ffe0ff */
[----:B------:R-:W-:Y:S01]  /*163f0*/  IMAD.WIDE.U32 R12, R51, 0x5fffffa, RZ ;  /* 0x05fffffa330c7825 */ /* 0x000fe200078e00ff */
[----:B------:R-:W-:-:S02]  /*16400*/  @P4 IADD3 R46, PT, PT, R46, -0x7f000001, RZ ;  /* 0x80ffffff2e2e4810 */ /* 0x000fc40007ffe0ff */
[----:B------:R-:W-:Y:S02]  /*16410*/  @P6 IADD3 R53, PT, PT, R53, -0x7f000001, RZ ;  /* 0x80ffffff35356810 */ /* 0x000fe40007ffe0ff */
[----:B------:R-:W-:Y:S01]  /*16420*/  @P1 IADD3 R59, PT, PT, R59, -0x7f000001, RZ ;  /* 0x80ffffff3b3b1810 */ /* 0x000fe20007ffe0ff */
[----:B------:R-:W-:Y:S01]  /*16430*/  IMAD.HI.U32 R14, R57, 0x7f000001, R14 ;  /* 0x7f000001390e7827 */ /* 0x000fe200078e000e */
[----:B------:R-:W-:Y:S01]  /*16440*/  IADD3 R15, PT, PT, R50, R41, RZ ;  /* 0x00000029320f7210 */ /* 0x000fe20007ffe0ff */
[----:B------:R-:W-:Y:S02]  /*16450*/  ISETP.GE.U32.AND P1, PT, R60, 0x7f000001, PT ;  /* 0x7f0000013c00780c */ /* 0x000fe40003f26070 */
[----:B------:R-:W-:Y:S01]  /*16460*/  IMAD R51, R51, 0x6, RZ ;  /* 0x0000000633337824 */ /* 0x000fe200078e02ff */
[----:B------:R-:W-:Y:S02]  /*16470*/  @P3 IADD3 R49, PT, PT, R49, -0x7f000001, RZ ;  /* 0x80ffffff31313810 */ /* 0x000fe40007ffe0ff */
[----:B------:R-:W-:Y:S01]  /*16480*/  IADD3 R53, PT, PT, R53, R46, RZ ;  /* 0x0000002e35357210 */ /* 0x000fe20007ffe0ff */
[----:B------:R-:W-:Y:S01]  /*16490*/  ISETP.GE.U32.AND P3, PT, R15, 0x7f000001, PT ;  /* 0x7f0000010f00780c */ /* 0x000fe20003f66070 */
[----:B------:R-:W-:Y:S01]  /*164a0*/  IMAD.HI.U32 R55, R51, 0x7f000001, R12 ;  /* 0x7f00000133377827 */ /* 0x000fe200078e000c */
[----:B------:R-:W-:-:S02]  /*164b0*/  @P2 IADD3 R58, PT, PT, R58, -0x7f000001, RZ ;  /* 0x80ffffff3a3a2810 */ /* 0x000fc40007ffe0ff */
[----:B------:R-:W-:Y:S01]  /*164c0*/  @P0 IADD3 R56, PT, PT, R56, -0x7f000001, RZ ;  /* 0x80ffffff38380810 */ /* 0x000fe20007ffe0ff */
[----:B------:R-:W-:Y:S01]  /*164d0*/  ISETP.GE.U32.AND P5, PT, R53, 0x7f000001, PT ;  /* 0x7f0000013500780c */ /* 0x000fe20003fa6070 */
[----:B------:R-:W-:Y:S01]  /*164e0*/  ISETP.GE.U32.AND P6, PT, R14, 0x7f000001, PT ;  /* 0x7f0000010e00780c */ /* 0x000fe20003fc6070 */
[----:B------:R-:W-:Y:S01]  /*164f0*/  ISETP.GE.U32.AND P0, PT, R55, 0x7f000001, PT ;  /* 0x7f0000013700780c */ /* 0x000fe20003f06070 */
[----:B------:R-:W-:Y:S02]  /*16500*/  IADD3 R54, PT, PT, R58, R59, RZ ;  /* 0x0000003b3a367210 */ /* 0x000fe40007ffe0ff */
[----:B------:R-:W-:Y:S01]  /*16510*/  @P1 IADD3 R60, PT, PT, R60, -0x7f000001, RZ ;  /* 0x80ffffff3c3c1810 */ /* 0x000fe20007ffe0ff */
[----:B------:R-:W-:Y:S01]  /*16520*/  IMAD.WIDE.U32 R12, R63, R10, RZ ;  /* 0x0000000a3f0c7225 */ /* 0x000fe200078e00ff */
[----:B------:R-:W-:Y:S01]  /*16530*/  ISETP.GE.U32.AND P4, PT, R16, 0x7f000001, PT ;  /* 0x7f0000011000780c */ /* 0x000fe20003f86070 */
[----:B------:R-:W-:Y:S01]  /*16540*/  ISETP.GE.U32.AND P1, PT, R54, 0x7f000001, PT ;  /* 0x7f0000013600780c */ /* 0x000fe20003f26070 */
[----:B------:R-:W-:-:S02]  /*16550*/  @P3 IADD3 R15, PT, PT, R15, -0x7f000001, RZ ;  /* 0x80ffffff0f0f3810 */ /* 0x000fc40007ffe0ff */
[----:B------:R-:W-:Y:S01]  /*16560*/  IADD3 R10, PT, PT, R60, R49, RZ ;  /* 0x000000313c0a7210 */ /* 0x000fe20007ffe0ff */
[----:B------:R-:W-:Y:S01]  /*16570*/  ISETP.GE.U32.AND P3, PT, R47, 0x7f000001, PT ;  /* 0x7f0000012f00780c */ /* 0x000fe20003f66070 */
[----:B------:R-:W-:Y:S02]  /*16580*/  @P5 IADD3 R53, PT, PT, R53, -0x7f000001, RZ ;  /* 0x80ffffff35355810 */ /* 0x000fe40007ffe0ff */
[----:B------:R-:W-:Y:S02]  /*16590*/  @P6 IADD3 R14, PT, PT, R14, -0x7f000001, RZ ;  /* 0x80ffffff0e0e6810 */ /* 0x000fe40007ffe0ff */
[----:B------:R-:W-:Y:S01]  /*165a0*/  @P0 IADD3 R55, PT, PT, R55, -0x7f000001, RZ ;  /* 0x80ffffff37370810 */ /* 0x000fe20007ffe0ff */
[----:B------:R-:W-:Y:S01]  /*165b0*/  ISETP.GE.U32.AND P5, PT, R65, 0x7f000001, PT ;  /* 0x7f0000014100780c */ /* 0x000fe20003fa6070 */
[----:B------:R-:W-:Y:S01]  /*165c0*/  ISETP.GE.U32.AND P6, PT, R45, 0x7f000001, PT ;  /* 0x7f0000012d00780c */ /* 0x000fe20003fc6070 */
[----:B------:R-:W-:Y:S01]  /*165d0*/  ISETP.GE.U32.AND P0, PT, R10, 0x7f000001, PT ;  /* 0x7f0000010a00780c */ /* 0x000fe20003f06070 */
[----:B------:R-:W-:Y:S01]  /*165e0*/  IMAD R41, R56, 0x6, RZ ;  /* 0x0000000638297824 */ /* 0x000fe200078e02ff */
[----:B------:R-:W-:Y:S01]  /*165f0*/  @P1 IADD3 R54, PT, PT, R54, -0x7f000001, RZ ;  /* 0x80ffffff36361810 */ /* 0x000fe20007ffe0ff */
[----:B------:R-:W-:Y:S01]  /*16600*/  IMAD.WIDE.U32 R56, R56, 0x5fffffa, RZ ;  /* 0x05fffffa38387825 */ /* 0x000fe200078e00ff */
[----:B------:R-:W-:Y:S01]  /*16610*/  ISETP.GE.U32.AND P1, PT, R17, 0x7f000001, PT ;  /* 0x7f0000011100780c */ /* 0x000fe20003f26070 */
[----:B------:R-:W-:-:S02]  /*16620*/  @P4 IADD3 R16, PT, PT, R16, -0x7f000001, RZ ;  /* 0x80ffffff10104810 */ /* 0x000fc40007ffe0ff */
[----:B------:R-:W-:Y:S02]  /*16630*/  @P3 IADD3 R47, PT, PT, R47, -0x7f000001, RZ ;  /* 0x80ffffff2f2f3810 */ /* 0x000fe40007ffe0ff */
[----:B------:R-:W-:Y:S01]  /*16640*/  IADD3 R58, PT, PT, R53, R14, RZ ;  /* 0x0000000e353a7210 */ /* 0x000fe20007ffe0ff */
[----:B------:R-:W-:Y:S01]  /*16650*/  ISETP.GE.U32.AND P3, PT, R40, 0x7f000001, PT ;  /* 0x7f0000012800780c */ /* 0x000fe20003f66070 */
[----:B------:R-:W-:Y:S01]  /*16660*/  ISETP.GE.U32.AND P2, PT, R48, 0x7f000001, PT ;  /* 0x7f0000013000780c */ /* 0x000fe20003f46070 */
[----:B------:R-:W-:Y:S01]  /*16670*/  ISETP.GE.U32.AND P4, PT, R24, 0x7f000001, PT ;  /* 0x7f0000011800780c */ /* 0x000fe20003f86070 */
[----:B------:R-:W-:Y:S01]  /*16680*/  IMAD.HI.U32 R41, R41, 0x7f000001, R56 ;  /* 0x7f00000129297827 */ /* 0x000fe200078e0038 */
[----:B------:R-:W-:Y:S02]  /*16690*/  IADD3 R16, PT, PT, R15, R16, RZ ;  /* 0x000000100f107210 */ /* 0x000fe40007ffe0ff */
[----:B------:R-:W-:Y:S02]  /*166a0*/  @P5 IADD3 R65, PT, PT, R65, -0x7f000001, RZ ;  /* 0x80ffffff41415810 */ /* 0x000fe40007ffe0ff */
[----:B------:R-:W-:-:S02]  /*166b0*/  @P6 IADD3 R45, PT, PT, R45, -0x7f000001, RZ ;  /* 0x80ffffff2d2d6810 */ /* 0x000fc40007ffe0ff */
[----:B------:R-:W-:Y:S01]  /*166c0*/  @P0 IADD3 R10, PT, PT, R10, -0x7f000001, RZ ;  /* 0x80ffffff0a0a0810 */ /* 0x000fe20007ffe0ff */
[----:B------:R-:W-:Y:S01]  /*166d0*/  ISETP.GE.U32.AND P5, PT, R58, 0x7f000001, PT ;  /* 0x7f0000013a00780c */ /* 0x000fe20003fa6070 */
[----:B------:R-:W-:Y:S01]  /*166e0*/  IMAD R51, R12, 0x7effffff, RZ ;  /* 0x7effffff0c337824 */ /* 0x000fe200078e02ff */
[----:B------:R-:W-:Y:S01]  /*166f0*/  IADD3 R54, PT, PT, R54, R55, RZ ;  /* 0x0000003736367210 */ /* 0x000fe20007ffe0ff */
[----:B------:R-:W-:Y:S01]  /*16700*/  ISETP.GE.U32.AND P6, PT, R41, 0x7f000001, PT ;  /* 0x7f0000012900780c */ /* 0x000fe20003fc6070 */
[----:B------:R-:W-:Y:S01]  /*16710*/  ISETP.GE.U32.AND P0, PT, R16, 0x7f000001, PT ;  /* 0x7f0000011000780c */ /* 0x000fe20003f06070 */
[----:B------:R-:W-:Y:S01]  /*16720*/  IADD3 R10, PT, PT, R10, R45, RZ ;  /* 0x0000002d0a0a7210 */ /* 0x000fe20007ffe0ff */
[----:B------:R-:W-:Y:S01]  /*16730*/  IMAD.HI.U32 R13, R51, 0x7f000001, R12 ;  /* 0x7f000001330d7827 */ /* 0x000fe200078e000c */
        /* <DEDUP_REMOVED lines=8> */
[----:B------:R-:W-:Y:S02]  /*167c0*/  @P5 IADD3 R58, PT, PT, R58, -0x7f000001, RZ ;  /* 0x80ffffff3a3a5810 */ /* 0x000fe40007ffe0ff */
[----:B------:R-:W-:Y:S02]  /*167d0*/  @P6 IADD3 R41, PT, PT, R41, -0x7f000001, RZ ;  /* 0x80ffffff29296810 */ /* 0x000fe40007ffe0ff */
[----:B------:R-:W-:Y:S01]  /*167e0*/  @P0 IADD3 R16, PT, PT, R16, -0x7f000001, RZ ;  /* 0x80ffffff10100810 */ /* 0x000fe20007ffe0ff */
[----:B------:R-:W-:Y:S01]  /*167f0*/  IMAD.WIDE.U32 R50, R58, R38, RZ ;  /* 0x000000263a327225 */ /* 0x000fe200078e00ff */
[----:B------:R-:W-:-:S02]  /*16800*/  @P1 IADD3 R54, PT, PT, R54, -0x7f000001, RZ ;  /* 0x80ffffff36361810 */ /* 0x000fc40007ffe0ff */
[----:B------:R-:W-:Y:S02]  /*16810*/  IADD3 R12, PT, PT, R24, R65, RZ ;  /* 0x00000041180c7210 */ /* 0x000fe40007ffe0ff */
[----:B------:R-:W-:Y:S02]  /*16820*/  IADD3 R46, PT, PT, R48, R17, RZ ;  /* 0x00000011302e7210 */ /* 0x000fe40007ffe0ff */
[----:B------:R-:W-:Y:S02]  /*16830*/  IADD3 R24, PT, PT, R47, R40, RZ ;  /* 0x000000282f187210 */ /* 0x000fe40007ffe0ff */
[----:B------:R-:W-:Y:S02]  /*16840*/  IADD3 R48, PT, PT, R16, R41, RZ ;  /* 0x0000002910307210 */ /* 0x000fe40007ffe0ff */
[----:B------:R-:W-:Y:S01]  /*16850*/  @P3 IADD3 R10, PT, PT, R10, -0x7f000001, RZ ;  /* 0x80ffffff0a0a3810 */ /* 0x000fe20007ffe0ff */
[----:B------:R-:W-:Y:S01]  /*16860*/  IMAD R17, R50, 0x7effffff, RZ ;  /* 0x7effffff32117824 */ /* 0x000fe200078e02ff */
[----:B------:R-:W-:-:S02]  /*16870*/  @P2 IADD3 R44, PT, PT, R44, -0x7f000001, RZ ;  /* 0x80ffffff2c2c2810 */ /* 0x000fc40007ffe0ff */
[----:B------:R-:W-:Y:S01]  /*16880*/  @P4 IADD3 R13, PT, PT, R13, -0x7f000001, RZ ;  /* 0x80ffffff0d0d4810 */ /* 0x000fe20007ffe0ff */
[----:B------:R-:W-:-:S04]  /*16890*/  IMAD.WIDE.U32 R40, R58, R7, RZ ;  /* 0x000000073a287225 */ /* 0x000fc800078e00ff */
[----:B------:R-:W-:Y:S01]  /*168a0*/  IMAD.WIDE.U32 R14, R54, R39, RZ ;  /* 0x00000027360e7225 */ /* 0x000fe200078e00ff */
[----:B------:R-:W-:-:S03]  /*168b0*/  IADD3 R13, PT, PT, R44, R13, RZ ;  /* 0x0000000d2c0d7210 */ /* 0x000fc60007ffe0ff */
[----:B------:R-:W-:-:S04]  /*168c0*/  IMAD.HI.U32 R50, R17, 0x7f000001, R50 ;  /* 0x7f00000111327827 */ /* 0x000fc800078e0032 */
[----:B------:R-:W-:Y:S02]  /*168d0*/  IMAD R47, R40, 0x7effffff, RZ ;  /* 0x7effffff282f7824 */ /* 0x000fe400078e02ff */
[----:B------:R-:W-:Y:S01]  /*168e0*/  IMAD.WIDE.U32 R16, R10, R39, RZ ;  /* 0x000000270a107225 */ /* 0x000fe200078e00ff */
[----:B------:R-:W-:-:S03]  /*168f0*/  ISETP.GE.U32.AND P0, PT, R48, 0x7f000001, PT ;  /* 0x7f0000013000780c */ /* 0x000fc60003f06070 */
        /* <DEDUP_REMOVED lines=10> */
[----:B------:R-:W-:-:S04]  /*169a0*/  IMAD.HI.U32 R52, R51, 0x7f000001, R44 ;  /* 0x7f00000133347827 */ /* 0x000fc800078e002c */
[----:B------:R-:W-:Y:S02]  /*169b0*/  IMAD R51, R14, 0x7effffff, RZ ;  /* 0x7effffff0e337824 */ /* 0x000fe400078e02ff */
[----:B------:R-:W-:-:S04]  /*169c0*/  IMAD.WIDE.U32 R44, R58, R6, RZ ;  /* 0x000000063a2c7225 */ /* 0x000fc800078e00ff */
[----:B------:R-:W-:-:S04]  /*169d0*/  IMAD.HI.U32 R56, R17, 0x7f000001, R40 ;  /* 0x7f00000111387827 */ /* 0x000fc800078e0028 */
[----:B------:R-:W-:Y:S01]  /*169e0*/  IMAD.WIDE.U32 R16, R58, R39, RZ ;  /* 0x000000273a107225 */ /* 0x000fe200078e00ff */
[----:B------:R-:W-:-:S03]  /*169f0*/  @P0 IADD3 R48, PT, PT, R48, -0x7f000001, RZ ;  /* 0x80ffffff30300810 */ /* 0x000fc60007ffe0ff */
[----:B------:R-:W-:-:S04]  /*16a00*/  IMAD.HI.U32 R51, R51, 0x7f000001, R14 ;  /* 0x7f00000133337827 */ /* 0x000fc800078e000e */
[----:B------:R-:W-:Y:S02]  /*16a10*/  IMAD R55, R44, 0x7effffff, RZ ;  /* 0x7effffff2c377824 */ /* 0x000fe400078e02ff */
[----:B------:R-:W-:-:S04]  /*16a20*/  IMAD.WIDE.U32 R14, R10, R38, RZ ;  /* 0x000000260a0e7225 */ /* 0x000fc800078e00ff */
[----:B------:R-:W-:Y:S02]  /*16a30*/  IMAD R61, R16, 0x7effffff, RZ ;  /* 0x7effffff103d7824 */ /* 0x000fe400078e02ff */
[----:B------:R-:W-:-:S04]  /*16a40*/  IMAD.HI.U32 R55, R55, 0x7f000001, R44 ;  /* 0x7f00000137377827 */ /* 0x000fc800078e002c */
[----:B------:R-:W-:Y:S02]  /*16a50*/  IMAD R57, R14, 0x7effffff, RZ ;  /* 0x7effffff0e397824 */ /* 0x000fe400078e02ff */
[----:B------:R-:W-:-:S04]  /*16a60*/  IMAD.WIDE.U32 R44, R10, R7, RZ ;  /* 0x000000070a2c7225 */ /* 0x000fc800078e00ff */
[----:B------:R-:W-:-:S04]  /*16a70*/  IMAD.HI.U32 R61, R61, 0x7f000001, R16 ;  /* 0x7f0000013d3d7827 */ /* 0x000fc800078e0010 */
[----:B------:R-:W-:-:S04]  /*16a80*/  IMAD.WIDE.U32 R40, R54, R6, RZ ;  /* 0x0000000636287225 */ /* 0x000fc800078e00ff */
[----:B------:R-:W-:-:S04]  /*16a90*/  IMAD.WIDE.U32 R16, R48, R7, RZ ;  /* 0x0000000730107225 */ /* 0x000fc800078e00ff */
[----:B------:R-:W-:-:S04]  /*16aa0*/  IMAD.HI.U32 R57, R57, 0x7f000001, R14 ;  /* 0x7f00000139397827 */ /* 0x000fc800078e000e */
[----:B------:R-:W-:Y:S02]  /*16ab0*/  IMAD R15, R44, 0x7effffff, RZ ;  /* 0x7effffff2c0f7824 */ /* 0x000fe400078e02ff */
[----:B------:R-:W-:Y:S02]  /*16ac0*/  IMAD R59, R40, 0x7effffff, RZ ;  /* 0x7effffff283b7824 */ /* 0x000fe400078e02ff */
[----:B------:R-:W-:Y:S01]  /*16ad0*/  IMAD R65, R16, 0x7effffff, RZ ;  /* 0x7effffff10417824 */ /* 0x000fe200078e02ff */
[----:B------:R-:W-:Y:S01]  /*16ae0*/  ISETP.GE.U32.AND P0, PT, R50, 0x7f000001, PT ;  /* 0x7f0000013200780c */ /* 0x000fe20003f06070 */
[----:B------:R-:W-:-:S04]  /*16af0*/  IMAD.HI.U32 R60, R15, 0x7f000001, R44 ;  /* 0x7f0000010f3c7827 */ /* 0x000fc800078e002c */
[----:B------:R-:W-:-:S04]  /*16b00*/  IMAD.WIDE.U32 R14, R58, R11, RZ ;  /* 0x0000000b3a0e7225 */ /* 0x000fc800078e00ff */
[----:B------:R-:W-:-:S04]  /*16b10*/  IMAD.HI.U32 R59, R59, 0x7f000001, R40 ;  /* 0x7f0000013b3b7827 */ /* 0x000fc800078e0028 */
[----:B------:R-:W-:-:S04]  /*16b20*/  IMAD.HI.U32 R58, R65, 0x7f000001, R16 ;  /* 0x7f000001413a7827 */ /* 0x000fc800078e0010 */
[----:B------:R-:W-:Y:S01]  /*16b30*/  IMAD.WIDE.U32 R40, R48, R6, RZ ;  /* 0x0000000630287225 */ /* 0x000fe200078e00ff */
[----:B------:R-:W-:-:S03]  /*16b40*/  ISETP.GE.U32.AND P5, PT, R58, 0x7f000001, PT ;  /* 0x7f0000013a00780c */ /* 0x000fc60003fa6070 */
[----:B------:R-:W-:Y:S02]  /*16b50*/  IMAD R67, R40, 0x7effffff, RZ ;  /* 0x7effffff28437824 */ /* 0x000fe400078e02ff */
[----:B------:R-:W-:Y:S01]  /*16b60*/  IMAD.WIDE.U32 R44, R48, R39, RZ ;  /* 0x00000027302c7225 */ /* 0x000fe200078e00ff */
[----:B------:R-:W-:-:S03]  /*16b70*/  ISETP.GE.U32.AND P6, PT, R49, 0x7f000001, PT ;  /* 0x7f0000013100780c */ /* 0x000fc60003fc6070 */
[----:B------:R-:W-:Y:S01]  /*16b80*/  IMAD.HI.U32 R62, R67, 0x7f000001, R40 ;  /* 0x7f000001433e7827 */ /* 0x000fe200078e0028 */
[----:B------:R-:W-:-:S03]  /*16b90*/  @P0 IADD3 R50, PT, PT, R50, -0x7f000001, RZ ;  /* 0x80ffffff32320810 */ /* 0x000fc60007ffe0ff */
[----:B------:R-:W-:Y:S02]  /*16ba0*/  IMAD R69, R44, 0x7effffff, RZ ;  /* 0x7effffff2c457824 */ /* 0x000fe400078e02ff */
[----:B------:R-:W-:Y:S01]  /*16bb0*/  IMAD.WIDE.U32 R40, R48, R38, RZ ;  /* 0x0000002630287225 */ /* 0x000fe200078e00ff */
[----:B------:R-:W-:Y:S01]  /*16bc0*/  ISETP.GE.U32.AND P2, PT, R62, 0x7f000001, PT ;  /* 0x7f0000013e00780c */ /* 0x000fe20003f46070 */
[----:B------:R-:W-:Y:S02]  /*16bd0*/  ISETP.GE.U32.AND P4, PT, R51, 0x7f000001, PT ;  /* 0x7f0000013300780c */ /* 0x000fe40003f86070 */
[----:B------:R-:W-:Y:S01]  /*16be0*/  IMAD.HI.U32 R64, R69, 0x7f000001, R44 ;  /* 0x7f00000145407827 */ /* 0x000fe200078e002c */
[----:B------:R-:W-:-:S03]  /*16bf0*/  @P5 IADD3 R58, PT, PT, R58, -0x7f000001, RZ ;  /* 0x80ffffff3a3a5810 */ /* 0x000fc60007ffe0ff */
[----:B------:R-:W-:Y:S02]  /*16c00*/  IMAD R45, R40, 0x7effffff, RZ ;  /* 0x7effffff282d7824 */ /* 0x000fe400078e02ff */
[----:B------:R-:W-:Y:S01]  /*16c10*/  IMAD.WIDE.U32 R16, R50, 0x5fffffa, RZ ;  /* 0x05fffffa32107825 */ /* 0x000fe200078e00ff */
[----:B------:R-:W-:-:S03]  /*16c20*/  ISETP.GE.U32.AND P5, PT, R64, 0x7f000001, PT ;  /* 0x7f0000014000780c */ /* 0x000fc60003fa6070 */
[----:B------:R-:W-:Y:S02]  /*16c30*/  IMAD R65, R50, 0x6, RZ ;  /* 0x0000000632417824 */ /* 0x000fe400078e02ff */
[----:B------:R-:W-:Y:S01]  /*16c40*/  IMAD.HI.U32 R50, R45, 0x7f000001, R40 ;  /* 0x7f0000012d327827 */ /* 0x000fe200078e0028 */
[----:B------:R-:W-:-:S03]  /*16c50*/  @P6 IADD3 R49, PT, PT, R49, -0x7f000001, RZ ;  /* 0x80ffffff31316810 */ /* 0x000fc60007ffe0ff */
        /* <DEDUP_REMOVED lines=9> */
[----:B------:R-:W-:Y:S01]  /*16cf0*/  ISETP.GE.U32.AND P5, PT, R62, 0x7f000001, PT ;  /* 0x7f0000013e00780c */ /* 0x000fe20003fa6070 */
[----:B------:R-:W-:-:S03]  /*16d00*/  ISETP.GE.U32.AND P0, PT, R55, 0x7f000001, PT ;  /* 0x7f0000013700780c */ /* 0x000fc60003f06070 */
[----:B------:R-:W-:Y:S01]  /*16d10*/  @P6 IADD3 R50, PT, PT, R50, -0x7f000001, RZ ;  /* 0x80ffffff32326810 */ /* 0x000fe20007ffe0ff */
[----:B------:R-:W-:Y:S01]  /*16d20*/  ISETP.GE.U32.AND P6, PT, R64, 0x7f000001, PT ;  /* 0x7f0000014000780c */ /* 0x000fe20003fc6070 */
[----:B------:R-:W-:Y:S01]  /*16d30*/  @P3 IADD3 R52, PT, PT, R52, -0x7f000001, RZ ;  /* 0x80ffffff34343810 */ /* 0x000fe20007ffe0ff */
[----:B------:R-:W-:Y:S02]  /*16d40*/  IMAD.WIDE.U32 R16, R49, 0x5fffffa, RZ ;  /* 0x05fffffa31107825 */ /* 0x000fe400078e00ff */
[----:B------:R-:W-:Y:S01]  /*16d50*/  @P2 IADD3 R71, PT, PT, R71, -0x7f000001, RZ ;  /* 0x80ffffff47472810 */ /* 0x000fe20007ffe0ff */
[----:B------:R-:W-:Y:S01]  /*16d60*/  ISETP.GE.U32.AND P3, PT, R61, 0x7f000001, PT ;  /* 0x7f0000013d00780c */ /* 0x000fe20003f66070 */
[----:B------:R-:W-:Y:S01]  /*16d70*/  ISETP.GE.U32.AND P2, PT, R50, 0x7f000001, PT ;  /* 0x7f0000013200780c */ /* 0x000fe20003f46070 */
[----:B------:R-:W-:Y:S01]  /*16d80*/  @P4 IADD3 R58, PT, PT, R58, -0x7f000001, RZ ;  /* 0x80ffffff3a3a4810 */ /* 0x000fe20007ffe0ff */
[----:B------:R-:W-:Y:S01]  /*16d90*/  IMAD R65, R49, 0x6, RZ ;  /* 0x0000000631417824 */ /* 0x000fe200078e02ff */
[----:B------:R-:W-:Y:S01]  /*16da0*/  ISETP.GE.U32.AND P4, PT, R53, 0x7f000001, PT ;  /* 0x7f0000013500780c */ /* 0x000fe20003f86070 */
[----:B------:R-:W-:Y:S01]  /*16db0*/  IMAD.WIDE.U32 R40, R52, 0x5fffffa, RZ ;  /* 0x05fffffa34287825 */ /* 0x000fe200078e00ff */
[----:B------:R-:W-:-:S02]  /*16dc0*/  @P1 IADD3 R47, PT, PT, R47, -0x7f000001, RZ ;  /* 0x80ffffff2f2f1810 */ /* 0x000fc40007ffe0ff */
[----:B------:R-:W-:Y:S02]  /*16dd0*/  @P5 IADD3 R62, PT, PT, R62, -0x7f000001, RZ ;  /* 0x80ffffff3e3e5810 */ /* 0x000fe40007ffe0ff */
[----:B------:R-:W-:Y:S01]  /*16de0*/  IADD3 R58, PT, PT, R58, R71, RZ ;  /* 0x000000473a3a7210 */ /* 0x000fe20007ffe0ff */
[----:B------:R-:W-:Y:S02]  /*16df0*/  IMAD R49, R52, 0x6, RZ ;  /* 0x0000000634317824 */ /* 0x000fe400078e02ff */
[----:B------:R-:W-:Y:S01]  /*16e00*/  IMAD.HI.U32 R65, R65, 0x7f000001, R16 ;  /* 0x7f00000141417827 */ /* 0x000fe200078e0010 */
[----:B------:R-:W-:Y:S01]  /*16e10*/  ISETP.GE.U32.AND P1, PT, R57, 0x7f000001, PT ;  /* 0x7f0000013900780c */ /* 0x000fe20003f26070 */
[----:B------:R-:W-:Y:S02]  /*16e20*/  @P0 IADD3 R55, PT, PT, R55, -0x7f000001, RZ ;  /* 0x80ffffff37370810 */ /* 0x000fe40007ffe0ff */
[----:B------:R-:W-:Y:S01]  /*16e30*/  IMAD R63, R14, 0x7effffff, RZ ;  /* 0x7effffff0e3f7824 */ /* 0x000fe200078e02ff */
[----:B------:R-:W-:Y:S01]  /*16e40*/  IADD3 R47, PT, PT, R62, R47, RZ ;  /* 0x0000002f3e2f7210 */ /* 0x000fe20007ffe0ff */
[----:B------:R-:W-:Y:S01]  /*16e50*/  IMAD.HI.U32 R40, R49, 0x7f000001, R40 ;  /* 0x7f00000131287827 */ /* 0x000fe200078e0028 */
[----:B------:R-:W-:Y:S01]  /*16e60*/  @P6 IADD3 R64, PT, PT, R64, -0x7f000001, RZ ;  /* 0x80ffffff40406810 */ /* 0x000fe20007ffe0ff */
[----:B------:R-:W-:Y:S01]  /*16e70*/  ISETP.GE.U32.AND P5, PT, R65, 0x7f000001, PT ;  /* 0x7f0000014100780c */ /* 0x000fe20003fa6070 */
[----:B------:R-:W-:Y:S01]  /*16e80*/  ISETP.GE.U32.AND P0, PT, R58, 0x7f000001, PT ;  /* 0x7f0000013a00780c */ /* 0x000fe20003f06070 */
[----:B------:R-:W-:Y:S01]  /*16e90*/  IMAD.HI.U32 R63, R63, 0x7f000001, R14 ;  /* 0x7f0000013f3f7827 */ /* 0x000fe200078e000e */
[----:B------:R-:W-:-:S02]  /*16ea0*/  @P3 IADD3 R61, PT, PT, R61, -0x7f000001, RZ ;  /* 0x80ffffff3d3d3810 */ /* 0x000fc40007ffe0ff */
[----:B------:R-:W-:Y:S01]  /*16eb0*/  @P2 IADD3 R50, PT, PT, R50, -0x7f000001, RZ ;  /* 0x80ffffff32322810 */ /* 0x000fe20007ffe0ff */
[----:B------:R-:W-:Y:S01]  /*16ec0*/  IMAD.WIDE.U32 R14, R54, R11, RZ ;  /* 0x0000000b360e7225 */ /* 0x000fe200078e00ff */
[----:B------:R-:W-:Y:S01]  /*16ed0*/  ISETP.GE.U32.AND P2, PT, R40, 0x7f000001, PT ;  /* 0x7f0000012800780c */ /* 0x000fe20003f46070 */
[----:B------:R-:W-:Y:S01]  /*16ee0*/  ISETP.GE.U32.AND P3, PT, R47, 0x7f000001, PT ;  /* 0x7f0000012f00780c */ /* 0x000fe20003f66070 */
[----:B------:R-:W-:Y:S01]  /*16ef0*/  IADD3 R55, PT, PT, R64, R55, RZ ;  /* 0x0000003740377210 */ /* 0x000fe20007ffe0ff */
[----:B------:R-:W-:Y:S01]  /*16f00*/  IMAD R69, R14, 0x7effffff, RZ ;  /* 0x7effffff0e457824 */ /* 0x000fe200078e02ff */
[----:B------:R-:W-:Y:S01]  /*16f10*/  @P4 IADD3 R53, PT, PT, R53, -0x7f000001, RZ ;  /* 0x80ffffff35354810 */ /* 0x000fe20007ffe0ff */
[----:B------:R-:W-:Y:S01]  /*16f20*/  IMAD.WIDE.U32 R44, R51, 0x5fffffa, RZ ;  /* 0x05fffffa332c7825 */ /* 0x000fe200078e00ff */
[----:B------:R-:W-:Y:S01]  /*16f30*/  IADD3 R50, PT, PT, R50, R61, RZ ;  /* 0x0000003d32327210 */ /* 0x000fe20007ffe0ff */
[----:B------:R-:W-:Y:S01]  /*16f40*/  ISETP.GE.U32.AND P6, PT, R56, 0x7f000001, PT ;  /* 0x7f0000013800780c */ /* 0x000fe20003fc6070 */
[----:B------:R-:W-:Y:S01]  /*16f50*/  ISETP.GE.U32.AND P4, PT, R55, 0x7f000001, PT ;  /* 0x7f0000013700780c */ /* 0x000fe20003f86070 */
[----:B------:R-:W-:-:S02]  /*16f60*/  IMAD R67, R51, 0x6, RZ ;  /* 0x0000000633437824 */ /* 0x000fc400078e02ff */
[----:B------:R-:W-:Y:S01]  /*16f70*/  IMAD.HI.U32 R51, R69, 0x7f000001, R14 ;  /* 0x7f00000145337827 */ /* 0x000fe200078e000e */
[----:B------:R-:W-:Y:S02]  /*16f80*/  @P1 IADD3 R57, PT, PT, R57, -0x7f000001, RZ ;  /* 0x80ffffff39391810 */ /* 0x000fe40007ffe0ff */
[----:B------:R-:W-:Y:S01]  /*16f90*/  @P5 IADD3 R65, PT, PT, R65, -0x7f000001, RZ ;  /* 0x80ffffff41415810 */ /* 0x000fe20007ffe0ff */
[----:B------:R-:W-:Y:S01]  /*16fa0*/  IMAD.WIDE.U32 R14, R53, 0x5fffffa, RZ ;  /* 0x05fffffa350e7825 */ /* 0x000fe200078e00ff */
[----:B------:R-:W-:Y:S01]  /*16fb0*/  @P0 IADD3 R58, PT, PT, R58, -0x7f000001, RZ ;  /* 0x80ffffff3a3a0810 */ /* 0x000fe20007ffe0ff */
[----:B------:R-:W-:Y:S02]  /*16fc0*/  ISETP.GE.U32.AND P5, PT, R50, 0x7f000001, PT ;  /* 0x7f0000013200780c */ /* 0x000fe40003fa6070 */
[----:B------:R-:W-:-:S04]  /*16fd0*/  IMAD.HI.U32 R44, R67, 0x7f000001, R44 ;  /* 0x7f000001432c7827 */ /* 0x000fc800078e002c */
[----:B------:R-:W-:Y:S01]  /*16fe0*/  IMAD R41, R53, 0x6, RZ ;  /* 0x0000000635297824 */ /* 0x000fe200078e02ff */
[----:B------:R-:W-:Y:S01]  /*16ff0*/  @P2 IADD3 R40, PT, PT, R40, -0x7f000001, RZ ;  /* 0x80ffffff28282810 */ /* 0x000fe20007ffe0ff */
[----:B------:R-:W-:Y:S01]  /*17000*/  IMAD.WIDE.U32 R16, R57, 0x5fffffa, RZ ;  /* 0x05fffffa39107825 */ /* 0x000fe200078e00ff */
[----:B------:R-:W-:Y:S01]  /*17010*/  @P3 IADD3 R47, PT, PT, R47, -0x7f000001, RZ ;  /* 0x80ffffff2f2f3810 */ /* 0x000fe20007ffe0ff */
[----:B------:R-:W-:Y:S02]  /*17020*/  ISETP.GE.U32.AND P2, PT, R44, 0x7f000001, PT ;  /* 0x7f0000012c00780c */ /* 0x000fe40003f46070 */
[----:B------:R-:W-:Y:S01]  /*17030*/  IMAD.HI.U32 R52, R41, 0x7f000001, R14 ;  /* 0x7f00000129347827 */ /* 0x000fe200078e000e */
[----:B------:R-:W-:Y:S01]  /*17040*/  IADD3 R41, PT, PT, R58, R65, RZ ;  /* 0x000000413a297210 */ /* 0x000fe20007ffe0ff */
[----:B------:R-:W-:Y:S02]  /*17050*/  ISETP.GE.U32.AND P1, PT, R59, 0x7f000001, PT ;  /* 0x7f0000013b00780c */ /* 0x000fe40003f26070 */
[----:B------:R-:W-:Y:S01]  /*17060*/  IMAD R45, R57, 0x6, RZ ;  /* 0x00000006392d7824 */ /* 0x000fe200078e02ff */
[----:B------:R-:W-:-:S02]  /*17070*/  IADD3 R47, PT, PT, R47, R40, RZ ;  /* 0x000000282f2f7210 */ /* 0x000fc40007ffe0ff */
[----:B------:R-:W-:Y:S01]  /*17080*/  @P6 IADD3 R56, PT, PT, R56, -0x7f000001, RZ ;  /* 0x80ffffff38386810 */ /* 0x000fe20007ffe0ff */
[----:B------:R-:W-:Y:S01]  /*17090*/  ISETP.GE.U32.AND P0, PT, R41, 0x7f000001, PT ;  /* 0x7f0000012900780c */ /* 0x000fe20003f06070 */
[----:B------:R-:W-:Y:S01]  /*170a0*/  IMAD.HI.U32 R45, R45, 0x7f000001, R16 ;  /* 0x7f0000012d2d7827 */ /* 0x000fe200078e0010 */
[----:B------:R-:W-:Y:S02]  /*170b0*/  @P4 IADD3 R55, PT, PT, R55, -0x7f000001, RZ ;  /* 0x80ffffff37374810 */ /* 0x000fe40007ffe0ff */
[----:B------:R-:W-:Y:S01]  /*170c0*/  @P5 IADD3 R50, PT, PT, R50, -0x7f000001, RZ ;  /* 0x80ffffff32325810 */ /* 0x000fe20007ffe0ff */
[----:B------:R-:W-:Y:S01]  /*170d0*/  ISETP.GE.U32.AND P3, PT, R47, 0x7f000001, PT ;  /* 0x7f0000012f00780c */ /* 0x000fe20003f66070 */
[----:B------:R-:W-:Y:S01]  /*170e0*/  IMAD.WIDE.U32 R14, R10, R11, RZ ;  /* 0x0000000b0a0e7225 */ /* 0x000fe200078e00ff */
[----:B------:R-:W-:Y:S01]  /*170f0*/  ISETP.GE.U32.AND P6, PT, R52, 0x7f000001, PT ;  /* 0x7f0000013400780c */ /* 0x000fe20003fc6070 */
[----:B------:R-:W-:Y:S01]  /*17100*/  IADD3 R10, PT, PT, R55, R56, RZ ;  /* 0x00000038370a7210 */ /* 0x000fe20007ffe0ff */
[----:B------:R-:W-:Y:S01]  /*17110*/  ISETP.GE.U32.AND P5, PT, R45, 0x7f000001, PT ;  /* 0x7f0000012d00780c */ /* 0x000fe20003fa6070 */
[----:B------:R-:W-:-:S02]  /*17120*/  @P2 IADD3 R44, PT, PT, R44, -0x7f000001, RZ ;  /* 0x80ffffff2c2c2810 */ /* 0x000fc40007ffe0ff */
[----:B------:R-:W-:Y:S01]  /*17130*/  @P1 IADD3 R59, PT, PT, R59, -0x7f000001, RZ ;  /* 0x80ffffff3b3b1810 */ /* 0x000fe20007ffe0ff */
[----:B------:R-:W-:Y:S01]  /*17140*/  ISETP.GE.U32.AND P2, PT, R60, 0x7f000001, PT ;  /* 0x7f0000013c00780c */ /* 0x000fe20003f46070 */
[----:B------:R-:W-:Y:S01]  /*17150*/  ISETP.GE.U32.AND P4, PT, R10, 0x7f000001, PT ;  /* 0x7f0000010a00780c */ /* 0x000fe20003f86070 */
[----:B------:R-:W-:Y:S01]  /*17160*/  @P0 IADD3 R41, PT, PT, R41, -0x7f000001, RZ ;  /* 0x80ffffff29290810 */ /* 0x000fe20007ffe0ff */
[----:B------:R-:W-:Y:S01]  /*17170*/  ISETP.GE.U32.AND P0, PT, R24, 0x7f000001, PT ;  /* 0x7f0000011800780c */ /* 0x000fe20003f06070 */
[----:B------:R-:W-:Y:S02]  /*17180*/  IADD3 R59, PT, PT, R50, R59, RZ ;  /* 0x0000003b323b7210 */ /* 0x000fe40007ffe0ff */
[----:B------:R-:W-:Y:S01]  /*17190*/  @P3 IADD3 R47, PT, PT, R47, -0x7f000001, RZ ;  /* 0x80ffffff2f2f3810 */ /* 0x000fe20007ffe0ff */
[----:B------:R-:W-:Y:S01]  /*171a0*/  ISETP.GE.U32.AND P3, PT, R63, 0x7f000001, PT ;  /* 0x7f0000013f00780c */ /* 0x000fe20003f66070 */
[----:B------:R-:W-:Y:S02]  /*171b0*/  @P6 IADD3 R52, PT, PT, R52, -0x7f000001, RZ ;  /* 0x80ffffff34346810 */ /* 0x000fe40007ffe0ff */
[----:B------:R-:W-:-:S02]  /*171c0*/  IADD3 R54, PT, PT, R41, R44, RZ ;  /* 0x0000002c29367210 */ /* 0x000fc40007ffe0ff */
[----:B------:R-:W-:Y:S01]  /*171d0*/  @P5 IADD3 R45, PT, PT, R45, -0x7f000001, RZ ;  /* 0x80ffffff2d2d5810 */ /* 0x000fe20007ffe0ff */
[----:B------:R-:W-:Y:S01]  /*171e0*/  IMAD R17, R14, 0x7effffff, RZ ;  /* 0x7effffff0e117824 */ /* 0x000fe200078e02ff */
[----:B------:R-:W-:Y:S01]  /*171f0*/  ISETP.GE.U32.AND P6, PT, R51, 0x7f000001, PT ;  /* 0x7f0000013300780c */ /* 0x000fe20003fc6070 */
[----:B------:R-:W-:Y:S01]  /*17200*/  ISETP.GE.U32.AND P5, PT, R59, 0x7f000001, PT ;  /* 0x7f0000013b00780c */ /* 0x000fe20003fa6070 */
[----:B------:R-:W-:Y:S01]  /*17210*/  ISETP.GE.U32.AND P1, PT, R46, 0x7f000001, PT ;  /* 0x7f0000012e00780c */ /* 0x000fe20003f26070 */
[----:B------:R-:W-:Y:S01]  /*17220*/  IMAD.WIDE.U32 R48, R48, R11, RZ ;  /* 0x0000000b30307225 */ /* 0x000fe200078e00ff */
[----:B------:R-:W-:Y:S02]  /*17230*/  @P2 IADD3 R60, PT, PT, R60, -0x7f000001, RZ ;  /* 0x80ffffff3c3c2810 */ /* 0x000fe40007ffe0ff */
[----:B------:R-:W-:Y:S01]  /*17240*/  @P4 IADD3 R10, PT, PT, R10, -0x7f000001, RZ ;  /* 0x80ffffff0a0a4810 */ /* 0x000fe20007ffe0ff */
[----:B------:R-:W-:Y:S01]  /*17250*/  ISETP.GE.U32.AND P2, PT, R54, 0x7f000001, PT ;  /* 0x7f0000013600780c */ /* 0x000fe20003f46070 */
[----:B------:R-:W-:Y:S01]  /*17260*/  IMAD.HI.U32 R56, R17, 0x7f000001, R14 ;  /* 0x7f00000111387827 */ /* 0x000fe200078e000e */
[----:B------:R-:W-:-:S02]  /*17270*/  IADD3 R14, PT, PT, R47, R52, RZ ;  /* 0x000000342f0e7210 */ /* 0x000fc40007ffe0ff */
[----:B------:R-:W-:Y:S01]  /*17280*/  @P0 IADD3 R24, PT, PT, R24, -0x7f000001, RZ ;  /* 0x80ffffff18180810 */ /* 0x000fe20007ffe0ff */
[----:B------:R-:W-:Y:S01]  /*17290*/  IMAD R11, R48, 0x7effffff, RZ ;  /* 0x7effffff300b7824 */ /* 0x000fe200078e02ff */
[----:B------:R-:W-:Y:S01]  /*172a0*/  IADD3 R10, PT, PT, R10, R45, RZ ;  /* 0x0000002d0a0a7210 */ /* 0x000fe20007ffe0ff */
[----:B------:R-:W-:Y:S01]  /*172b0*/  ISETP.GE.U32.AND P0, PT, R56, 0x7f000001, PT ;  /* 0x7f0000013800780c */ /* 0x000fe20003f06070 */
[----:B------:R-:W-:Y:S01]  /*172c0*/  @P3 IADD3 R63, PT, PT, R63, -0x7f000001, RZ ;  /* 0x80ffffff3f3f3810 */ /* 0x000fe20007ffe0ff */
[----:B------:R-:W-:Y:S01]  /*172d0*/  IMAD.HI.U32 R15, R11, 0x7f000001, R48 ;  /* 0x7f0000010b0f7827 */ /* 0x000fe200078e0030 */
[----:B------:R-:W-:Y:S01]  /*172e0*/  @P6 IADD3 R51, PT, PT, R51, -0x7f000001, RZ ;  /* 0x80ffffff33336810 */ /* 0x000fe20007ffe0ff */
[----:B------:R-:W-:Y:S01]  /*172f0*/  ISETP.GE.U32.AND P3, PT, R14, 0x7f000001, PT ;  /* 0x7f0000010e00780c */ /* 0x000fe20003f66070 */
[----:B------:R-:W-:Y:S01]  /*17300*/  @P5 IADD3 R59, PT, PT, R59, -0x7f000001, RZ ;  /* 0x80ffffff3b3b5810 */ /* 0x000fe20007ffe0ff */
        /* <DEDUP_REMOVED lines=8> */
[----:B------:R-:W-:Y:S02]  /*17390*/  IMAD.WIDE.U32 R16, R54, R7, RZ ;  /* 0x0000000736107225 */ /* 0x000fe400078e00ff */
[----:B------:R-:W-:Y:S01]  /*173a0*/  ISETP.GE.U32.AND P0, PT, R60, 0x7f000001, PT ;  /* 0x7f0000013c00780c */ /* 0x000fe20003f06070 */
[----:B------:R-:W-:Y:S02]  /*173b0*/  @P3 IADD3 R14, PT, PT, R14, -0x7f000001, RZ ;  /* 0x80ffffff0e0e3810 */ /* 0x000fe40007ffe0ff */
[----:B------:R-:W-:Y:S01]  /*173c0*/  @P6 IADD3 R10, PT, PT, R10, -0x7f000001, RZ ;  /* 0x80ffffff0a0a6810 */ /* 0x000fe20007ffe0ff */
[----:B------:R-:W-:Y:S01]  /*173d0*/  IMAD R11, R16, 0x7effffff, RZ ;  /* 0x7effffff100b7824 */ /* 0x000fe200078e02ff */
[----:B------:R-:W-:-:S02]  /*173e0*/  @P4 IADD3 R12, PT, PT, R12, -0x7f000001, RZ ;  /* 0x80ffffff0c0c4810 */ /* 0x000fc40007ffe0ff */
[----:B------:R-:W-:Y:S02]  /*173f0*/  @P1 IADD3 R13, PT, PT, R13, -0x7f000001, RZ ;  /* 0x80ffffff0d0d1810 */ /* 0x000fe40007ffe0ff */
[----:B------:R-:W-:Y:S01]  /*17400*/  @P5 IADD3 R15, PT, PT, R15, -0x7f000001, RZ ;  /* 0x80ffffff0f0f5810 */ /* 0x000fe20007ffe0ff */
[----:B------:R-:W-:-:S04]  /*17410*/  IMAD.HI.U32 R50, R11, 0x7f000001, R16 ;  /* 0x7f0000010b327827 */ /* 0x000fc800078e0010 */
[----:B------:R-:W-:Y:S01]  /*17420*/  IMAD.WIDE.U32 R16, R14, R7, RZ ;  /* 0x000000070e107225 */ /* 0x000fe200078e00ff */
[----:B------:R-:W-:Y:S02]  /*17430*/  IADD3 R47, PT, PT, R13, R56, RZ ;  /* 0x000000380d2f7210 */ /* 0x000fe40007ffe0ff */
[----:B------:R-:W-:Y:S01]  /*17440*/  IADD3 R48, PT, PT, R12, R15, RZ ;  /* 0x0000000f0c307210 */ /* 0x000fe20007ffe0ff */
[----:B------:R-:W-:Y:S01]  /*17450*/  IMAD.WIDE.U32 R44, R10, R39, RZ ;  /* 0x000000270a2c7225 */ /* 0x000fe200078e00ff */
[----:B------:R-:W-:Y:S02]  /*17460*/  IADD3 R24, PT, PT, R24, R51, RZ ;  /* 0x0000003318187210 */ /* 0x000fe40007ffe0ff */
[----:B------:R-:W-:Y:S01]  /*17470*/  @P0 IADD3 R60, PT, PT, R60, -0x7f000001, RZ ;  /* 0x80ffffff3c3c0810 */ /* 0x000fe20007ffe0ff */
[----:B------:R-:W-:-:S04]  /*17480*/  IMAD.WIDE.U32 R40, R14, R38, RZ ;  /* 0x000000260e287225 */ /* 0x000fc800078e00ff */
[----:B------:R-:W-:-:S04]  /*17490*/  IMAD.WIDE.U32 R12, R54, R6, RZ ;  /* 0x00000006360c7225 */ /* 0x000fc800078e00ff */
[----:B------:R-:W-:Y:S02]  /*174a0*/  IMAD R53, R16, 0x7effffff, RZ ;  /* 0x7effffff10357824 */ /* 0x000fe400078e02ff */
[----:B------:R-:W-:Y:S02]  /*174b0*/  IMAD R51, R44, 0x7effffff, RZ ;  /* 0x7effffff2c337824 */ /* 0x000fe400078e02ff */
[----:B------:R-:W-:Y:S02]  /*174c0*/  IMAD R49, R40, 0x7effffff, RZ ;  /* 0x7effffff28317824 */ /* 0x000fe400078e02ff */
[----:B------:R-:W-:Y:S02]  /*174d0*/  IMAD R11, R12, 0x7effffff, RZ ;  /* 0x7effffff0c0b7824 */ /* 0x000fe400078e02ff */
[----:B------:R-:W-:-:S04]  /*174e0*/  IMAD.HI.U32 R53, R53, 0x7f000001, R16 ;  /* 0x7f00000135357827 */ /* 0x000fc800078e0010 */
[----:B------:R-:W-:-:S04]  /*174f0*/  IMAD.HI.U32 R51, R51, 0x7f000001, R44 ;  /* 0x7f00000133337827 */ /* 0x000fc800078e002c */
[----:B------:R-:W-:-:S04]  /*17500*/  IMAD.WIDE.U32 R16, R54, R39, RZ ;  /* 0x0000002736107225 */ /* 0x000fc800078e00ff */
[----:B------:R-:W-:-:S04]  /*17510*/  IMAD.WIDE.U32 R44, R60, R6, RZ ;  /* 0x000000063c2c7225 */ /* 0x000fc800078e00ff */
[----:B------:R-:W-:-:S04]  /*17520*/  IMAD.HI.U32 R49, R49, 0x7f000001, R40 ;  /* 0x7f00000131317827 */ /* 0x000fc800078e0028 */
[----:B------:R-:W-:-:S04]  /*17530*/  IMAD.HI.U32 R52, R11, 0x7f000001, R12 ;  /* 0x7f0000010b347827 */ /* 0x000fc800078e000c */
[----:B------:R-:W-:-:S04]  /*17540*/  IMAD.WIDE.U32 R40, R10, R38, RZ ;  /* 0x000000260a287225 */ /* 0x000fc800078e00ff */
[----:B------:R-:W-:Y:S02]  /*17550*/  IMAD R59, R16, 0x7effffff, RZ ;  /* 0x7effffff103b7824 */ /* 0x000fe400078e02ff */
[----:B------:R-:W-:Y:S01]  /*17560*/  IMAD R15, R44, 0x7effffff, RZ ;  /* 0x7effffff2c0f7824 */ /* 0x000fe200078e02ff */
[----:B------:R-:W-:Y:S01]  /*17570*/  ISETP.GE.U32.AND P4, PT, R52, 0x7f000001, PT ;  /* 0x7f0000013400780c */ /* 0x000fe20003f86070 */
[----:B------:R-:W-:Y:S02]  /*17580*/  IMAD R55, R40, 0x7effffff, RZ ;  /* 0x7effffff28377824 */ /* 0x000fe400078e02ff */
[----:B------:R-:W-:Y:S01]  /*17590*/  IMAD.HI.U32 R59, R59, 0x7f000001, R16 ;  /* 0x7f0000013b3b7827 */ /* 0x000fe200078e0010 */
[----:B------:R-:W-:-:S03]  /*175a0*/  ISETP.GE.U32.AND P2, PT, R49, 0x7f000001, PT ;  /* 0x7f0000013100780c */ /* 0x000fc60003f46070 */
[----:B------:R-:W-:Y:S01]  /*175b0*/  IMAD.HI.U32 R56, R15, 0x7f000001, R44 ;  /* 0x7f0000010f387827 */ /* 0x000fe200078e002c */
[----:B------:R-:W-:-:S03]  /*175c0*/  ISETP.GE.U32.AND P3, PT, R51, 0x7f000001, PT ;  /* 0x7f0000013300780c */ /* 0x000fc60003f66070 */
[----:B------:R-:W-:-:S04]  /*175d0*/  IMAD.WIDE.U32 R12, R60, R39, RZ ;  /* 0x000000273c0c7225 */ /* 0x000fc800078e00ff */
[----:B------:R-:W-:Y:S01]  /*175e0*/  IMAD.WIDE.U32 R16, R54, R38, RZ ;  /* 0x0000002636107225 */ /* 0x000fe200078e00ff */
[----:B------:R-:W-:-:S03]  /*175f0*/  ISETP.GE.U32.AND P5, PT, R59, 0x7f000001, PT ;  /* 0x7f0000013b00780c */ /* 0x000fc60003fa6070 */
[----:B------:R-:W-:-:S04]  /*17600*/  IMAD.WIDE.U32 R44, R10, R7, RZ ;  /* 0x000000070a2c7225 */ /* 0x000fc800078e00ff */
[----:B------:R-:W-:-:S04]  /*17610*/  IMAD.HI.U32 R55, R55, 0x7f000001, R40 ;  /* 0x7f00000137377827 */ /* 0x000fc800078e0028 */
[----:B------:R-:W-:-:S04]  /*17620*/  IMAD.WIDE.U32 R40, R14, R6, RZ ;  /* 0x000000060e287225 */ /* 0x000fc800078e00ff */
[----:B------:R-:W-:Y:S02]  /*17630*/  IMAD R57, R12, 0x7effffff, RZ ;  /* 0x7effffff0c397824 */ /* 0x000fe400078e02ff */
[----:B------:R-:W-:Y:S02]  /*17640*/  IMAD R61, R16, 0x7effffff, RZ ;  /* 0x7effffff103d7824 */ /* 0x000fe400078e02ff */
[----:B------:R-:W-:Y:S02]  /*17650*/  IMAD R15, R44, 0x7effffff, RZ ;  /* 0x7effffff2c0f7824 */ /* 0x000fe400078e02ff */
[----:B------:R-:W-:Y:S02]  /*17660*/  IMAD R11, R40, 0x7effffff, RZ ;  /* 0x7effffff280b7824 */ /* 0x000fe400078e02ff */
[----:B------:R-:W-:Y:S01]  /*17670*/  IMAD.HI.U32 R57, R57, 0x7f000001, R12 ;  /* 0x7f00000139397827 */ /* 0x000fe200078e000c */
[----:B------:R-:W-:-:S03]  /*17680*/  ISETP.GE.U32.AND P1, PT, R53, 0x7f000001, PT ;  /* 0x7f0000013500780c */ /* 0x000fc60003f26070 */
[----:B------:R-:W-:Y:S01]  /*17690*/  IMAD.HI.U32 R61, R61, 0x7f000001, R16 ;  /* 0x7f0000013d3d7827 */ /* 0x000fe200078e0010 */
[----:B------:R-:W-:-:S03]  /*176a0*/  @P4 IADD3 R52, PT, PT, R52, -0x7f000001, RZ ;  /* 0x80ffffff34344810 */ /* 0x000fc60007ffe0ff */
[----:B------:R-:W-:-:S04]  /*176b0*/  IMAD.HI.U32 R58, R15, 0x7f000001, R44 ;  /* 0x7f0000010f3a7827 */ /* 0x000fc800078e002c */
[----:B------:R-:W-:Y:S01]  /*176c0*/  IMAD.WIDE.U32 R12, R60, R38, RZ ;  /* 0x000000263c0c7225 */ /* 0x000fe200078e00ff */
[----:B------:R-:W-:-:S03]  /*176d0*/  ISETP.GE.U32.AND P4, PT, R61, 0x7f000001, PT ;  /* 0x7f0000013d00780c */ /* 0x000fc60003f86070 */
[----:B------:R-:W-:-:S04]  /*176e0*/  IMAD.WIDE.U32 R44, R14, R39, RZ ;  /* 0x000000270e2c7225 */ /* 0x000fc800078e00ff */
[----:B------:R-:W-:Y:S01]  /*176f0*/  IMAD.HI.U32 R62, R11, 0x7f000001, R40 ;  /* 0x7f0000010b3e7827 */ /* 0x000fe200078e0028 */
[----:B------:R-:W-:-:S03]  /*17700*/  IADD3 R46, PT, PT, R46, R63, RZ ;  /* 0x0000003f2e2e7210 */ /* 0x000fc60007ffe0ff */
[----:B------:R-:W-:Y:S01]  /*17710*/  IMAD.WIDE.U32 R40, R54, R5, RZ ;  /* 0x0000000536287225 */ /* 0x000fe200078e00ff */
[----:B------:R-:W-:-:S03]  /*17720*/  @P2 IADD3 R49, PT, PT, R49, -0x7f000001, RZ ;  /* 0x80ffffff31312810 */ /* 0x000fc60007ffe0ff */
[----:B------:R-:W-:Y:S02]  /*17730*/  IMAD R15, R12, 0x7effffff, RZ ;  /* 0x7effffff0c0f7824 */ /* 0x000fe400078e02ff */
[----:B------:R-:W-:Y:S01]  /*17740*/  IMAD R11, R44, 0x7effffff, RZ ;  /* 0x7effffff2c0b7824 */ /* 0x000fe200078e02ff */
[----:B------:R-:W-:Y:S01]  /*17750*/  @P3 IADD3 R51, PT, PT, R51, -0x7f000001, RZ ;  /* 0x80ffffff33333810 */ /* 0x000fe20007ffe0ff */
[----:B------:R-:W-:Y:S01]  /*17760*/  IMAD R63, R40, 0x7effffff, RZ ;  /* 0x7effffff283f7824 */ /* 0x000fe200078e02ff */
[----:B------:R-:W-:Y:S01]  /*17770*/  ISETP.GE.U32.AND P6, PT, R55, 0x7f000001, PT ;  /* 0x7f0000013700780c */ /* 0x000fe20003fc6070 */
[----:B------:R-:W-:Y:S01]  /*17780*/  IMAD.HI.U32 R54, R15, 0x7f000001, R12 ;  /* 0x7f0000010f367827 */ /* 0x000fe200078e000c */
[----:B------:R-:W-:Y:S01]  /*17790*/  ISETP.GE.U32.AND P2, PT, R62, 0x7f000001, PT ;  /* 0x7f0000013e00780c */ /* 0x000fe20003f46070 */
[----:B------:R-:W-:Y:S01]  /*177a0*/  @P5 IADD3 R59, PT, PT, R59, -0x7f000001, RZ ;  /* 0x80ffffff3b3b5810 */ /* 0x000fe20007ffe0ff */
[----:B------:R-:W-:Y:S01]  /*177b0*/  ISETP.GE.U32.AND P3, PT, R52, 0x7f000001, PT ;  /* 0x7f0000013400780c */ /* 0x000fe20003f66070 */
[----:B------:R-:W-:Y:S01]  /*177c0*/  IMAD.HI.U32 R44, R11, 0x7f000001, R44 ;  /* 0x7f0000010b2c7827 */ /* 0x000fe200078e002c */
[----:B------:R-:W-:-:S03]  /*177d0*/  ISETP.GE.U32.AND P0, PT, R50, 0x7f000001, PT ;  /* 0x7f0000013200780c */ /* 0x000fc60003f06070 */
[----:B------:R-:W-:-:S04]  /*177e0*/  IMAD.WIDE.U32 R12, R10, R6, RZ ;  /* 0x000000060a0c7225 */ /* 0x000fc800078e00ff */
[----:B------:R-:W-:Y:S01]  /*177f0*/  IMAD.WIDE.U32 R16, R60, R7, RZ ;  /* 0x000000073c107225 */ /* 0x000fe200078e00ff */
[----:B------:R-:W-:-:S03]  /*17800*/  ISETP.GE.U32.AND P5, PT, R59, 0x7f000001, PT ;  /* 0x7f0000013b00780c */ /* 0x000fc60003fa6070 */
[----:B------:R-:W-:Y:S01]  /*17810*/  IMAD.WIDE.U32 R10, R10, R5, RZ ;  /* 0x000000050a0a7225 */ /* 0x000fe200078e00ff */
[----:B------:R-:W-:-:S03]  /*17820*/  @P1 IADD3 R53, PT, PT, R53, -0x7f000001, RZ ;  /* 0x80ffffff35351810 */ /* 0x000fc60007ffe0ff */
[----:B------:R-:W-:Y:S01]  /*17830*/  IMAD.HI.U32 R41, R63, 0x7f000001, R40 ;  /* 0x7f0000013f297827 */ /* 0x000fe200078e0028 */
[----:B------:R-:W-:-:S03]  /*17840*/  ISETP.GE.U32.AND P1, PT, R54, 0x7f000001, PT ;  /* 0x7f0000013600780c */ /* 0x000fc60003f26070 */
[----:B------:R-:W-:Y:S02]  /*17850*/  IMAD R63, R16, 0x7effffff, RZ ;  /* 0x7effffff103f7824 */ /* 0x000fe400078e02ff */
[----:B------:R-:W-:Y:S02]  /*17860*/  IMAD R67, R10, 0x7effffff, RZ ;  /* 0x7effffff0a437824 */ /* 0x000fe400078e02ff */
[----:B------:R-:W-:Y:S01]  /*17870*/  IMAD R45, R12, 0x7effffff, RZ ;  /* 0x7effffff0c2d7824 */ /* 0x000fe200078e02ff */
[----:B------:R-:W-:Y:S01]  /*17880*/  @P4 IADD3 R61, PT, PT, R61, -0x7f000001, RZ ;  /* 0x80ffffff3d3d4810 */ /* 0x000fe20007ffe0ff */
[----:B------:R-:W-:-:S04]  /*17890*/  IMAD.WIDE.U32 R14, R14, R5, RZ ;  /* 0x000000050e0e7225 */ /* 0x000fc800078e00ff */
[----:B------:R-:W-:Y:S01]  /*178a0*/  IMAD.HI.U32 R16, R63, 0x7f000001, R16 ;  /* 0x7f0000013f107827 */ /* 0x000fe200078e0010 */
[----:B------:R-:W-:-:S03]  /*178b0*/  @P6 IADD3 R55, PT, PT, R55, -0x7f000001, RZ ;  /* 0x80ffffff37376810 */ /* 0x000fc60007ffe0ff */
[----:B------:R-:W-:Y:S01]  /*178c0*/  IMAD.HI.U32 R17, R67, 0x7f000001, R10 ;  /* 0x7f00000143117827 */ /* 0x000fe200078e000a */
[----:B------:R-:W-:Y:S02]  /*178d0*/  @P2 IADD3 R62, PT, PT, R62, -0x7f000001, RZ ;  /* 0x80ffffff3e3e2810 */ /* 0x000fe40007ffe0ff */
[----:B------:R-:W-:Y:S01]  /*178e0*/  @P3 IADD3 R52, PT, PT, R52, -0x7f000001, RZ ;  /* 0x80ffffff34343810 */ /* 0x000fe20007ffe0ff */
[----:B------:R-:W-:Y:S01]  /*178f0*/  IMAD.HI.U32 R40, R45, 0x7f000001, R12 ;  /* 0x7f0000012d287827 */ /* 0x000fe200078e000c */
[----:B------:R-:W-:-:S03]  /*17900*/  ISETP.GE.U32.AND P2, PT, R61, 0x7f000001, PT ;  /* 0x7f0000013d00780c */ /* 0x000fc60003f46070 */
[----:B------:R-:W-:Y:S01]  /*17910*/  IMAD.WIDE.U32 R10, R51, 0x5fffffa, RZ ;  /* 0x05fffffa330a7825 */ /* 0x000fe200078e00ff */
[----:B------:R-:W-:-:S03]  /*17920*/  ISETP.GE.U32.AND P3, PT, R44, 0x7f000001, PT ;  /* 0x7f0000012c00780c */ /* 0x000fc60003f66070 */
[----:B------:R-:W-:Y:S02]  /*17930*/  IMAD R65, R14, 0x7effffff, RZ ;  /* 0x7effffff0e417824 */ /* 0x000fe400078e02ff */
[----:B------:R-:W-:Y:S01]  /*17940*/  IMAD.WIDE.U32 R12, R49, 0x5fffffa, RZ ;  /* 0x05fffffa310c7825 */ /* 0x000fe200078e00ff */
[----:B------:R-:W-:-:S03]  /*17950*/  @P0 IADD3 R50, PT, PT, R50, -0x7f000001, RZ ;  /* 0x80ffffff32320810 */ /* 0x000fc60007ffe0ff */
[----:B------:R-:W-:Y:S02]  /*17960*/  IMAD R51, R51, 0x6, RZ ;  /* 0x0000000633337824 */ /* 0x000fe400078e02ff */
[----:B------:R-:W-:Y:S01]  /*17970*/  IMAD R45, R49, 0x6, RZ ;  /* 0x00000006312d7824 */ /* 0x000fe200078e02ff */
[----:B------:R-:W-:Y:S01]  /*17980*/  ISETP.GE.U32.AND P0, PT, R57, 0x7f000001, PT ;  /* 0x7f0000013900780c */ /* 0x000fe20003f06070 */
[----:B------:R-:W-:Y:S01]  /*17990*/  IMAD.HI.U32 R15, R65, 0x7f000001, R14 ;  /* 0x7f000001410f7827 */ /* 0x000fe200078e000e */
[----:B------:R-:W-:-:S03]  /*179a0*/  @P5 IADD3 R59, PT, PT, R59, -0x7f000001, RZ ;  /* 0x80ffffff3b3b5810 */ /* 0x000fc60007ffe0ff */
[----:B------:R-:W-:Y:S01]  /*179b0*/  IMAD.HI.U32 R14, R51, 0x7f000001, R10 ;  /* 0x7f000001330e7827 */ /* 0x000fe200078e000a */
[----:B------:R-:W-:-:S03]  /*179c0*/  @P1 IADD3 R54, PT, PT, R54, -0x7f000001, RZ ;  /* 0x80ffffff36361810 */ /* 0x000fc60007ffe0ff */
[----:B------:R-:W-:Y:S01]  /*179d0*/  IMAD.HI.U32 R49, R45, 0x7f000001, R12 ;  /* 0x7f0000012d317827 */ /* 0x000fe200078e000c */
[----:B------:R-:W-:-:S03]  /*179e0*/  ISETP.GE.U32.AND P4, PT, R50, 0x7f000001, PT ;  /* 0x7f0000013200780c */ /* 0x000fc60003f86070 */
[----:B------:R-:W-:Y:S01]  /*179f0*/  IMAD.WIDE.U32 R10, R55, 0x5fffffa, RZ ;  /* 0x05fffffa370a7825 */ /* 0x000fe200078e00ff */
[----:B------:R-:W-:-:S03]  /*17a00*/  IADD3 R59, PT, PT, R59, R62, RZ ;  /* 0x0000003e3b3b7210 */ /* 0x000fc60007ffe0ff */
[----:B------:R-:W-:Y:S01]  /*17a10*/  IMAD R55, R55, 0x6, RZ ;  /* 0x0000000637377824 */ /* 0x000fe200078e02ff */
[----:B------:R-:W-:Y:S01]  /*17a20*/  ISETP.GE.U32.AND P5, PT, R49, 0x7f000001, PT ;  /* 0x7f0000013100780c */ /* 0x000fe20003fa6070 */
[----:B------:R-:W-:Y:S02]  /*17a30*/  ISETP.GE.U32.AND P1, PT, R58, 0x7f000001, PT ;  /* 0x7f0000013a00780c */ /* 0x000fe40003f26070 */
[----:B------:R-:W-:Y:S01]  /*17a40*/  IMAD.HI.U32 R55, R55, 0x7f000001, R10 ;  /* 0x7f00000137377827 */ /* 0x000fe200078e000a */
[----:B------:R-:W-:Y:S02]  /*17a50*/  @P2 IADD3 R61, PT, PT, R61, -0x7f000001, RZ ;  /* 0x80ffffff3d3d2810 */ /* 0x000fe40007ffe0ff */
[----:B------:R-:W-:Y:S01]  /*17a60*/  @P3 IADD3 R44, PT, PT, R44, -0x7f000001, RZ ;  /* 0x80ffffff2c2c3810 */ /* 0x000fe20007ffe0ff */
[----:B------:R-:W-:Y:S01]  /*17a70*/  IMAD.WIDE.U32 R10, R54, 0x5fffffa, RZ ;  /* 0x05fffffa360a7825 */ /* 0x000fe200078e00ff */
[----:B------:R-:W-:Y:S01]  /*17a80*/  ISETP.GE.U32.AND P2, PT, R59, 0x7f000001, PT ;  /* 0x7f0000013b00780c */ /* 0x000fe20003f46070 */
[----:B------:R-:W-:-:S02]  /*17a90*/  @P0 IADD3 R57, PT, PT, R57, -0x7f000001, RZ ;  /* 0x80ffffff39390810 */ /* 0x000fc40007ffe0ff */
[----:B------:R-:W-:Y:S01]  /*17aa0*/  IMAD R45, R54, 0x6, RZ ;  /* 0x00000006362d7824 */ /* 0x000fe200078e02ff */
[----:B------:R-:W-:Y:S01]  /*17ab0*/  IADD3 R52, PT, PT, R52, R53, RZ ;  /* 0x0000003534347210 */ /* 0x000fe20007ffe0ff */
[----:B------:R-:W-:Y:S02]  /*17ac0*/  ISETP.GE.U32.AND P3, PT, R40, 0x7f000001, PT ;  /* 0x7f0000012800780c */ /* 0x000fe40003f66070 */
[----:B------:R-:W-:Y:S01]  /*17ad0*/  IMAD.HI.U32 R53, R45, 0x7f000001, R10 ;  /* 0x7f0000012d357827 */ /* 0x000fe200078e000a */
[----:B------:R-:W-:Y:S02]  /*17ae0*/  IADD3 R11, PT, PT, R61, R44, RZ ;  /* 0x0000002c3d0b7210 */ /* 0x000fe40007ffe0ff */
[----:B------:R-:W-:Y:S01]  /*17af0*/  @P4 IADD3 R50, PT, PT, R50, -0x7f000001, RZ ;  /* 0x80ffffff32324810 */ /* 0x000fe20007ffe0ff */
[----:B------:R-:W-:Y:S01]  /*17b00*/  ISETP.GE.U32.AND P4, PT, R55, 0x7f000001, PT ;  /* 0x7f0000013700780c */ /* 0x000fe20003f86070 */
[----:B------:R-:W-:Y:S01]  /*17b10*/  IMAD.WIDE.U32 R12, R57, 0x5fffffa, RZ ;  /* 0x05fffffa390c7825 */ /* 0x000fe200078e00ff */
[----:B------:R-:W-:Y:S01]  /*17b20*/  ISETP.GE.U32.AND P6, PT, R52, 0x7f000001, PT ;  /* 0x7f0000013400780c */ /* 0x000fe20003fc6070 */
[----:B------:R-:W-:-:S02]  /*17b30*/  @P5 IADD3 R49, PT, PT, R49, -0x7f000001, RZ ;  /* 0x80ffffff31315810 */ /* 0x000fc40007ffe0ff */
[----:B------:R-:W-:Y:S01]  /*17b40*/  @P1 IADD3 R58, PT, PT, R58, -0x7f000001, RZ ;  /* 0x80ffffff3a3a1810 */ /* 0x000fe20007ffe0ff */
[----:B------:R-:W-:Y:S01]  /*17b50*/  IMAD R57, R57, 0x6, RZ ;  /* 0x0000000639397824 */ /* 0x000fe200078e02ff */
[----:B------:R-:W-:Y:S01]  /*17b60*/  ISETP.GE.U32.AND P0, PT, R56, 0x7f000001, PT ;  /* 0x7f0000013800780c */ /* 0x000fe20003f06070 */
[----:B------:R-:W-:Y:S01]  /*17b70*/  ISETP.GE.U32.AND P1, PT, R11, 0x7f000001, PT ;  /* 0x7f0000010b00780c */ /* 0x000fe20003f26070 */
[----:B------:R-:W-:Y:S01]  /*17b80*/  @P2 IADD3 R59, PT, PT, R59, -0x7f000001, RZ ;  /* 0x80ffffff3b3b2810 */ /* 0x000fe20007ffe0ff */
[----:B------:R-:W-:Y:S01]  /*17b90*/  IMAD.HI.U32 R51, R57, 0x7f000001, R12 ;  /* 0x7f00000139337827 */ /* 0x000fe200078e000c */
[----:B------:R-:W-:Y:S02]  /*17ba0*/  IADD3 R13, PT, PT, R50, R49, RZ ;  /* 0x00000031320d7210 */ /* 0x000fe40007ffe0ff */
[----:B------:R-:W-:Y:S02]  /*17bb0*/  @P3 IADD3 R40, PT, PT, R40, -0x7f000001, RZ ;  /* 0x80ffffff28283810 */ /* 0x000fe40007ffe0ff */
[----:B------:R-:W-:Y:S01]  /*17bc0*/  IADD3 R50, PT, PT, R59, R58, RZ ;  /* 0x0000003a3b327210 */ /* 0x000fe20007ffe0ff */
[----:B------:R-:W-:Y:S01]  /*17bd0*/  ISETP.GE.U32.AND P3, PT, R13, 0x7f000001, PT ;  /* 0x7f0000010d00780c */ /* 0x000fe20003f66070 */
[----:B------:R-:W-:-:S02]  /*17be0*/  @P4 IADD3 R55, PT, PT, R55, -0x7f000001, RZ ;  /* 0x80ffffff37374810 */ /* 0x000fc40007ffe0ff */
[----:B------:R-:W-:Y:S01]  /*17bf0*/  @P6 IADD3 R52, PT, PT, R52, -0x7f000001, RZ ;  /* 0x80ffffff34346810 */ /* 0x000fe20007ffe0ff */
[----:B------:R-:W-:Y:S01]  /*17c00*/  ISETP.GE.U32.AND P6, PT, R51, 0x7f000001, PT ;  /* 0x7f0000013300780c */ /* 0x000fe20003fc6070 */
[----:B------:R-:W-:Y:S02]  /*17c10*/  @P0 IADD3 R56, PT, PT, R56, -0x7f000001, RZ ;  /* 0x80ffffff38380810 */ /* 0x000fe40007ffe0ff */
[----:B------:R-:W-:Y:S01]  /*17c20*/  @P1 IADD3 R11, PT, PT, R11, -0x7f000001, RZ ;  /* 0x80ffffff0b0b1810 */ /* 0x000fe20007ffe0ff */
[----:B------:R-:W-:Y:S01]  /*17c30*/  ISETP.GE.U32.AND P0, PT, R53, 0x7f000001, PT ;  /* 0x7f0000013500780c */ /* 0x000fe20003f06070 */
[----:B------:R-:W-:Y:S01]  /*17c40*/  ISETP.GE.U32.AND P1, PT, R50, 0x7f000001, PT ;  /* 0x7f0000013200780c */ /* 0x000fe20003f26070 */
[----:B------:R-:W-:Y:S02]  /*17c50*/  IADD3 R52, PT, PT, R52, R55, RZ ;  /* 0x0000003734347210 */ /* 0x000fe40007ffe0ff */
[----:B------:R-:W-:-:S03]  /*17c60*/  IADD3 R11, PT, PT, R11, R40, RZ ;  /* 0x000000280b0b7210 */ /* 0x000fc60007ffe0ff */
[----:B------:R-:W-:Y:S01]  /*17c70*/  ISETP.GE.U32.AND P5, PT, R52, 0x7f000001, PT ;  /* 0x7f0000013400780c */ /* 0x000fe20003fa6070 */
        /* <DEDUP_REMOVED lines=8> */
[----:B------:R-:W-:-:S03]  /*17d00*/  ISETP.GE.U32.AND P0, PT, R11, 0x7f000001, PT ;  /* 0x7f0000010b00780c */ /* 0x000fc60003f06070 */
[----:B------:R-:W-:Y:S01]  /*17d10*/  @P5 IADD3 R52, PT, PT, R52, -0x7f000001, RZ ;  /* 0x80ffffff34345810 */ /* 0x000fe20007ffe0ff */
[----:B------:R-:W-:Y:S01]  /*17d20*/  ISETP.GE.U32.AND P5, PT, R41, 0x7f000001, PT ;  /* 0x7f0000012900780c */ /* 0x000fe20003fa6070 */
[----:B------:R-:W-:Y:S02]  /*17d30*/  @P3 IADD3 R24, PT, PT, R24, -0x7f000001, RZ ;  /* 0x80ffffff18183810 */ /* 0x000fe40007ffe0ff */
[----:B------:R-:W-:Y:S01]  /*17d40*/  IADD3 R50, PT, PT, R50, R53, RZ ;  /* 0x0000003532327210 */ /* 0x000fe20007ffe0ff */
[----:B------:R-:W-:Y:S01]  /*17d50*/  ISETP.GE.U32.AND P3, PT, R17, 0x7f000001, PT ;  /* 0x7f0000011100780c */ /* 0x000fe20003f66070 */
[----:B------:R-:W-:Y:S01]  /*17d60*/  IMAD.WIDE.U32 R60, R60, R5, RZ ;  /* 0x000000053c3c7225 */ /* 0x000fe200078e00ff */
[----:B------:R-:W-:Y:S01]  /*17d70*/  ISETP.GE.U32.AND P2, PT, R46, 0x7f000001, PT ;  /* 0x7f0000012e00780c */ /* 0x000fe20003f46070 */
[----:B------:R-:W-:Y:S02]  /*17d80*/  @P4 IADD3 R14, PT, PT, R14, -0x7f000001, RZ ;  /* 0x80ffffff0e0e4810 */ /* 0x000fe40007ffe0ff */
[----:B------:R-:W-:Y:S01]  /*17d90*/  IMAD R5, R56, 0x6, RZ ;  /* 0x0000000638057824 */ /* 0x000fe200078e02ff */
[----:B------:R-:W-:Y:S01]  /*17da0*/  @P6 IADD3 R16, PT, PT, R16, -0x7f000001, RZ ;  /* 0x80ffffff10106810 */ /* 0x000fe20007ffe0ff */
[----:B------:R-:W-:Y:S01]  /*17db0*/  IMAD.WIDE.U32 R56, R56, 0x5fffffa, RZ ;  /* 0x05fffffa38387825 */ /* 0x000fe200078e00ff */
[----:B------:R-:W-:-:S02]  /*17dc0*/  @P1 IADD3 R15, PT, PT, R15, -0x7f000001, RZ ;  /* 0x80ffffff0f0f1810 */ /* 0x000fc40007ffe0ff */
[----:B------:R-:W-:Y:S01]  /*17dd0*/  @P0 IADD3 R11, PT, PT, R11, -0x7f000001, RZ ;  /* 0x80ffffff0b0b0810 */ /* 0x000fe20007ffe0ff */
[----:B------:R-:W-:Y:S01]  /*17de0*/  ISETP.GE.U32.AND P1, PT, R50, 0x7f000001, PT ;  /* 0x7f0000013200780c */ /* 0x000fe20003f26070 */
[----:B------:R-:W-:Y:S01]  /*17df0*/  IADD3 R58, PT, PT, R52, R51, RZ ;  /* 0x00000033343a7210 */ /* 0x000fe20007ffe0ff */
[----:B------:R-:W-:Y:S01]  /*17e00*/  ISETP.GE.U32.AND P4, PT, R48, 0x7f000001, PT ;  /* 0x7f0000013000780c */ /* 0x000fe20003f86070 */
[----:B------:R-:W-:Y:S01]  /*17e10*/  IMAD.HI.U32 R5, R5, 0x7f000001, R56 ;  /* 0x7f00000105057827 */ /* 0x000fe200078e0038 */
[----:B------:R-:W-:Y:S02]  /*17e20*/  IADD3 R44, PT, PT, R13, R14, RZ ;  /* 0x0000000e0d2c7210 */ /* 0x000fe40007ffe0ff */
[----:B------:R-:W-:Y:S02]  /*17e30*/  IADD3 R10, PT, PT, R11, R16, RZ ;  /* 0x000000100b0a7210 */ /* 0x000fe40007ffe0ff */
[----:B------:R-:W-:Y:S01]  /*17e40*/  @P5 IADD3 R41, PT, PT, R41, -0x7f000001, RZ ;  /* 0x80ffffff29295810 */ /* 0x000fe20007ffe0ff */
[----:B------:R-:W-:Y:S01]  /*17e50*/  ISETP.GE.U32.AND P5, PT, R58, 0x7f000001, PT ;  /* 0x7f0000013a00780c */ /* 0x000fe20003fa6070 */
[----:B------:R-:W-:Y:S01]  /*17e60*/  @P3 IADD3 R17, PT, PT, R17, -0x7f000001, RZ ;  /* 0x80ffffff11113810 */ /* 0x000fe20007ffe0ff */
[----:B------:R-:W-:Y:S01]  /*17e70*/  ISETP.GE.U32.AND P6, PT, R5, 0x7f000001, PT ;  /* 0x7f0000010500780c */ /* 0x000fe20003fc6070 */
[----:B------:R-:W-:Y:S01]  /*17e80*/  ISETP.GE.U32.AND P0, PT, R44, 0x7f000001, PT ;  /* 0x7f0000012c00780c */ /* 0x000fe20003f06070 */
[----:B------:R-:W-:Y:S01]  /*17e90*/  ISETP.GE.U32.AND P3, PT, R10, 0x7f000001, PT ;  /* 0x7f0000010a00780c */ /* 0x000fe20003f66070 */
[----:B------:R-:W-:-:S02]  /*17ea0*/  @P2 IADD3 R46, PT, PT, R46, -0x7f000001, RZ ;  /* 0x80ffffff2e2e2810 */ /* 0x000fc40007ffe0ff */
[----:B------:R-:W-:Y:S02]  /*17eb0*/  @P1 IADD3 R50, PT, PT, R50, -0x7f000001, RZ ;  /* 0x80ffffff32321810 */ /* 0x000fe40007ffe0ff */
[----:B------:R-:W-:Y:S02]  /*17ec0*/  @P4 IADD3 R48, PT, PT, R48, -0x7f000001, RZ ;  /* 0x80ffffff30304810 */ /* 0x000fe40007ffe0ff */
[----:B------:R-:W-:Y:S01]  /*17ed0*/  IADD3 R46, PT, PT, R46, R15, RZ ;  /* 0x0000000f2e2e7210 */ /* 0x000fe20007ffe0ff */
[----:B------:R-:W-:Y:S01]  /*17ee0*/  IMAD.WIDE.U32 R14, R50, R39, RZ ;  /* 0x00000027320e7225 */ /* 0x000fe200078e00ff */
[----:B------:R-:W-:Y:S02]  /*17ef0*/  @P5 IADD3 R58, PT, PT, R58, -0x7f000001, RZ ;  /* 0x80ffffff3a3a5810 */ /* 0x000fe40007ffe0ff */
[----:B------:R-:W-:Y:S01]  /*17f00*/  IADD3 R48, PT, PT, R48, R41, RZ ;  /* 0x0000002930307210 */ /* 0x000fe20007ffe0ff */
[----:B------:R-:W-:Y:S01]  /*17f10*/  IMAD R45, R60, 0x7effffff, RZ ;  /* 0x7effffff3c2d7824 */ /* 0x000fe200078e02ff */
[----:B------:R-:W-:-:S02]  /*17f20*/  @P6 IADD3 R5, PT, PT, R5, -0x7f000001, RZ ;  /* 0x80ffffff05056810 */ /* 0x000fc40007ffe0ff */
[----:B------:R-:W-:Y:S02]  /*17f30*/  @P0 IADD3 R44, PT, PT, R44, -0x7f000001, RZ ;  /* 0x80ffffff2c2c0810 */ /* 0x000fe40007ffe0ff */
[----:B------:R-:W-:Y:S01]  /*17f40*/  @P3 IADD3 R10, PT, PT, R10, -0x7f000001, RZ ;  /* 0x80ffffff0a0a3810 */ /* 0x000fe20007ffe0ff */
[----:B------:R-:W-:Y:S02]  /*17f50*/  IMAD R49, R14, 0x7effffff, RZ ;  /* 0x7effffff0e317824 */ /* 0x000fe400078e02ff */
[----:B------:R-:W-:Y:S01]  /*17f60*/  IMAD.WIDE.U32 R40, R50, R38, RZ ;  /* 0x0000002632287225 */ /* 0x000fe200078e00ff */
[----:B------:R-:W-:-:S03]  /*17f70*/  IADD3 R44, PT, PT, R44, R5, RZ ;  /* 0x000000052c2c7210 */ /* 0x000fc60007ffe0ff */
[----:B------:R-:W-:-:S04]  /*17f80*/  IMAD.HI.U32 R60, R45, 0x7f000001, R60 ;  /* 0x7f0000012d3c7827 */ /* 0x000fc800078e003c */
[----:B------:R-:W-:Y:S01]  /*17f90*/  IMAD.WIDE.U32 R12, R58, R38, RZ ;  /* 0x000000263a0c7225 */ /* 0x000fe200078e00ff */
[----:B------:R-:W-:-:S03]  /*17fa0*/  IADD3 R24, PT, PT, R24, R17, RZ ;  /* 0x0000001118187210 */ /* 0x000fc60007ffe0ff */
[----:B------:R-:W-:Y:S01]  /*17fb0*/  IMAD.HI.U32 R49, R49, 0x7f000001, R14 ;  /* 0x7f00000131317827 */ /* 0x000fe200078e000e */
[----:B------:R-:W-:-:S03]  /*17fc0*/  ISETP.GE.U32.AND P2, PT, R47, 0x7f000001, PT ;  /* 0x7f0000012f00780c */ /* 0x000fc60003f46070 */
[----:B------:R-:W-:Y:S02]  /*17fd0*/  IMAD R53, R40, 0x7effffff, RZ ;  /* 0x7effffff28357824 */ /* 0x000fe400078e02ff */
[----:B------:R-:W-:Y:S01]  /*17fe0*/  IMAD.WIDE.U32 R14, R10, R6, RZ ;  /* 0x000000060a0e7225 */ /* 0x000fe200078e00ff */
[----:B------:R-:W-:-:S03]  /*17ff0*/  ISETP.GE.U32.AND P4, PT, R60, 0x7f000001, PT ;  /* 0x7f0000013c00780c */ /* 0x000fc60003f86070 */
[----:B------:R-:W-:Y:S02]  /*18000*/  IMAD R11, R12, 0x7effffff, RZ ;  /* 0x7effffff0c0b7824 */ /* 0x000fe400078e02ff */
[----:B------:R-:W-:Y:S01]  /*18010*/  IMAD.WIDE.U32 R16, R58, R7, RZ ;  /* 0x000000073a107225 */ /* 0x000fe200078e00ff */
[----:B------:R-:W-:-:S03]  /*18020*/  ISETP.GE.U32.AND P0, PT, R44, 0x7f000001, PT ;  /* 0x7f0000012c00780c */ /* 0x000fc60003f06070 */
        /* <DEDUP_REMOVED lines=10> */
[----:B------:R-:W-:Y:S01]  /*180d0*/  IMAD.WIDE.U32 R16, R50, R7, RZ ;  /* 0x0000000732107225 */ /* 0x000fe200078e00ff */
[----:B------:R-:W-:-:S03]  /*180e0*/  @P2 IADD3 R47, PT, PT, R47, -0x7f000001, RZ ;  /* 0x80ffffff2f2f2810 */ /* 0x000fc60007ffe0ff */
[----:B------:R-:W-:Y:S01]  /*180f0*/  IMAD.HI.U32 R54, R15, 0x7f000001, R40 ;  /* 0x7f0000010f367827 */ /* 0x000fe200078e0028 */
[----:B------:R-:W-:-:S03]  /*18100*/  @P4 IADD3 R60, PT, PT, R60, -0x7f000001, RZ ;  /* 0x80ffffff3c3c4810 */ /* 0x000fc60007ffe0ff */
[----:B------:R-:W-:Y:S01]  /*18110*/  IMAD.WIDE.U32 R14, R58, R39, RZ ;  /* 0x000000273a0e7225 */ /* 0x000fe200078e00ff */
[----:B------:R-:W-:-:S03]  /*18120*/  @P0 IADD3 R44, PT, PT, R44, -0x7f000001, RZ ;  /* 0x80ffffff2c2c0810 */ /* 0x000fc60007ffe0ff */
[----:B------:R-:W-:-:S04]  /*18130*/  IMAD.HI.U32 R52, R51, 0x7f000001, R12 ;  /* 0x7f00000133347827 */ /* 0x000fc800078e000c */
[----:B------:R-:W-:Y:S02]  /*18140*/  IMAD R51, R16, 0x7effffff, RZ ;  /* 0x7effffff10337824 */ /* 0x000fe400078e02ff */
[----:B------:R-:W-:Y:S01]  /*18150*/  IMAD.WIDE.U32 R12, R10, R38, RZ ;  /* 0x000000260a0c7225 */ /* 0x000fe200078e00ff */
[----:B------:R-:W-:-:S03]  /*18160*/  IADD3 R47, PT, PT, R47, R60, RZ ;  /* 0x0000003c2f2f7210 */ /* 0x000fc60007ffe0ff */
[----:B------:R-:W-:Y:S02]  /*18170*/  IMAD R55, R14, 0x7effffff, RZ ;  /* 0x7effffff0e377824 */ /* 0x000fe400078e02ff */
[----:B------:R-:W-:-:S04]  /*18180*/  IMAD.HI.U32 R51, R51, 0x7f000001, R16 ;  /* 0x7f00000133337827 */ /* 0x000fc800078e0010 */
[----:B------:R-:W-:Y:S02]  /*18190*/  IMAD R57, R12, 0x7effffff, RZ ;  /* 0x7effffff0c397824 */ /* 0x000fe400078e02ff */
[----:B------:R-:W-:-:S04]  /*181a0*/  IMAD.WIDE.U32 R16, R50, R6, RZ ;  /* 0x0000000632107225 */ /* 0x000fc800078e00ff */
[----:B------:R-:W-:-:S04]  /*181b0*/  IMAD.HI.U32 R60, R55, 0x7f000001, R14 ;  /* 0x7f000001373c7827 */ /* 0x000fc800078e000e */
[----:B------:R-:W-:-:S04]  /*181c0*/  IMAD.WIDE.U32 R14, R44, R7, RZ ;  /* 0x000000072c0e7225 */ /* 0x000fc800078e00ff */
[----:B------:R-:W-:-:S04]  /*181d0*/  IMAD.HI.U32 R56, R57, 0x7f000001, R12 ;  /* 0x7f00000139387827 */ /* 0x000fc800078e000c */
        /* <DEDUP_REMOVED lines=15> */
[----:B------:R-:W-:-:S03]  /*182d0*/  @P0 IADD3 R11, PT, PT, R11, -0x7f000001, RZ ;  /* 0x80ffffff0b0b0810 */ /* 0x000fc60007ffe0ff */
[----:B------:R-:W-:Y:S02]  /*182e0*/  IMAD R65, R40, 0x7effffff, RZ ;  /* 0x7effffff28417824 */ /* 0x000fe400078e02ff */
[----:B------:R-:W-:Y:S01]  /*182f0*/  IMAD.WIDE.U32 R16, R44, R38, RZ ;  /* 0x000000262c107225 */ /* 0x000fe200078e00ff */
[----:B------:R-:W-:-:S03]  /*18300*/  ISETP.GE.U32.AND P2, PT, R62, 0x7f000001, PT ;  /* 0x7f0000013e00780c */ /* 0x000fc60003f46070 */
[----:B------:R-:W-:Y:S01]  /*18310*/  IMAD.HI.U32 R61, R65, 0x7f000001, R40 ;  /* 0x7f000001413d7827 */ /* 0x000fe200078e0028 */
[----:B------:R-:W-:-:S03]  /*18320*/  ISETP.GE.U32.AND P4, PT, R45, 0x7f000001, PT ;  /* 0x7f0000012d00780c */ /* 0x000fc60003f86070 */
[----:B------:R-:W-:Y:S01]  /*18330*/  IMAD R41, R16, 0x7effffff, RZ ;  /* 0x7effffff10297824 */ /* 0x000fe200078e02ff */
[----:B------:R-:W-:Y:S01]  /*18340*/  @P5 IADD3 R58, PT, PT, R58, -0x7f000001, RZ ;  /* 0x80ffffff3a3a5810 */ /* 0x000fe20007ffe0ff */
        /* <DEDUP_REMOVED lines=30> */
[----:B------:R-:W-:Y:S01]  /*18530*/  IADD3 R58, PT, PT, R58, R69, RZ ;  /* 0x000000453a3a7210 */ /* 0x000fe20007ffe0ff */
[----:B------:R-:W-:Y:S01]  /*18540*/  IMAD.HI.U32 R53, R11, 0x7f000001, R14 ;  /* 0x7f0000010b357827 */ /* 0x000fe200078e000e */
[----:B------:R-:W-:-:S03]  /*18550*/  IADD3 R5, PT, PT, R62, R5, RZ ;  /* 0x000000053e057210 */ /* 0x000fc60007ffe0ff */
[----:B------:R-:W-:Y:S01]  /*18560*/  IMAD.HI.U32 R16, R63, 0x7f000001, R16 ;  /* 0x7f0000013f107827 */ /* 0x000fe200078e0010 */
[----:B------:R-:W-:Y:S01]  /*18570*/  ISETP.GE.U32.AND P1, PT, R56, 0x7f000001, PT ;  /* 0x7f0000013800780c */ /* 0x000fe20003f26070 */
[----:B------:R-:W-:Y:S02]  /*18580*/  @P0 IADD3 R54, PT, PT, R54, -0x7f000001, RZ ;  /* 0x80ffffff36360810 */ /* 0x000fe40007ffe0ff */
[----:B------:R-:W-:Y:S01]  /*18590*/  IMAD R59, R12, 0x7effffff, RZ ;  /* 0x7effffff0c3b7824 */ /* 0x000fe200078e02ff */
[----:B------:R-:W-:Y:S02]  /*185a0*/  @P6 IADD3 R61, PT, PT, R61, -0x7f000001, RZ ;  /* 0x80ffffff3d3d6810 */ /* 0x000fe40007ffe0ff */
[----:B------:R-:W-:Y:S02]  /*185b0*/  @P3 IADD3 R60, PT, PT, R60, -0x7f000001, RZ ;  /* 0x80ffffff3c3c3810 */ /* 0x000fe40007ffe0ff */
[----:B------:R-:W-:Y:S01]  /*185c0*/  @P2 IADD3 R67, PT, PT, R67, -0x7f000001, RZ ;  /* 0x80ffffff43432810 */ /* 0x000fe20007ffe0ff */
[----:B------:R-:W-:Y:S01]  /*185d0*/  ISETP.GE.U32.AND P5, PT, R53, 0x7f000001, PT ;  /* 0x7f0000013500780c */ /* 0x000fe20003fa6070 */
[----:B------:R-:W-:Y:S01]  /*185e0*/  ISETP.GE.U32.AND P0, PT, R58, 0x7f000001, PT ;  /* 0x7f0000013a00780c */ /* 0x000fe20003f06070 */
[----:B------:R-:W-:Y:S01]  /*185f0*/  ISETP.GE.U32.AND P2, PT, R16, 0x7f000001, PT ;  /* 0x7f0000011000780c */ /* 0x000fe20003f46070 */
[----:B------:R-:W-:Y:S01]  /*18600*/  ISETP.GE.U32.AND P3, PT, R5, 0x7f000001, PT ;  /* 0x7f0000010500780c */ /* 0x000fe20003f66070 */
[----:B------:R-:W-:Y:S01]  /*18610*/  IMAD.HI.U32 R59, R59, 0x7f000001, R12 ;  /* 0x7f0000013b3b7827 */ /* 0x000fe200078e000c */
[----:B------:R-:W-:-:S03]  /*18620*/  IADD3 R54, PT, PT, R61, R54, RZ ;  /* 0x000000363d367210 */ /* 0x000fc60007ffe0ff */
[----:B------:R-:W-:Y:S01]  /*18630*/  IMAD.WIDE.U32 R12, R50, R9, RZ ;  /* 0x00000009320c7225 */ /* 0x000fe200078e00ff */
[----:B------:R-:W-:Y:S02]  /*18640*/  @P4 IADD3 R52, PT, PT, R52, -0x7f000001, RZ ;  /* 0x80ffffff34344810 */ /* 0x000fe40007ffe0ff */
[----:B------:R-:W-:Y:S01]  /*18650*/  IADD3 R60, PT, PT, R67, R60, RZ ;  /* 0x0000003c433c7210 */ /* 0x000fe20007ffe0ff */
[----:B------:R-:W-:Y:S01]  /*18660*/  IMAD R65, R12, 0x7effffff, RZ ;  /* 0x7effffff0c417824 */ /* 0x000fe200078e02ff */
[----:B------:R-:W-:Y:S01]  /*18670*/  ISETP.GE.U32.AND P6, PT, R51, 0x7f000001, PT ;  /* 0x7f0000013300780c */ /* 0x000fe20003fc6070 */
[----:B------:R-:W-:Y:S01]  /*18680*/  ISETP.GE.U32.AND P4, PT, R54, 0x7f000001, PT ;  /* 0x7f0000013600780c */ /* 0x000fe20003f86070 */
[----:B------:R-:W-:Y:S01]  /*18690*/  IMAD.WIDE.U32 R40, R45, 0x5fffffa, RZ ;  /* 0x05fffffa2d287825 */ /* 0x000fe200078e00ff */
[----:B------:R-:W-:Y:S02]  /*186a0*/  @P1 IADD3 R56, PT, PT, R56, -0x7f000001, RZ ;  /* 0x80ffffff38381810 */ /* 0x000fe40007ffe0ff */
[----:B------:R-:W-:Y:S01]  /*186b0*/  @P5 IADD3 R53, PT, PT, R53, -0x7f000001, RZ ;  /* 0x80ffffff35355810 */ /* 0x000fe20007ffe0ff */
[----:B------:R-:W-:Y:S01]  /*186c0*/  IMAD.HI.U32 R49, R65, 0x7f000001, R12 ;  /* 0x7f00000141317827 */ /* 0x000fe200078e000c */
[----:B------:R-:W-:-:S02]  /*186d0*/  @P0 IADD3 R58, PT, PT, R58, -0x7f000001, RZ ;  /* 0x80ffffff3a3a0810 */ /* 0x000fc40007ffe0ff */
[----:B------:R-:W-:Y:S01]  /*186e0*/  @P2 IADD3 R16, PT, PT, R16, -0x7f000001, RZ ;  /* 0x80ffffff10102810 */ /* 0x000fe20007ffe0ff */
[----:B------:R-:W-:Y:S01]  /*186f0*/  IMAD.WIDE.U32 R12, R52, 0x5fffffa, RZ ;  /* 0x05fffffa340c7825 */ /* 0x000fe200078e00ff */
[----:B------:R-:W-:Y:S01]  /*18700*/  ISETP.GE.U32.AND P5, PT, R60, 0x7f000001, PT ;  /* 0x7f0000013c00780c */ /* 0x000fe20003fa6070 */
[----:B------:R-:W-:Y:S02]  /*18710*/  @P3 IADD3 R5, PT, PT, R5, -0x7f000001, RZ ;  /* 0x80ffffff05053810 */ /* 0x000fe40007ffe0ff */
[----:B------:R-:W-:Y:S02]  /*18720*/  IMAD R45, R45, 0x6, RZ ;  /* 0x000000062d2d7824 */ /* 0x000fe400078e02ff */
[----:B------:R-:W-:Y:S01]  /*18730*/  IMAD R11, R52, 0x6, RZ ;  /* 0x00000006340b7824 */ /* 0x000fe200078e02ff */
[----:B------:R-:W-:Y:S01]  /*18740*/  IADD3 R53, PT, PT, R58, R53, RZ ;  /* 0x000000353a357210 */ /* 0x000fe20007ffe0ff */
[----:B------:R-:W-:Y:S01]  /*18750*/  IMAD.HI.U32 R40, R45, 0x7f000001, R40 ;  /* 0x7f0000012d287827 */ /* 0x000fe200078e0028 */
[----:B------:R-:W-:-:S03]  /*18760*/  ISETP.GE.U32.AND P1, PT, R55, 0x7f000001, PT ;  /* 0x7f0000013700780c */ /* 0x000fc60003f26070 */
[----:B------:R-:W-:-:S04]  /*18770*/  IMAD.WIDE.U32 R14, R56, 0x5fffffa, RZ ;  /* 0x05fffffa380e7825 */ /* 0x000fc800078e00ff */
[----:B------:R-:W-:Y:S01]  /*18780*/  IMAD.HI.U32 R41, R11, 0x7f000001, R12 ;  /* 0x7f0000010b297827 */ /* 0x000fe200078e000c */
[----:B------:R-:W-:-:S03]  /*18790*/  IADD3 R12, PT, PT, R5, R16, RZ ;  /* 0x00000010050c7210 */ /* 0x000fc60007ffe0ff */
[----:B------:R-:W-:Y:S01]  /*187a0*/  IMAD R17, R56, 0x6, RZ ;  /* 0x0000000638117824 */ /* 0x000fe200078e02ff */
[----:B------:R-:W-:Y:S01]  /*187b0*/  @P6 IADD3 R51, PT, PT, R51, -0x7f000001, RZ ;  /* 0x80ffffff33336810 */ /* 0x000fe20007ffe0ff */
[----:B------:R-:W-:Y:S01]  /*187c0*/  ISETP.GE.U32.AND P0, PT, R53, 0x7f000001, PT ;  /* 0x7f0000013500780c */ /* 0x000fe20003f06070 */
[----:B------:R-:W-:Y:S01]  /*187d0*/  @P4 IADD3 R54, PT, PT, R54, -0x7f000001, RZ ;  /* 0x80ffffff36364810 */ /* 0x000fe20007ffe0ff */
[----:B------:R-:W-:Y:S01]  /*187e0*/  IMAD.HI.U32 R14, R17, 0x7f000001, R14 ;  /* 0x7f000001110e7827 */ /* 0x000fe200078e000e */
[----:B------:R-:W-:Y:S01]  /*187f0*/  ISETP.GE.U32.AND P3, PT, R12, 0x7f000001, PT ;  /* 0x7f0000010c00780c */ /* 0x000fe20003f66070 */
[----:B------:R-:W-:Y:S01]  /*18800*/  @P5 IADD3 R60, PT, PT, R60, -0x7f000001, RZ ;  /* 0x80ffffff3c3c5810 */ /* 0x000fe20007ffe0ff */
[----:B------:R-:W-:Y:S01]  /*18810*/  ISETP.GE.U32.AND P2, PT, R40, 0x7f000001, PT ;  /* 0x7f0000012800780c */ /* 0x000fe20003f46070 */
[----:B------:R-:W-:Y:S01]  /*18820*/  IADD3 R5, PT, PT, R54, R51, RZ ;  /* 0x0000003336057210 */ /* 0x000fe20007ffe0ff */
[----:B------:R-:W-:Y:S01]  /*18830*/  ISETP.GE.U32.AND P6, PT, R41, 0x7f000001, PT ;  /* 0x7f0000012900780c */ /* 0x000fe20003fc6070 */
[----:B------:R-:W-:Y:S01]  /*18840*/  ISETP.GE.U32.AND P5, PT, R14, 0x7f000001, PT ;  /* 0x7f0000010e00780c */ /* 0x000fe20003fa6070 */
[----:B------:R-:W-:-:S02]  /*18850*/  @P1 IADD3 R55, PT, PT, R55, -0x7f000001, RZ ;  /* 0x80ffffff37371810 */ /* 0x000fc40007ffe0ff */
[----:B------:R-:W-:Y:S02]  /*18860*/  ISETP.GE.U32.AND P4, PT, R5, 0x7f000001, PT ;  /* 0x7f0000010500780c */ /* 0x000fe40003f86070 */
[----:B------:R-:W-:Y:S02]  /*18870*/  @P0 IADD3 R53, PT, PT, R53, -0x7f000001, RZ ;  /* 0x80ffffff35350810 */ /* 0x000fe40007ffe0ff */
[----:B------:R-:W-:Y:S01]  /*18880*/  IADD3 R60, PT, PT, R60, R55, RZ ;  /* 0x000000373c3c7210 */ /* 0x000fe20007ffe0ff */
[----:B------:R-:W-:Y:S01]  /*18890*/  ISETP.GE.U32.AND P0, PT, R24, 0x7f000001, PT ;  /* 0x7f0000011800780c */ /* 0x000fe20003f06070 */
[----:B------:R-:W-:Y:S01]  /*188a0*/  @P3 IADD3 R12, PT, PT, R12, -0x7f000001, RZ ;  /* 0x80ffffff0c0c3810 */ /* 0x000fe20007ffe0ff */
[----:B------:R-:W-:Y:S01]  /*188b0*/  IMAD.WIDE.U32 R10, R10, R9, RZ ;  /* 0x000000090a0a7225 */ /* 0x000fe200078e00ff */
[----:B------:R-:W-:-:S03]  /*188c0*/  ISETP.GE.U32.AND P3, PT, R59, 0x7f000001, PT ;  /* 0x7f0000013b00780c */ /* 0x000fc60003f66070 */
[----:B------:R-:W-:Y:S01]  /*188d0*/  IMAD.WIDE.U32 R44, R44, R9, RZ ;  /* 0x000000092c2c7225 */ /* 0x000fe200078e00ff */
[----:B------:R-:W-:Y:S02]  /*188e0*/  @P2 IADD3 R40, PT, PT, R40, -0x7f000001, RZ ;  /* 0x80ffffff28282810 */ /* 0x000fe40007ffe0ff */
[----:B------:R-:W-:Y:S02]  /*188f0*/  @P6 IADD3 R41, PT, PT, R41, -0x7f000001, RZ ;  /* 0x80ffffff29296810 */ /* 0x000fe40007ffe0ff */
[----:B------:R-:W-:Y:S01]  /*18900*/  @P5 IADD3 R14, PT, PT, R14, -0x7f000001, RZ ;  /* 0x80ffffff0e0e5810 */ /* 0x000fe20007ffe0ff */
[----:B------:R-:W-:Y:S01]  /*18910*/  IMAD R13, R10, 0x7effffff, RZ ;  /* 0x7effffff0a0d7824 */ /* 0x000fe200078e02ff */
[----:B------:R-:W-:Y:S01]  /*18920*/  ISETP.GE.U32.AND P2, PT, R57, 0x7f000001, PT ;  /* 0x7f0000013900780c */ /* 0x000fe20003f46070 */
[----:B------:R-:W-:Y:S01]  /*18930*/  IMAD R9, R44, 0x7effffff, RZ ;  /* 0x7effffff2c097824 */ /* 0x000fe200078e02ff */
[----:B------:R-:W-:Y:S01]  /*18940*/  ISETP.GE.U32.AND P6, PT, R49, 0x7f000001, PT ;  /* 0x7f0000013100780c */ /* 0x000fe20003fc6070 */
[----:B------:R-:W-:Y:S01]  /*18950*/  ISETP.GE.U32.AND P5, PT, R60, 0x7f000001, PT ;  /* 0x7f0000013c00780c */ /* 0x000fe20003fa6070 */
[----:B------:R-:W-:Y:S01]  /*18960*/  IMAD.HI.U32 R16, R13, 0x7f000001, R10 ;  /* 0x7f0000010d107827 */ /* 0x000fe200078e000a */
[----:B------:R-:W-:-:S03]  /*18970*/  @P4 IADD3 R5, PT, PT, R5, -0x7f000001, RZ ;  /* 0x80ffffff05054810 */ /* 0x000fc60007ffe0ff */
[----:B------:R-:W-:Y:S01]  /*18980*/  IMAD.HI.U32 R51, R9, 0x7f000001, R44 ;  /* 0x7f00000109337827 */ /* 0x000fe200078e002c */
[----:B------:R-:W-:Y:S01]  /*18990*/  IADD3 R9, PT, PT, R12, R41, RZ ;  /* 0x000000290c097210 */ /* 0x000fe20007ffe0ff */
[----:B------:R-:W-:Y:S01]  /*189a0*/  ISETP.GE.U32.AND P1, PT, R46, 0x7f000001, PT ;  /* 0x7f0000012e00780c */ /* 0x000fe20003f26070 */
[----:B------:R-:W-:Y:S02]  /*189b0*/  @P0 IADD3 R24, PT, PT, R24, -0x7f000001, RZ ;  /* 0x80ffffff18180810 */ /* 0x000fe40007ffe0ff */
[----:B------:R-:W-:Y:S02]  /*189c0*/  IADD3 R53, PT, PT, R53, R40, RZ ;  /* 0x0000002835357210 */ /* 0x000fe40007ffe0ff */
[----:B------:R-:W-:Y:S01]  /*189d0*/  IADD3 R5, PT, PT, R5, R14, RZ ;  /* 0x0000000e05057210 */ /* 0x000fe20007ffe0ff */
[----:B------:R-:W-:Y:S01]  /*189e0*/  ISETP.GE.U32.AND P0, PT, R16, 0x7f000001, PT ;  /* 0x7f0000011000780c */ /* 0x000fe20003f06070 */
[----:B------:R-:W-:Y:S01]  /*189f0*/  @P3 IADD3 R59, PT, PT, R59, -0x7f000001, RZ ;  /* 0x80ffffff3b3b3810 */ /* 0x000fe20007ffe0ff */
[----:B------:R-:W-:Y:S01]  /*18a00*/  ISETP.GE.U32.AND P3, PT, R9, 0x7f000001, PT ;  /* 0x7f0000010900780c */ /* 0x000fe20003f66070 */
[----:B------:R-:W-:-:S02]  /*18a10*/  @P2 IADD3 R57, PT, PT, R57, -0x7f000001, RZ ;  /* 0x80ffffff39392810 */ /* 0x000fc40007ffe0ff */
[----:B------:R-:W-:Y:S02]  /*18a20*/  @P6 IADD3 R49, PT, PT, R49, -0x7f000001, RZ ;  /* 0x80ffffff31316810 */ /* 0x000fe40007ffe0ff */
[----:B------:R-:W-:Y:S01]  /*18a30*/  @P5 IADD3 R60, PT, PT, R60, -0x7f000001, RZ ;  /* 0x80ffffff3c3c5810 */ /* 0x000fe20007ffe0ff */
[----:B------:R-:W-:Y:S01]  /*18a40*/  ISETP.GE.U32.AND P2, PT, R53, 0x7f000001, PT ;  /* 0x7f0000013500780c */ /* 0x000fe20003f46070 */
[----:B------:R-:W-:Y:S02]  /*18a50*/  ISETP.GE.U32.AND P6, PT, R5, 0x7f000001, PT ;  /* 0x7f0000010500780c */ /* 0x000fe40003fc6070 */
[----:B------:R-:W-:Y:S02]  /*18a60*/  IADD3 R57, PT, PT, R60, R57, RZ ;  /* 0x000000393c397210 */ /* 0x000fe40007ffe0ff */
[----:B------:R-:W-:Y:S01]  /*18a70*/  @P1 IADD3 R46, PT, PT, R46, -0x7f000001, RZ ;  /* 0x80ffffff2e2e1810 */ /* 0x000fe20007ffe0ff */
[----:B------:R-:W-:Y:S01]  /*18a80*/  ISETP.GE.U32.AND P1, PT, R47, 0x7f000001, PT ;  /* 0x7f0000012f00780c */ /* 0x000fe20003f26070 */
[----:B------:R-:W-:-:S02]  /*18a90*/  @P0 IADD3 R16, PT, PT, R16, -0x7f000001, RZ ;  /* 0x80ffffff10100810 */ /* 0x000fc40007ffe0ff */
[----:B------:R-:W-:Y:S01]  /*18aa0*/  @P3 IADD3 R9, PT, PT, R9, -0x7f000001, RZ ;  /* 0x80ffffff09093810 */ /* 0x000fe20007ffe0ff */
[----:B------:R-:W-:Y:S01]  /*18ab0*/  ISETP.GE.U32.AND P0, PT, R57, 0x7f000001, PT ;  /* 0x7f0000013900780c */ /* 0x000fe20003f06070 */
[----:B------:R-:W-:Y:S01]  /*18ac0*/  ISETP.GE.U32.AND P4, PT, R48, 0x7f000001, PT ;  /* 0x7f0000013000780c */ /* 0x000fe20003f86070 */
[----:B------:R-:W-:Y:S01]  /*18ad0*/  ISETP.GE.U32.AND P5, PT, R51, 0x7f000001, PT ;  /* 0x7f0000013300780c */ /* 0x000fe20003fa6070 */
[----:B------:R-:W-:Y:S02]  /*18ae0*/  @P2 IADD3 R53, PT, PT, R53, -0x7f000001, RZ ;  /* 0x80ffffff35352810 */ /* 0x000fe40007ffe0ff */
[----:B------:R-:W-:Y:S01]  /*18af0*/  @P6 IADD3 R5, PT, PT, R5, -0x7f000001, RZ ;  /* 0x80ffffff05056810 */ /* 0x000fe20007ffe0ff */
[----:B------:R-:W-:-:S04]  /*18b00*/  IMAD.WIDE.U32 R12, R9, R38, RZ ;  /* 0x00000026090c7225 */ /* 0x000fc800078e00ff */
[----:B------:R-:W-:Y:S01]  /*18b10*/  IMAD.WIDE.U32 R10, R53, R7, RZ ;  /* 0x00000007350a7225 */ /* 0x000fe200078e00ff */
[----:B------:R-:W-:-:S03]  /*18b20*/  @P1 IADD3 R47, PT, PT, R47, -0x7f000001, RZ ;  /* 0x80ffffff2f2f1810 */ /* 0x000fc60007ffe0ff */
[----:B------:R-:W-:-:S04]  /*18b30*/  IMAD.WIDE.U32 R14, R5, R39, RZ ;  /* 0x00000027050e7225 */ /* 0x000fc800078e00ff */
[----:B------:R-:W-:Y:S01]  /*18b40*/  IMAD R45, R12, 0x7effffff, RZ ;  /* 0x7effffff0c2d7824 */ /* 0x000fe200078e02ff */
[----:B------:R-:W-:Y:S01]  /*18b50*/  @P0 IADD3 R57, PT, PT, R57, -0x7f000001, RZ ;  /* 0x80ffffff39390810 */ /* 0x000fe20007ffe0ff */
[----:B------:R-:W-:Y:S02]  /*18b60*/  IMAD R17, R10, 0x7effffff, RZ ;  /* 0x7effffff0a117824 */ /* 0x000fe400078e02ff */
[----:B------:R-:W-:Y:S02]  /*18b70*/  IMAD R41, R14, 0x7effffff, RZ ;  /* 0x7effffff0e297824 */ /* 0x000fe400078e02ff */
[----:B------:R-:W-:Y:S01]  /*18b80*/  IMAD.HI.U32 R45, R45, 0x7f000001, R12 ;  /* 0x7f0000012d2d7827 */ /* 0x000fe200078e000c */
[----:B------:R-:W-:Y:S02]  /*18b90*/  @P4 IADD3 R48, PT, PT, R48, -0x7f000001, RZ ;  /* 0x80ffffff30304810 */ /* 0x000fe40007ffe0ff */
[----:B------:R-:W-:Y:S01]  /*18ba0*/  @P5 IADD3 R51, PT, PT, R51, -0x7f000001, RZ ;  /* 0x80ffffff33335810 */ /* 0x000fe20007ffe0ff */
[----:B------:R-:W-:Y:S01]  /*18bb0*/  IMAD.WIDE.U32 R12, R9, R7, RZ ;  /* 0x00000007090c7225 */ /* 0x000fe200078e00ff */
[----:B------:R-:W-:-:S02]  /*18bc0*/  IADD3 R24, PT, PT, R24, R49, RZ ;  /* 0x0000003118187210 */ /* 0x000fc40007ffe0ff */
[----:B------:R-:W-:Y:S01]  /*18bd0*/  IADD3 R47, PT, PT, R47, R16, RZ ;  /* 0x000000102f2f7210 */ /* 0x000fe20007ffe0ff */
[----:B------:R-:W-:-:S04]  /*18be0*/  IMAD.HI.U32 R40, R17, 0x7f000001, R10 ;  /* 0x7f00000111287827 */ /* 0x000fc800078e000a */
[----:B------:R-:W-:Y:S01]  /*18bf0*/  IMAD.HI.U32 R44, R41, 0x7f000001, R14 ;  /* 0x7f000001292c7827 */ /* 0x000fe200078e000e */
[----:B------:R-:W-:-:S03]  /*18c00*/  IADD3 R48, PT, PT, R48, R51, RZ ;  /* 0x0000003330307210 */ /* 0x000fc60007ffe0ff */
[----:B------:R-:W-:-:S04]  /*18c10*/  IMAD.WIDE.U32 R10, R53, R6, RZ ;  /* 0x00000006350a7225 */ /* 0x000fc800078e00ff */
[----:B------:R-:W-:-:S04]  /*18c20*/  IMAD.WIDE.U32 R14, R5, R38, RZ ;  /* 0x00000026050e7225 */ /* 0x000fc800078e00ff */
[----:B------:R-:W-:-:S04]  /*18c30*/  IMAD.WIDE.U32 R16, R57, R6, RZ ;  /* 0x0000000639107225 */ /* 0x000fc800078e00ff */
[----:B------:R-:W-:Y:S02]  /*18c40*/  IMAD R49, R12, 0x7effffff, RZ ;  /* 0x7effffff0c317824 */ /* 0x000fe400078e02ff */
[----:B------:R-:W-:Y:S02]  /*18c50*/  IMAD R41, R10, 0x7effffff, RZ ;  /* 0x7effffff0a297824 */ /* 0x000fe400078e02ff */
[----:B------:R-:W-:Y:S02]  /*18c60*/  IMAD R51, R14, 0x7effffff, RZ ;  /* 0x7effffff0e337824 */ /* 0x000fe400078e02ff */
[----:B------:R-:W-:Y:S02]  /*18c70*/  IMAD R55, R16, 0x7effffff, RZ ;  /* 0x7effffff10377824 */ /* 0x000fe400078e02ff */
[----:B------:R-:W-:-:S04]  /*18c80*/  IMAD.HI.U32 R50, R49, 0x7f000001, R12 ;  /* 0x7f00000131327827 */ /* 0x000fc800078e000c */
[----:B------:R-:W-:-:S04]  /*18c90*/  IMAD.WIDE.U32 R12, R53, R39, RZ ;  /* 0x00000027350c7225 */ /* 0x000fc800078e00ff */
[----:B------:R-:W-:-:S04]  /*18ca0*/  IMAD.HI.U32 R41, R41, 0x7f000001, R10 ;  /* 0x7f00000129297827 */ /* 0x000fc800078e000a */
[----:B------:R-:W-:-:S04]  /*18cb0*/  IMAD.HI.U32 R51, R51, 0x7f000001, R14 ;  /* 0x7f00000133337827 */ /* 0x000fc800078e000e */
[----:B------:R-:W-:Y:S01]  /*18cc0*/  IMAD.HI.U32 R49, R55, 0x7f000001, R16 ;  /* 0x7f00000137317827 */ /* 0x000fe200078e0010 */
[----:B------:R-:W-:-:S03]  /*18cd0*/  IADD3 R46, PT, PT, R46, R59, RZ ;  /* 0x0000003b2e2e7210 */ /* 0x000fc60007ffe0ff */
[----:B------:R-:W-:-:S04]  /*18ce0*/  IMAD.WIDE.U32 R14, R9, R6, RZ ;  /* 0x00000006090e7225 */ /* 0x000fc800078e00ff */
[----:B------:R-:W-:Y:S01]  /*18cf0*/  IMAD R55, R12, 0x7effffff, RZ ;  /* 0x7effffff0c377824 */ /* 0x000fe200078e02ff */
[----:B------:R-:W-:Y:S01]  /*18d00*/  ISETP.GE.U32.AND P4, PT, R41, 0x7f000001, PT ;  /* 0x7f0000012900780c */ /* 0x000fe20003f86070 */
[----:B------:R-:W-:Y:S02]  /*18d10*/  IMAD R59, R14, 0x7effffff, RZ ;  /* 0x7effffff0e3b7824 */ /* 0x000fe400078e02ff */
[----:B------:R-:W-:Y:S01]  /*18d20*/  IMAD.HI.U32 R55, R55, 0x7f000001, R12 ;  /* 0x7f00000137377827 */ /* 0x000fe200078e000c */
[----:B------:R-:W-:-:S03]  /*18d30*/  ISETP.GE.U32.AND P2, PT, R45, 0x7f000001, PT ;  /* 0x7f0000012d00780c */ /* 0x000fc60003f46070 */
[----:B------:R-:W-:Y:S01]  /*18d40*/  IMAD.WIDE.U32 R12, R53, R38, RZ ;  /* 0x00000026350c7225 */ /* 0x000fe200078e00ff */
[----:B------:R-:W-:Y:S01]  /*18d50*/  ISETP.GE.U32.AND P3, PT, R44, 0x7f000001, PT ;  /* 0x7f0000012c00780c */ /* 0x000fe20003f66070 */
[----:B------:R-:W-:Y:S02]  /*18d60*/  ISETP.GE.U32.AND P5, PT, R55, 0x7f000001, PT ;  /* 0x7f0000013700780c */ /* 0x000fe40003fa6070 */
[----:B------:R-:W-:-:S04]  /*18d70*/  IMAD.WIDE.U32 R10, R57, R39, RZ ;  /* 0x00000027390a7225 */ /* 0x000fc800078e00ff */
[----:B------:R-:W-:-:S04]  /*18d80*/  IMAD.HI.U32 R56, R59, 0x7f000001, R14 ;  /* 0x7f0000013b387827 */ /* 0x000fc800078e000e */
[----:B------:R-:W-:Y:S02]  /*18d90*/  IMAD R59, R12, 0x7effffff, RZ ;  /* 0x7effffff0c3b7824 */ /* 0x000fe400078e02ff */
[----:B------:R-:W-:-:S04]  /*18da0*/  IMAD.WIDE.U32 R16, R5, R7, RZ ;  /* 0x0000000705107225 */ /* 0x000fc800078e00ff */
[----:B------:R-:W-:Y:S02]  /*18db0*/  IMAD R63, R10, 0x7effffff, RZ ;  /* 0x7effffff0a3f7824 */ /* 0x000fe400078e02ff */
[----:B------:R-:W-:Y:S01]  /*18dc0*/  IMAD.HI.U32 R59, R59, 0x7f000001, R12 ;  /* 0x7f0000013b3b7827 */ /* 0x000fe200078e000c */
[----:B------:R-:W-:-:S03]  /*18dd0*/  ISETP.GE.U32.AND P1, PT, R50, 0x7f000001, PT ;  /* 0x7f0000013200780c */ /* 0x000fc60003f26070 */
[----:B------:R-:W-:Y:S02]  /*18de0*/  IMAD R61, R16, 0x7effffff, RZ ;  /* 0x7effffff103d7824 */ /* 0x000fe400078e02ff */
[----:B------:R-:W-:Y:S01]  /*18df0*/  IMAD.HI.U32 R52, R63, 0x7f000001, R10 ;  /* 0x7f0000013f347827 */ /* 0x000fe200078e000a */
[----:B------:R-:W-:Y:S01]  /*18e00*/  @P4 IADD3 R41, PT, PT, R41, -0x7f000001, RZ ;  /* 0x80ffffff29294810 */ /* 0x000fe20007ffe0ff */
[----:B------:R-:W-:Y:S02]  /*18e10*/  ISETP.GE.U32.AND P4, PT, R59, 0x7f000001, PT ;  /* 0x7f0000013b00780c */ /* 0x000fe40003f86070 */
[----:B------:R-:W-:Y:S01]  /*18e20*/  IMAD.WIDE.U32 R10, R57, R38, RZ ;  /* 0x00000026390a7225 */ /* 0x000fe200078e00ff */
[----:B------:R-:W-:-:S03]  /*18e30*/  ISETP.GE.U32.AND P0, PT, R40, 0x7f000001, PT ;  /* 0x7f0000012800780c */ /* 0x000fc60003f06070 */
[----:B------:R-:W-:Y:S01]  /*18e40*/  IMAD.HI.U32 R54, R61, 0x7f000001, R16 ;  /* 0x7f0000013d367827 */ /* 0x000fe200078e0010 */
[----:B------:R-:W-:Y:S02]  /*18e50*/  @P2 IADD3 R45, PT, PT, R45, -0x7f000001, RZ ;  /* 0x80ffffff2d2d2810 */ /* 0x000fe40007ffe0ff */
[----:B------:R-:W-:Y:S01]  /*18e60*/  @P3 IADD3 R44, PT, PT, R44, -0x7f000001, RZ ;  /* 0x80ffffff2c2c3810 */ /* 0x000fe20007ffe0ff */
[----:B------:R-:W-:Y:S01]  /*18e70*/  IMAD.WIDE.U32 R14, R53, R8, RZ ;  /* 0x00000008350e7225 */ /* 0x000fe200078e00ff */
[----:B------:R-:W-:-:S03]  /*18e80*/  ISETP.GE.U32.AND P2, PT, R56, 0x7f000001, PT ;  /* 0x7f0000013800780c */ /* 0x000fc60003f46070 */
[----:B------:R-:W-:Y:S01]  /*18e90*/  IMAD.WIDE.U32 R16, R9, R39, RZ ;  /* 0x0000002709107225 */ /* 0x000fe200078e00ff */
[----:B------:R-:W-:Y:S01]  /*18ea0*/  @P5 IADD3 R55, PT, PT, R55, -0x7f000001, RZ ;  /* 0x80ffffff37375810 */ /* 0x000fe20007ffe0ff */
[----:B------:R-:W-:Y:S02]  /*18eb0*/  ISETP.GE.U32.AND P3, PT, R41, 0x7f000001, PT ;  /* 0x7f0000012900780c */ /* 0x000fe40003f66070 */
[----:B------:R-:W-:Y:S01]  /*18ec0*/  IMAD R53, R10, 0x7effffff, RZ ;  /* 0x7effffff0a357824 */ /* 0x000fe200078e02ff */
[----:B------:R-:W-:Y:S01]  /*18ed0*/  ISETP.GE.U32.AND P6, PT, R51, 0x7f000001, PT ;  /* 0x7f0000013300780c */ /* 0x000fe20003fc6070 */
[----:B------:R-:W-:Y:S02]  /*18ee0*/  IMAD R61, R16, 0x7effffff, RZ ;  /* 0x7effffff103d7824 */ /* 0x000fe400078e02ff */
[----:B------:R-:W-:Y:S01]  /*18ef0*/  IMAD.HI.U32 R58, R53, 0x7f000001, R10 ;  /* 0x7f000001353a7827 */ /* 0x000fe200078e000a */
[----:B------:R-:W-:-:S03]  /*18f00*/  ISETP.GE.U32.AND P5, PT, R55, 0x7f000001, PT ;  /* 0x7f0000013700780c */ /* 0x000fc60003fa6070 */
[----:B------:R-:W-:Y:S02]  /*18f10*/  IMAD R63, R14, 0x7effffff, RZ ;  /* 0x7effffff0e3f7824 */ /* 0x000fe400078e02ff */
[----:B------:R-:W-:Y:S01]  /*18f20*/  IMAD.WIDE.U32 R10, R5, R6, RZ ;  /* 0x00000006050a7225 */ /* 0x000fe200078e00ff */
[----:B------:R-:W-:-:S03]  /*18f30*/  @P1 IADD3 R50, PT, PT, R50, -0x7f000001, RZ ;  /* 0x80ffffff32321810 */ /* 0x000fc60007ffe0ff */
[----:B------:R-:W-:-:S04]  /*18f40*/  IMAD.HI.U32 R62, R61, 0x7f000001, R16 ;  /* 0x7f0000013d3e7827 */ /* 0x000fc800078e0010 */
[----:B------:R-:W-:Y:S01]  /*18f50*/  IMAD.WIDE.U32 R12, R57, R7, RZ ;  /* 0x00000007390c7225 */ /* 0x000fe200078e00ff */
[----:B------:R-:W-:-:S03]  /*18f60*/  ISETP.GE.U32.AND P1, PT, R58, 0x7f000001, PT ;  /* 0x7f0000013a00780c */ /* 0x000fc60003f26070 */
[----:B------:R-:W-:Y:S01]  /*18f70*/  IMAD.WIDE.U32 R16, R5, R8, RZ ;  /* 0x0000000805107225 */ /* 0x000fe200078e00ff */
[----:B------:R-:W-:-:S03]  /*18f80*/  @P4 IADD3 R59, PT, PT, R59, -0x7f000001, RZ ;  /* 0x80ffffff3b3b4810 */ /* 0x000fc60007ffe0ff */
[----:B------:R-:W-:-:S04]  /*18f90*/  IMAD.HI.U32 R53, R63, 0x7f000001, R14 ;  /* 0x7f0000013f357827 */ /* 0x000fc800078e000e */
[----:B------:R-:W-:Y:S02]  /*18fa0*/  IMAD R5, R10, 0x7effffff, RZ ;  /* 0x7effffff0a057824 */ /* 0x000fe400078e02ff */
[----:B------:R-:W-:Y:S01]  /*18fb0*/  IMAD.WIDE.U32 R14, R9, R8, RZ ;  /* 0x00000008090e7225 */ /* 0x000fe200078e00ff */
[----:B------:R-:W-:-:S03]  /*18fc0*/  @P0 IADD3 R40, PT, PT, R40, -0x7f000001, RZ ;  /* 0x80ffffff28280810 */ /* 0x000fc60007ffe0ff */
[----:B------:R-:W-:Y:S02]  /*18fd0*/  IMAD R9, R12, 0x7effffff, RZ ;  /* 0x7effffff0c097824 */ /* 0x000fe400078e02ff */
[----:B------:R-:W-:Y:S01]  /*18fe0*/  IMAD.HI.U32 R5, R5, 0x7f000001, R10 ;  /* 0x7f00000105057827 */ /* 0x000fe200078e000a */
[----:B------:R-:W-:Y:S02]  /*18ff0*/  @P2 IADD3 R56, PT, PT, R56, -0x7f000001, RZ ;  /* 0x80ffffff38382810 */ /* 0x000fe40007ffe0ff */
[----:B------:R-:W-:Y:S01]  /*19000*/  @P3 IADD3 R41, PT, PT, R41, -0x7f000001, RZ ;  /* 0x80ffffff29293810 */ /* 0x000fe20007ffe0ff */
[----:B------:R-:W-:Y:S01]  /*19010*/  IMAD.WIDE.U32 R10, R45, 0x5fffffa, RZ ;  /* 0x05fffffa2d0a7825 */ /* 0x000fe200078e00ff */
[----:B------:R-:W-:Y:S01]  /*19020*/  @P6 IADD3 R51, PT, PT, R51, -0x7f000001, RZ ;  /* 0x80ffffff33336810 */ /* 0x000fe20007ffe0ff */
[----:B------:R-:W-:Y:S01]  /*19030*/  ISETP.GE.U32.AND P2, PT, R59, 0x7f000001, PT ;  /* 0x7f0000013b00780c */ /* 0x000fe20003f46070 */
[----:B------:R-:W-:Y:S01]  /*19040*/  ISETP.GE.U32.AND P3, PT, R62, 0x7f000001, PT ;  /* 0x7f0000013e00780c */ /* 0x000fe20003f66070 */
[----:B------:R-:W-:-:S02]  /*19050*/  IMAD R61, R14, 0x7effffff, RZ ;  /* 0x7effffff0e3d7824 */ /* 0x000fc400078e02ff */
[----:B------:R-:W-:Y:S01]  /*19060*/  IMAD.HI.U32 R60, R9, 0x7f000001, R12 ;  /* 0x7f000001093c7827 */ /* 0x000fe200078e000c */
[----:B------:R-:W-:-:S03]  /*19070*/  ISETP.GE.U32.AND P4, PT, R40, 0x7f000001, PT ;  /* 0x7f0000012800780c */ /* 0x000fc60003f86070 */
[----:B------:R-:W-:Y:S01]  /*19080*/  IMAD R9, R45, 0x6, RZ ;  /* 0x000000062d097824 */ /* 0x000fe200078e02ff */
[----:B------:R-:W-:Y:S01]  /*19090*/  @P5 IADD3 R55, PT, PT, R55, -0x7f000001, RZ ;  /* 0x80ffffff37375810 */ /* 0x000fe20007ffe0ff */
[----:B------:R-:W-:-:S04]  /*190a0*/  IMAD.HI.U32 R15, R61, 0x7f000001, R14 ;  /* 0x7f0000013d0f7827 */ /* 0x000fc800078e000e */
[----:B------:R-:W-:Y:S01]  /*190b0*/  IMAD.HI.U32 R61, R9, 0x7f000001, R10 ;  /* 0x7f000001093d7827 */ /* 0x000fe200078e000a */
[----:B------:R-:W-:-:S03]  /*190c0*/  ISETP.GE.U32.AND P0, PT, R52, 0x7f000001, PT ;  /* 0x7f0000013400780c */ /* 0x000fc60003f06070 */
[----:B------:R-:W-:Y:S01]  /*190d0*/  IMAD.WIDE.U32 R10, R51, 0x5fffffa, RZ ;  /* 0x05fffffa330a7825 */ /* 0x000fe200078e00ff */
[----:B------:R-:W-:-:S03]  /*190e0*/  @P1 IADD3 R58, PT, PT, R58, -0x7f000001, RZ ;  /* 0x80ffffff3a3a1810 */ /* 0x000fc60007ffe0ff */
[----:B------:R-:W-:Y:S02]  /*190f0*/  IMAD R63, R16, 0x7effffff, RZ ;  /* 0x7effffff103f7824 */ /* 0x000fe400078e02ff */
[----:B------:R-:W-:Y:S01]  /*19100*/  IMAD R51, R51, 0x6, RZ ;  /* 0x0000000633337824 */ /* 0x000fe200078e02ff */
[----:B------:R-:W-:Y:S01]  /*19110*/  IADD3 R55, PT, PT, R55, R56, RZ ;  /* 0x0000003837377210 */ /* 0x000fe20007ffe0ff */
[----:B------:R-:W-:Y:S01]  /*19120*/  ISETP.GE.U32.AND P5, PT, R61, 0x7f000001, PT ;  /* 0x7f0000013d00780c */ /* 0x000fe20003fa6070 */
[----:B------:R-:W-:Y:S01]  /*19130*/  ISETP.GE.U32.AND P1, PT, R54, 0x7f000001, PT ;  /* 0x7f0000013600780c */ /* 0x000fe20003f26070 */
[----:B------:R-:W-:Y:S01]  /*19140*/  IMAD.HI.U32 R17, R63, 0x7f000001, R16 ;  /* 0x7f0000013f117827 */ /* 0x000fe200078e0010 */
[----:B------:R-:W-:Y:S02]  /*19150*/  IADD3 R41, PT, PT, R41, R50, RZ ;  /* 0x0000003229297210 */ /* 0x000fe40007ffe0ff */
[----:B------:R-:W-:Y:S01]  /*19160*/  @P2 IADD3 R59, PT, PT, R59, -0x7f000001, RZ ;  /* 0x80ffffff3b3b2810 */ /* 0x000fe20007ffe0ff */
[----:B------:R-:W-:Y:S01]  /*19170*/  IMAD.HI.U32 R16, R51, 0x7f000001, R10 ;  /* 0x7f00000133107827 */ /* 0x000fe200078e000a */
[----:B------:R-:W-:Y:S01]  /*19180*/  @P3 IADD3 R62, PT, PT, R62, -0x7f000001, RZ ;  /* 0x80ffffff3e3e3810 */ /* 0x000fe20007ffe0ff */
[----:B------:R-:W-:-:S02]  /*19190*/  ISETP.GE.U32.AND P2, PT, R55, 0x7f000001, PT ;  /* 0x7f0000013700780c */ /* 0x000fc40003f46070 */
[----:B------:R-:W-:Y:S01]  /*191a0*/  IMAD.WIDE.U32 R12, R44, 0x5fffffa, RZ ;  /* 0x05fffffa2c0c7825 */ /* 0x000fe200078e00ff */
[----:B------:R-:W-:Y:S01]  /*191b0*/  @P4 IADD3 R40, PT, PT, R40, -0x7f000001, RZ ;  /* 0x80ffffff28284810 */ /* 0x000fe20007ffe0ff */
[----:B------:R-:W-:Y:S01]  /*191c0*/  ISETP.GE.U32.AND P4, PT, R16, 0x7f000001, PT ;  /* 0x7f0000011000780c */ /* 0x000fe20003f86070 */
[----:B------:R-:W-:Y:S01]  /*191d0*/  ISETP.GE.U32.AND P6, PT, R41, 0x7f000001, PT ;  /* 0x7f0000012900780c */ /* 0x000fe20003fc6070 */
[----:B------:R-:W-:Y:S01]  /*191e0*/  IMAD R45, R44, 0x6, RZ ;  /* 0x000000062c2d7824 */ /* 0x000fe200078e02ff */
[----:B------:R-:W-:Y:S01]  /*191f0*/  ISETP.GE.U32.AND P3, PT, R5, 0x7f000001, PT ;  /* 0x7f0000010500780c */ /* 0x000fe20003f66070 */
[----:B------:R-:W-:Y:S02]  /*19200*/  IADD3 R62, PT, PT, R59, R62, RZ ;  /* 0x0000003e3b3e7210 */ /* 0x000fe40007ffe0ff */
[----:B------:R-:W-:Y:S01]  /*19210*/  IMAD.HI.U32 R14, R45, 0x7f000001, R12 ;  /* 0x7f0000012d0e7827 */ /* 0x000fe200078e000c */
[----:B------:R-:W-:Y:S02]  /*19220*/  @P0 IADD3 R52, PT, PT, R52, -0x7f000001, RZ ;  /* 0x80ffffff34340810 */ /* 0x000fe40007ffe0ff */
[----:B------:R-:W-:Y:S01]  /*19230*/  @P5 IADD3 R61, PT, PT, R61, -0x7f000001, RZ ;  /* 0x80ffffff3d3d5810 */ /* 0x000fe20007ffe0ff */
[----:B------:R-:W-:Y:S01]  /*19240*/  IMAD.WIDE.U32 R12, R58, 0x5fffffa, RZ ;  /* 0x05fffffa3a0c7825 */ /* 0x000fe200078e00ff */
[----:B------:R-:W-:Y:S01]  /*19250*/  @P1 IADD3 R54, PT, PT, R54, -0x7f000001, RZ ;  /* 0x80ffffff36361810 */ /* 0x000fe20007ffe0ff */
[----:B------:R-:W-:Y:S01]  /*19260*/  ISETP.GE.U32.AND P0, PT, R49, 0x7f000001, PT ;  /* 0x7f0000013100780c */ /* 0x000fe20003f06070 */
[----:B------:R-:W-:Y:S01]  /*19270*/  ISETP.GE.U32.AND P1, PT, R62, 0x7f000001, PT ;  /* 0x7f0000013e00780c */ /* 0x000fe20003f26070 */
[----:B------:R-:W-:Y:S01]  /*19280*/  IMAD R45, R58, 0x6, RZ ;  /* 0x000000063a2d7824 */ /* 0x000fe200078e02ff */
[----:B------:R-:W-:Y:S01]  /*19290*/  @P2 IADD3 R55, PT, PT, R55, -0x7f000001, RZ ;  /* 0x80ffffff37372810 */ /* 0x000fe20007ffe0ff */
[----:B------:R-:W-:Y:S01]  /*192a0*/  IMAD.WIDE.U32 R10, R52, 0x5fffffa, RZ ;  /* 0x05fffffa340a7825 */ /* 0x000fe200078e00ff */
[----:B------:R-:W-:-:S03]  /*192b0*/  @P4 IADD3 R16, PT, PT, R16, -0x7f000001, RZ ;  /* 0x80ffffff10104810 */ /* 0x000fc60007ffe0ff */
[----:B------:R-:W-:Y:S01]  /*192c0*/  IMAD.HI.U32 R63, R45, 0x7f000001, R12 ;  /* 0x7f0000012d3f7827 */ /* 0x000fe200078e000c */
[----:B------:R-:W-:Y:S02]  /*192d0*/  IADD3 R13, PT, PT, R40, R61, RZ ;  /* 0x0000003d280d7210 */ /* 0x000fe40007ffe0ff */
[----:B------:R-:W-:Y:S01]  /*192e0*/  @P6 IADD3 R41, PT, PT, R41, -0x7f000001, RZ ;  /* 0x80ffffff29296810 */ /* 0x000fe20007ffe0ff */
[----:B------:R-:W-:Y:S01]  /*192f0*/  IMAD R9, R52, 0x6, RZ ;  /* 0x0000000634097824 */ /* 0x000fe200078e02ff */
[----:B------:R-:W-:Y:S02]  /*19300*/  @P3 IADD3 R5, PT, PT, R5, -0x7f000001, RZ ;  /* 0x80ffffff05053810 */ /* 0x000fe40007ffe0ff */
[----:B------:R-:W-:Y:S01]  /*19310*/  IADD3 R44, PT, PT, R55, R54, RZ ;  /* 0x00000036372c7210 */ /* 0x000fe20007ffe0ff */
[----:B------:R-:W-:Y:S01]  /*19320*/  ISETP.GE.U32.AND P3, PT, R13, 0x7f000001, PT ;  /* 0x7f0000010d00780c */ /* 0x000fe20003f66070 */
[----:B------:R-:W-:Y:S01]  /*19330*/  IMAD.HI.U32 R56, R9, 0x7f000001, R10 ;  /* 0x7f00000109387827 */ /* 0x000fe200078e000a */
[----:B------:R-:W-:-:S02]  /*19340*/  IADD3 R41, PT, PT, R41, R16, RZ ;  /* 0x0000001029297210 */ /* 0x000fc40007ffe0ff */
[----:B------:R-:W-:Y:S02]  /*19350*/  @P0 IADD3 R49, PT, PT, R49, -0x7f000001, RZ ;  /* 0x80ffffff31310810 */ /* 0x000fe40007ffe0ff */
[----:B------:R-:W-:Y:S01]  /*19360*/  @P1 IADD3 R62, PT, PT, R62, -0x7f000001, RZ ;  /* 0x80ffffff3e3e1810 */ /* 0x000fe20007ffe0ff */
[----:B------:R-:W-:Y:S01]  /*19370*/  ISETP.GE.U32.AND P0, PT, R63, 0x7f000001, PT ;  /* 0x7f0000013f00780c */ /* 0x000fe20003f06070 */
[----:B------:R-:W-:Y:S01]  /*19380*/  ISETP.GE.U32.AND P6, PT, R56, 0x7f000001, PT ;  /* 0x7f0000013800780c */ /* 0x000fe20003fc6070 */
[----:B------:R-:W-:Y:S01]  /*19390*/  ISETP.GE.U32.AND P1, PT, R44, 0x7f000001, PT ;  /* 0x7f0000012c00780c */ /* 0x000fe20003f26070 */
[----:B------:R-:W-:Y:S01]  /*193a0*/  ISETP.GE.U32.AND P4, PT, R14, 0x7f000001, PT ;  /* 0x7f0000010e00780c */ /* 0x000fe20003f86070 */
[----:B------:R-:W-:Y:S01]  /*193b0*/  ISETP.GE.U32.AND P5, PT, R41, 0x7f000001, PT ;  /* 0x7f0000012900780c */ /* 0x000fe20003fa6070 */
[----:B------:R-:W-:Y:S02]  /*193c0*/  IADD3 R5, PT, PT, R62, R5, RZ ;  /* 0x000000053e057210 */ /* 0x000fe40007ffe0ff */
[----:B------:R-:W-:Y:S01]  /*193d0*/  @P3 IADD3 R13, PT, PT, R13, -0x7f000001, RZ ;  /* 0x80ffffff0d0d3810 */ /* 0x000fe20007ffe0ff */
[----:B------:R-:W-:Y:S01]  /*193e0*/  ISETP.GE.U32.AND P3, PT, R24, 0x7f000001, PT ;  /* 0x7f0000011800780c */ /* 0x000fe20003f66070 */
[----:B------:R-:W-:-:S04]  /*193f0*/  ISETP.GE.U32.AND P2, PT, R46, 0x7f000001, PT ;  /* 0x7f0000012e00780c */ /* 0x000fc80003f46070 */
        /* <DEDUP_REMOVED lines=8> */
[----:B------:R-:W-:Y:S01]  /*19480*/  @P5 IADD3 R41, PT, PT, R41, -0x7f000001, RZ ;  /* 0x80ffffff29295810 */ /* 0x000fe20007ffe0ff */
[----:B------:R-:W-:Y:S01]  /*19490*/  IMAD.WIDE.U32 R8, R57, R8, RZ ;  /* 0x0000000839087225 */ /* 0x000fe200078e00ff */
[----:B------:R-:W-:Y:S01]  /*194a0*/  ISETP.GE.U32.AND P5, PT, R53, 0x7f000001, PT ;  /* 0x7f0000013500780c */ /* 0x000fe20003fa6070 */
[----:B------:R-:W-:-:S02]  /*194b0*/  @P3 IADD3 R24, PT, PT, R24, -0x7f000001, RZ ;  /* 0x80ffffff18183810 */ /* 0x000fc40007ffe0ff */
[----:B------:R-:W-:Y:S02]  /*194c0*/  IMAD R51, R8, 0x7effffff, RZ ;  /* 0x7effffff08337824 */ /* 0x000fe400078e02ff */
[----:B------:R-:W-:Y:S01]  /*194d0*/  IMAD.WIDE.U32 R10, R49, 0x5fffffa, RZ ;  /* 0x05fffffa310a7825 */ /* 0x000fe200078e00ff */
[----:B------:R-:W-:Y:S01]  /*194e0*/  IADD3 R44, PT, PT, R44, R63, RZ ;  /* 0x0000003f2c2c7210 */ /* 0x000fe20007ffe0ff */
[----:B------:R-:W-:Y:S02]  /*194f0*/  ISETP.GE.U32.AND P3, PT, R17, 0x7f000001, PT ;  /* 0x7f0000011100780c */ /* 0x000fe40003f66070 */
[----:B------:R-:W-:Y:S01]  /*19500*/  IMAD R45, R49, 0x6, RZ ;  /* 0x00000006312d7824 */ /* 0x000fe200078e02ff */
[----:B------:R-:W-:Y:S01]  /*19510*/  IADD3 R56, PT, PT, R41, R56, RZ ;  /* 0x0000003829387210 */ /* 0x000fe20007ffe0ff */
[----:B------:R-:W-:Y:S01]  /*19520*/  IMAD.HI.U32 R8, R51, 0x7f000001, R8 ;  /* 0x7f00000133087827 */ /* 0x000fe200078e0008 */
[----:B------:R-:W-:Y:S02]  /*19530*/  IADD3 R13, PT, PT, R13, R14, RZ ;  /* 0x0000000e0d0d7210 */ /* 0x000fe40007ffe0ff */
[----:B------:R-:W-:-:S02]  /*19540*/  @P6 IADD3 R60, PT, PT, R60, -0x7f000001, RZ ;  /* 0x80ffffff3c3c6810 */ /* 0x000fc40007ffe0ff */
[----:B------:R-:W-:Y:S01]  /*19550*/  @P1 IADD3 R15, PT, PT, R15, -0x7f000001, RZ ;  /* 0x80ffffff0f0f1810 */ /* 0x000fe20007ffe0ff */
[----:B------:R-:W-:Y:S01]  /*19560*/  IMAD.HI.U32 R40, R45, 0x7f000001, R10 ;  /* 0x7f0000012d287827 */ /* 0x000fe200078e000a */
[----:B------:R-:W-:Y:S02]  /*19570*/  @P0 IADD3 R5, PT, PT, R5, -0x7f000001, RZ ;  /* 0x80ffffff05050810 */ /* 0x000fe40007ffe0ff */
[----:B------:R-:W-:Y:S02]  /*19580*/  @P2 IADD3 R46, PT, PT, R46, -0x7f000001, RZ ;  /* 0x80ffffff2e2e2810 */ /* 0x000fe40007ffe0ff */
[----:B------:R-:W-:Y:S01]  /*19590*/  @P4 IADD3 R48, PT, PT, R48, -0x7f000001, RZ ;  /* 0x80ffffff30304810 */ /* 0x000fe20007ffe0ff */
[----:B------:R-:W-:Y:S01]  /*195a0*/  ISETP.GE.U32.AND P1, PT, R44, 0x7f000001, PT ;  /* 0x7f0000012c00780c */ /* 0x000fe20003f26070 */
[----:B------:R-:W-:Y:S01]  /*195b0*/  ISETP.GE.U32.AND P2, PT, R47, 0x7f000001, PT ;  /* 0x7f0000012f00780c */ /* 0x000fe20003f46070 */
[----:B------:R-:W-:Y:S01]  /*195c0*/  @P5 IADD3 R53, PT, PT, R53, -0x7f000001, RZ ;  /* 0x80ffffff35355810 */ /* 0x000fe20007ffe0ff */
[----:B------:R-:W-:Y:S01]  /*195d0*/  ISETP.GE.U32.AND P4, PT, R8, 0x7f000001, PT ;  /* 0x7f0000010800780c */ /* 0x000fe20003f86070 */
[----:B------:R-:W-:Y:S01]  /*195e0*/  ISETP.GE.U32.AND P5, PT, R56, 0x7f000001, PT ;  /* 0x7f0000013800780c */ /* 0x000fe20003fa6070 */
[----:B------:R-:W-:Y:S01]  /*195f0*/  ISETP.GE.U32.AND P6, PT, R40, 0x7f000001, PT ;  /* 0x7f0000012800780c */ /* 0x000fe20003fc6070 */
[----:B------:R-:W-:Y:S01]  /*19600*/  ISETP.GE.U32.AND P0, PT, R13, 0x7f000001, PT ;  /* 0x7f0000010d00780c */ /* 0x000fe20003f06070 */
[----:B------:R-:W-:-:S02]  /*19610*/  IADD3 R16, PT, PT, R5, R60, RZ ;  /* 0x0000003c05107210 */ /* 0x000fc40007ffe0ff */
[----:B------:R-:W-:-:S03]  /*19620*/  @P3 IADD3 R17, PT, PT, R17, -0x7f000001, RZ ;  /* 0x80ffffff11113810 */ /* 0x000fc60007ffe0ff */
[----:B------:R-:W-:Y:S01]  /*19630*/  ISETP.GE.U32.AND P3, PT, R16, 0x7f000001, PT ;  /* 0x7f0000011000780c */ /* 0x000fe20003f66070 */
[----:B------:R-:W-:Y:S02]  /*19640*/  @P1 IADD3 R44, PT, PT, R44, -0x7f000001, RZ ;  /* 0x80ffffff2c2c1810 */ /* 0x000fe40007ffe0ff */
[----:B------:R-:W-:Y:S02]  /*19650*/  @P2 IADD3 R47, PT, PT, R47, -0x7f000001, RZ ;  /* 0x80ffffff2f2f2810 */ /* 0x000fe40007ffe0ff */
[----:B------:R-:W-:Y:S02]  /*19660*/  @P4 IADD3 R8, PT, PT, R8, -0x7f000001, RZ ;  /* 0x80ffffff08084810 */ /* 0x000fe40007ffe0ff */
[----:B------:R-:W-:Y:S02]  /*19670*/  @P5 IADD3 R56, PT, PT, R56, -0x7f000001, RZ ;  /* 0x80ffffff38385810 */ /* 0x000fe40007ffe0ff */
[----:B------:R-:W-:Y:S02]  /*19680*/  @P6 IADD3 R40, PT, PT, R40, -0x7f000001, RZ ;  /* 0x80ffffff28286810 */ /* 0x000fe40007ffe0ff */
[----:B------:R-:W-:Y:S01]  /*19690*/  @P0 IADD3 R13, PT, PT, R13, -0x7f000001, RZ ;  /* 0x80ffffff0d0d0810 */ /* 0x000fe20007ffe0ff */
[----:B------:R-:W-:Y:S01]  /*196a0*/  IMAD.WIDE.U32 R10, R44, R39, RZ ;  /* 0x000000272c0a7225 */ /* 0x000fe200078e00ff */
[----:B------:R-:W-:-:S03]  /*196b0*/  IADD3 R47, PT, PT, R47, R8, RZ ;  /* 0x000000082f2f7210 */ /* 0x000fc60007ffe0ff */
[----:B------:R-:W-:Y:S01]  /*196c0*/  IMAD.WIDE.U32 R8, R56, R38, RZ ;  /* 0x0000002638087225 */ /* 0x000fe200078e00ff */
[----:B------:R-:W-:Y:S02]  /*196d0*/  IADD3 R40, PT, PT, R13, R40, RZ ;  /* 0x000000280d287210 */ /* 0x000fe40007ffe0ff */
[----:B------:R-:W-:Y:S02]  /*196e0*/  @P3 IADD3 R16, PT, PT, R16, -0x7f000001, RZ ;  /* 0x80ffffff10103810 */ /* 0x000fe40007ffe0ff */
[----:B------:R-:W-:Y:S01]  /*196f0*/  IADD3 R24, PT, PT, R24, R17, RZ ;  /* 0x0000001118187210 */ /* 0x000fe20007ffe0ff */
[----:B------:R-:W-:Y:S02]  /*19700*/  IMAD R45, R10, 0x7effffff, RZ ;  /* 0x7effffff0a2d7824 */ /* 0x000fe400078e02ff */
[----:B------:R-:W-:Y:S02]  /*19710*/  IMAD R17, R8, 0x7effffff, RZ ;  /* 0x7effffff08117824 */ /* 0x000fe400078e02ff */
[----:B------:R-:W-:Y:S01]  /*19720*/  IMAD.WIDE.U32 R12, R56, R7, RZ ;  /* 0x00000007380c7225 */ /* 0x000fe200078e00ff */
[----:B------:R-:W-:-:S03]  /*19730*/  ISETP.GE.U32.AND P0, PT, R40, 0x7f000001, PT ;  /* 0x7f0000012800780c */ /* 0x000fc60003f06070 */
[----:B------:R-:W-:-:S04]  /*19740*/  IMAD.HI.U32 R45, R45, 0x7f000001, R10 ;  /* 0x7f0000012d2d7827 */ /* 0x000fc800078e000a */
[----:B------:R-:W-:Y:S01]  /*19750*/  IMAD.WIDE.U32 R10, R16, R39, RZ ;  /* 0x00000027100a7225 */ /* 0x000fe200078e00ff */
[----:B------:R-:W-:-:S03]  /*19760*/  IADD3 R46, PT, PT, R46, R15, RZ ;  /* 0x0000000f2e2e7210 */ /* 0x000fc60007ffe0ff */
[----:B------:R-:W-:-:S04]  /*19770*/  IMAD.HI.U32 R17, R17, 0x7f000001, R8 ;  /* 0x7f00000111117827 */ /* 0x000fc800078e0008 */
[----:B------:R-:W-:Y:S02]  /*19780*/  IMAD R5, R12, 0x7effffff, RZ ;  /* 0x7effffff0c057824 */ /* 0x000fe400078e02ff */
[----:B------:R-:W-:-:S04]  /*19790*/  IMAD.WIDE.U32 R8, R16, R6, RZ ;  /* 0x0000000610087225 */ /* 0x000fc800078e00ff */
[----:B------:R-:W-:Y:S02]  /*197a0*/  IMAD R49, R10, 0x7effffff, RZ ;  /* 0x7effffff0a317824 */ /* 0x000fe400078e02ff */
[----:B------:R-:W-:-:S04]  /*197b0*/  IMAD.WIDE.U32 R14, R44, R38, RZ ;  /* 0x000000262c0e7225 */ /* 0x000fc800078e00ff */
[----:B------:R-:W-:-:S04]  /*197c0*/  IMAD.HI.U32 R5, R5, 0x7f000001, R12 ;  /* 0x7f00000105057827 */ /* 0x000fc800078e000c */
[----:B------:R-:W-:Y:S02]  /*197d0*/  IMAD R41, R8, 0x7effffff, RZ ;  /* 0x7effffff08297824 */ /* 0x000fe400078e02ff */
[----:B------:R-:W-:Y:S01]  /*197e0*/  IMAD.WIDE.U32 R12, R56, R6, RZ ;  /* 0x00000006380c7225 */ /* 0x000fe200078e00ff */
[----:B------:R-:W-:-:S03]  /*197f0*/  IADD3 R48, PT, PT, R48, R53, RZ ;  /* 0x0000003530307210 */ /* 0x000fc60007ffe0ff */
[----:B------:R-:W-:-:S04]  /*19800*/  IMAD.HI.U32 R50, R49, 0x7f000001, R10 ;  /* 0x7f00000131327827 */ /* 0x000fc800078e000a */
[----:B------:R-:W-:Y:S02]  /*19810*/  IMAD R51, R14, 0x7effffff, RZ ;  /* 0x7effffff0e337824 */ /* 0x000fe400078e02ff */
[----:B------:R-:W-:Y:S01]  /*19820*/  IMAD.WIDE.U32 R10, R56, R39, RZ ;  /* 0x00000027380a7225 */ /* 0x000fe200078e00ff */
[----:B------:R-:W-:-:S03]  /*19830*/  @P0 IADD3 R40, PT, PT, R40, -0x7f000001, RZ ;  /* 0x80ffffff28280810 */ /* 0x000fc60007ffe0ff */
        /* <DEDUP_REMOVED lines=14> */
[----:B------:R-:W-:Y:S01]  /*19920*/  IMAD.HI.U32 R49, R49, 0x7f000001, R14 ;  /* 0x7f00000131317827 */ /* 0x000fe200078e000e */
[----:B------:R-:W-:-:S03]  /*19930*/  ISETP.GE.U32.AND P0, PT, R17, 0x7f000001, PT ;  /* 0x7f0000011100780c */ /* 0x000fc60003f06070 */
[----:B------:R-:W-:Y:S02]  /*19940*/  IMAD R59, R10, 0x7effffff, RZ ;  /* 0x7effffff0a3b7824 */ /* 0x000fe400078e02ff */
[----:B------:R-:W-:-:S04]  /*19950*/  IMAD.WIDE.U32 R14, R16, R7, RZ ;  /* 0x00000007100e7225 */ /* 0x000fc800078e00ff */
        /* <DEDUP_REMOVED lines=16> */
[----:B------:R-:W-:-:S03]  /*19a60*/  @P5 IADD3 R56, PT, PT, R56, -0x7f000001, RZ ;  /* 0x80ffffff38385810 */ /* 0x000fc60007ffe0ff */
[----:B------:R-:W-:Y:S02]  /*19a70*/  IMAD R15, R10, 0x7effffff, RZ ;  /* 0x7effffff0a0f7824 */ /* 0x000fe400078e02ff */
[----:B------:R-:W-:Y:S01]  /*19a80*/  IMAD.WIDE.U32 R12, R17, 0x5fffffa, RZ ;  /* 0x05fffffa110c7825 */ /* 0x000fe200078e00ff */
[----:B------:R-:W-:-:S03]  /*19a90*/  ISETP.GE.U32.AND P5, PT, R62, 0x7f000001, PT ;  /* 0x7f0000013e00780c */ /* 0x000fc60003fa6070 */
[----:B------:R-:W-:Y:S02]  /*19aa0*/  IMAD R17, R17, 0x6, RZ ;  /* 0x0000000611117824 */ /* 0x000fe400078e02ff */
[----:B------:R-:W-:Y:S01]  /*19ab0*/  IMAD.HI.U32 R63, R15, 0x7f000001, R10 ;  /* 0x7f0000010f3f7827 */ /* 0x000fe200078e000a */
[----:B------:R-:W-:Y:S01]  /*19ac0*/  ISETP.GE.U32.AND P4, PT, R41, 0x7f000001, PT ;  /* 0x7f0000012900780c */ /* 0x000fe20003f86070 */
[----:B------:R-:W-:Y:S02]  /*19ad0*/  @P6 IADD3 R45, PT, PT, R45, -0x7f000001, RZ ;  /* 0x80ffffff2d2d6810 */ /* 0x000fe40007ffe0ff */
[----:B------:R-:W-:Y:S01]  /*19ae0*/  IMAD.HI.U32 R65, R17, 0x7f000001, R12 ;  /* 0x7f00000111417827 */ /* 0x000fe200078e000c */
[----:B------:R-:W-:Y:S01]  /*19af0*/  ISETP.GE.U32.AND P6, PT, R63, 0x7f000001, PT ;  /* 0x7f0000013f00780c */ /* 0x000fe20003fc6070 */
[----:B------:R-:W-:Y:S01]  /*19b00*/  ISETP.GE.U32.AND P3, PT, R51, 0x7f000001, PT ;  /* 0x7f0000013300780c */ /* 0x000fe20003f66070 */
[----:B------:R-:W-:Y:S02]  /*19b10*/  @P2 IADD3 R60, PT, PT, R60, -0x7f000001, RZ ;  /* 0x80ffffff3c3c2810 */ /* 0x000fe40007ffe0ff */
[----:B------:R-:W-:Y:S01]  /*19b20*/  ISETP.GE.U32.AND P2, PT, R65, 0x7f000001, PT ;  /* 0x7f0000014100780c */ /* 0x000fe20003f46070 */
[----:B------:R-:W-:Y:S01]  /*19b30*/  @P5 IADD3 R62, PT, PT, R62, -0x7f000001, RZ ;  /* 0x80ffffff3e3e5810 */ /* 0x000fe20007ffe0ff */
[----:B------:R-:W-:Y:S01]  /*19b40*/  ISETP.GE.U32.AND P1, PT, R5, 0x7f000001, PT ;  /* 0x7f0000010500780c */ /* 0x000fe20003f26070 */
[----:B------:R-:W-:-:S02]  /*19b50*/  ISETP.GE.U32.AND P5, PT, R60, 0x7f000001, PT ;  /* 0x7f0000013c00780c */ /* 0x000fc40003fa6070 */
[----:B------:R-:W-:Y:S01]  /*19b60*/  @P4 IADD3 R41, PT, PT, R41, -0x7f000001, RZ ;  /* 0x80ffffff29294810 */ /* 0x000fe20007ffe0ff */
[----:B------:R-:W-:-:S03]  /*19b70*/  ISETP.GE.U32.AND P4, PT, R56, 0x7f000001, PT ;  /* 0x7f0000013800780c */ /* 0x000fc60003f86070 */
[----:B------:R-:W-:Y:S01]  /*19b80*/  @P6 IADD3 R63, PT, PT, R63, -0x7f000001, RZ ;  /* 0x80ffffff3f3f6810 */ /* 0x000fe20007ffe0ff */
[----:B------:R-:W-:Y:S01]  /*19b90*/  IMAD R57, R8, 0x7effffff, RZ ;  /* 0x7effffff08397824 */ /* 0x000fe200078e02ff */
[----:B------:R-:W-:Y:S01]  /*19ba0*/  @P3 IADD3 R51, PT, PT, R51, -0x7f000001, RZ ;  /* 0x80ffffff33333810 */ /* 0x000fe20007ffe0ff */
[----:B------:R-:W-:Y:S01]  /*19bb0*/  ISETP.GE.U32.AND P3, PT, R58, 0x7f000001, PT ;  /* 0x7f0000013a00780c */ /* 0x000fe20003f66070 */
[----:B------:R-:W-:Y:S01]  /*19bc0*/  @P2 IADD3 R65, PT, PT, R65, -0x7f000001, RZ ;  /* 0x80ffffff41412810 */ /* 0x000fe20007ffe0ff */
[----:B------:R-:W-:Y:S01]  /*19bd0*/  ISETP.GE.U32.AND P2, PT, R63, 0x7f000001, PT ;  /* 0x7f0000013f00780c */ /* 0x000fe20003f46070 */
[----:B------:R-:W-:Y:S01]  /*19be0*/  IMAD.HI.U32 R57, R57, 0x7f000001, R8 ;  /* 0x7f00000139397827 */ /* 0x000fe200078e0008 */
[----:B------:R-:W-:Y:S01]  /*19bf0*/  ISETP.GE.U32.AND P0, PT, R53, 0x7f000001, PT ;  /* 0x7f0000013500780c */ /* 0x000fe20003f06070 */
[----:B------:R-:W-:Y:S01]  /*19c00*/  ISETP.GE.U32.AND P6, PT, R62, 0x7f000001, PT ;  /* 0x7f0000013e00780c */ /* 0x000fe20003fc6070 */
[----:B------:R-:W-:Y:S01]  /*19c10*/  @P1 IADD3 R5, PT, PT, R5, -0x7f000001, RZ ;  /* 0x80ffffff05051810 */ /* 0x000fe20007ffe0ff */
[----:B------:R-:W-:Y:S01]  /*19c20*/  IMAD.WIDE.U32 R8, R44, R37, RZ ;  /* 0x000000252c087225 */ /* 0x000fe200078e00ff */
[----:B------:R-:W-:-:S03]  /*19c30*/  @P5 IADD3 R60, PT, PT, R60, -0x7f000001, RZ ;  /* 0x80ffffff3c3c5810 */ /* 0x000fc60007ffe0ff */
[----:B------:R-:W-:Y:S01]  /*19c40*/  IMAD.WIDE.U32 R12, R51, 0x5fffffa, RZ ;  /* 0x05fffffa330c7825 */ /* 0x000fe200078e00ff */
[----:B------:R-:W-:-:S03]  /*19c50*/  ISETP.GE.U32.AND P1, PT, R54, 0x7f000001, PT ;  /* 0x7f0000013600780c */ /* 0x000fc60003f26070 */
[----:B------:R-:W-:Y:S02]  /*19c60*/  IMAD R59, R51, 0x6, RZ ;  /* 0x00000006333b7824 */ /* 0x000fe400078e02ff */
[C---:B------:R-:W-:Y:S01]  /*19c70*/  IMAD.WIDE.U32 R10, R45.reuse, 0x5fffffa, RZ ;  /* 0x05fffffa2d0a7825 */ /* 0x040fe200078e00ff */
[----:B------:R-:W-:Y:S02]  /*19c80*/  @P4 IADD3 R56, PT, PT, R56, -0x7f000001, RZ ;  /* 0x80ffffff38384810 */ /* 0x000fe40007ffe0ff */
[----:B------:R-:W-:Y:S01]  /*19c90*/  IADD3 R5, PT, PT, R60, R5, RZ ;  /* 0x000000053c057210 */ /* 0x000fe20007ffe0ff */
[----:B------:R-:W-:Y:S02]  /*19ca0*/  IMAD R61, R8, 0x7effffff, RZ ;  /* 0x7effffff083d7824 */ /* 0x000fe400078e02ff */
[----:B------:R-:W-:Y:S01]  /*19cb0*/  IMAD R17, R45, 0x6, RZ ;  /* 0x000000062d117824 */ /* 0x000fe200078e02ff */
[----:B------:R-:W-:Y:S01]  /*19cc0*/  ISETP.GE.U32.AND P4, PT, R50, 0x7f000001, PT ;  /* 0x7f0000013200780c */ /* 0x000fe20003f86070 */
[----:B------:R-:W-:Y:S01]  /*19cd0*/  IMAD.HI.U32 R12, R59, 0x7f000001, R12 ;  /* 0x7f0000013b0c7827 */ /* 0x000fe200078e000c */
[----:B------:R-:W-:-:S02]  /*19ce0*/  @P3 IADD3 R58, PT, PT, R58, -0x7f000001, RZ ;  /* 0x80ffffff3a3a3810 */ /* 0x000fc40007ffe0ff */
[----:B------:R-:W-:Y:S01]  /*19cf0*/  @P2 IADD3 R63, PT, PT, R63, -0x7f000001, RZ ;  /* 0x80ffffff3f3f2810 */ /* 0x000fe20007ffe0ff */
[----:B------:R-:W-:Y:S01]  /*19d00*/  IMAD.HI.U32 R45, R61, 0x7f000001, R8 ;  /* 0x7f0000013d2d7827 */ /* 0x000fe200078e0008 */
[----:B------:R-:W-:Y:S01]  /*19d10*/  IADD3 R56, PT, PT, R56, R65, RZ ;  /* 0x0000004138387210 */ /* 0x000fe20007ffe0ff */
[----:B------:R-:W-:Y:S02]  /*19d20*/  ISETP.GE.U32.AND P2, PT, R12, 0x7f000001, PT ;  /* 0x7f0000010c00780c */ /* 0x000fe40003f46070 */
[----:B------:R-:W-:Y:S01]  /*19d30*/  IMAD.HI.U32 R61, R17, 0x7f000001, R10 ;  /* 0x7f000001113d7827 */ /* 0x000fe200078e000a */
[----:B------:R-:W-:Y:S01]  /*19d40*/  ISETP.GE.U32.AND P3, PT, R5, 0x7f000001, PT ;  /* 0x7f0000010500780c */ /* 0x000fe20003f66070 */
[----:B------:R-:W-:Y:S02]  /*19d50*/  @P0 IADD3 R53, PT, PT, R53, -0x7f000001, RZ ;  /* 0x80ffffff35350810 */ /* 0x000fe40007ffe0ff */
[----:B------:R-:W-:Y:S01]  /*19d60*/  @P6 IADD3 R62, PT, PT, R62, -0x7f000001, RZ ;  /* 0x80ffffff3e3e6810 */ /* 0x000fe20007ffe0ff */
[----:B------:R-:W-:Y:S01]  /*19d70*/  ISETP.GE.U32.AND P0, PT, R56, 0x7f000001, PT ;  /* 0x7f0000013800780c */ /* 0x000fe20003f06070 */
[----:B------:R-:W-:Y:S01]  /*19d80*/  ISETP.GE.U32.AND P5, PT, R61, 0x7f000001, PT ;  /* 0x7f0000013d00780c */ /* 0x000fe20003fa6070 */
[----:B------:R-:W-:-:S02]  /*19d90*/  @P1 IADD3 R54, PT, PT, R54, -0x7f000001, RZ ;  /* 0x80ffffff36361810 */ /* 0x000fc40007ffe0ff */
[----:B------:R-:W-:Y:S02]  /*19da0*/  @P4 IADD3 R50, PT, PT, R50, -0x7f000001, RZ ;  /* 0x80ffffff32324810 */ /* 0x000fe40007ffe0ff */
[----:B------:R-:W-:Y:S02]  /*19db0*/  IADD3 R62, PT, PT, R62, R53, RZ ;  /* 0x000000353e3e7210 */ /* 0x000fe40007ffe0ff */
[----:B------:R-:W-:Y:S01]  /*19dc0*/  IADD3 R58, PT, PT, R63, R58, RZ ;  /* 0x0000003a3f3a7210 */ /* 0x000fe20007ffe0ff */
[----:B------:R-:W-:Y:S01]  /*19dd0*/  IMAD.WIDE.U32 R8, R54, 0x5fffffa, RZ ;  /* 0x05fffffa36087825 */ /* 0x000fe200078e00ff */
[----:B------:R-:W-:Y:S01]  /*19de0*/  ISETP.GE.U32.AND P6, PT, R49, 0x7f000001, PT ;  /* 0x7f0000013100780c */ /* 0x000fe20003fc6070 */
[----:B------:R-:W-:Y:S01]  /*19df0*/  ISETP.GE.U32.AND P4, PT, R62, 0x7f000001, PT ;  /* 0x7f0000013e00780c */ /* 0x000fe20003f86070 */
[----:B------:R-:W-:Y:S01]  /*19e00*/  @P2 IADD3 R12, PT, PT, R12, -0x7f000001, RZ ;  /* 0x80ffffff0c0c2810 */ /* 0x000fe20007ffe0ff */
[----:B------:R-:W-:Y:S01]  /*19e10*/  IMAD R13, R54, 0x6, RZ ;  /* 0x00000006360d7824 */ /* 0x000fe200078e02ff */
[----:B------:R-:W-:Y:S01]  /*19e20*/  @P3 IADD3 R5, PT, PT, R5, -0x7f000001, RZ ;  /* 0x80ffffff05053810 */ /* 0x000fe20007ffe0ff */
[C---:B------:R-:W-:Y:S01]  /*19e30*/  IMAD R11, R50.reuse, 0x6, RZ ;  /* 0x00000006320b7824 */ /* 0x040fe200078e02ff */
[----:B------:R-:W-:Y:S01]  /*19e40*/  @P5 IADD3 R61, PT, PT, R61, -0x7f000001, RZ ;  /* 0x80ffffff3d3d5810 */ /* 0x000fe20007ffe0ff */
[----:B------:R-:W-:Y:S01]  /*19e50*/  IMAD.WIDE.U32 R50, R50, 0x5fffffa, RZ ;  /* 0x05fffffa32327825 */ /* 0x000fe200078e00ff */
[----:B------:R-:W-:Y:S01]  /*19e60*/  @P0 IADD3 R56, PT, PT, R56, -0x7f000001, RZ ;  /* 0x80ffffff38380810 */ /* 0x000fe20007ffe0ff */
[----:B------:R-:W-:-:S02]  /*19e70*/  ISETP.GE.U32.AND P5, PT, R58, 0x7f000001, PT ;  /* 0x7f0000013a00780c */ /* 0x000fc40003fa6070 */
[----:B------:R-:W-:Y:S01]  /*19e80*/  IMAD.HI.U32 R10, R13, 0x7f000001, R8 ;  /* 0x7f0000010d0a7827 */ /* 0x000fe200078e0008 */
[----:B------:R-:W-:Y:S01]  /*19e90*/  IADD3 R8, PT, PT, R5, R12, RZ ;  /* 0x0000000c05087210 */ /* 0x000fe20007ffe0ff */
[----:B------:R-:W-:Y:S02]  /*19ea0*/  ISETP.GE.U32.AND P1, PT, R55, 0x7f000001, PT ;  /* 0x7f0000013700780c */ /* 0x000fe40003f26070 */
[----:B------:R-:W-:Y:S02]  /*19eb0*/  IMAD.WIDE.U32 R14, R41, 0x5fffffa, RZ ;  /* 0x05fffffa290e7825 */ /* 0x000fe400078e00ff */
[----:B------:R-:W-:Y:S02]  /*19ec0*/  ISETP.GE.U32.AND P3, PT, R8, 0x7f000001, PT ;  /* 0x7f0000010800780c */ /* 0x000fe40003f66070 */
[----:B------:R-:W-:Y:S01]  /*19ed0*/  IMAD.HI.U32 R11, R11, 0x7f000001, R50 ;  /* 0x7f0000010b0b7827 */ /* 0x000fe200078e0032 */
[----:B------:R-:W-:-:S03]  /*19ee0*/  IADD3 R51, PT, PT, R56, R61, RZ ;  /* 0x0000003d38337210 */ /* 0x000fc60007ffe0ff */
[----:B------:R-:W-:Y:S01]  /*19ef0*/  IMAD R41, R41, 0x6, RZ ;  /* 0x0000000629297824 */ /* 0x000fe200078e02ff */
[----:B------:R-:W-:Y:S02]  /*19f00*/  @P6 IADD3 R49, PT, PT, R49, -0x7f000001, RZ ;  /* 0x80ffffff31316810 */ /* 0x000fe40007ffe0ff */
[----:B------:R-:W-:Y:S01]  /*19f10*/  @P4 IADD3 R62, PT, PT, R62, -0x7f000001, RZ ;  /* 0x80ffffff3e3e4810 */ /* 0x000fe20007ffe0ff */
[----:B------:R-:W-:Y:S01]  /*19f20*/  ISETP.GE.U32.AND P0, PT, R51, 0x7f000001, PT ;  /* 0x7f0000013300780c */ /* 0x000fe20003f06070 */
[----:B------:R-:W-:Y:S01]  /*19f30*/  IMAD.HI.U32 R14, R41, 0x7f000001, R14 ;  /* 0x7f000001290e7827 */ /* 0x000fe200078e000e */
[----:B------:R-:W-:Y:S01]  /*19f40*/  ISETP.GE.U32.AND P6, PT, R11, 0x7f000001, PT ;  /* 0x7f0000010b00780c */ /* 0x000fe20003fc6070 */
[----:B------:R-:W-:Y:S02]  /*19f50*/  @P5 IADD3 R58, PT, PT, R58, -0x7f000001, RZ ;  /* 0x80ffffff3a3a5810 */ /* 0x000fe40007ffe0ff */
[----:B------:R-:W-:Y:S01]  /*19f60*/  IADD3 R49, PT, PT, R62, R49, RZ ;  /* 0x000000313e317210 */ /* 0x000fe20007ffe0ff */
[-C--:B------:R-:W-:Y:S01]  /*19f70*/  IMAD.WIDE.U32 R16, R16, R37.reuse, RZ ;  /* 0x0000002510107225 */ /* 0x080fe200078e00ff */
[----:B------:R-:W-:Y:S01]  /*19f80*/  ISETP.GE.U32.AND P5, PT, R10, 0x7f000001, PT ;  /* 0x7f0000010a00780c */ /* 0x000fe20003fa6070 */
[----:B------:R-:W-:Y:S01]  /*19f90*/  ISETP.GE.U32.AND P2, PT, R14, 0x7f000001, PT ;  /* 0x7f0000010e00780c */ /* 0x000fe20003f46070 */
[----:B------:R-:W-:Y:S01]  /*19fa0*/  @P1 IADD3 R55, PT, PT, R55, -0x7f000001, RZ ;  /* 0x80ffffff37371810 */ /* 0x000fe20007ffe0ff */
[----:B------:R-:W-:Y:S01]  /*19fb0*/  IMAD R5, R16, 0x7effffff, RZ ;  /* 0x7effffff10057824 */ /* 0x000fe200078e02ff */
[----:B------:R-:W-:Y:S01]  /*19fc0*/  ISETP.GE.U32.AND P4, PT, R49, 0x7f000001, PT ;  /* 0x7f0000013100780c */ /* 0x000fe20003f86070 */
[----:B------:R-:W-:Y:S01]  /*19fd0*/  @P3 IADD3 R8, PT, PT, R8, -0x7f000001, RZ ;  /* 0x80ffffff08083810 */ /* 0x000fe20007ffe0ff */
[----:B------:R-:W-:Y:S01]  /*19fe0*/  IMAD.WIDE.U32 R40, R40, R37, RZ ;  /* 0x0000002528287225 */ /* 0x000fe200078e00ff */
[----:B------:R-:W-:Y:S01]  /*19ff0*/  ISETP.GE.U32.AND P3, PT, R57, 0x7f000001, PT ;  /* 0x7f0000013900780c */ /* 0x000fe20003f66070 */
[----:B------:R-:W-:-:S02]  /*1a000*/  @P0 IADD3 R51, PT, PT, R51, -0x7f000001, RZ ;  /* 0x80ffffff33330810 */ /* 0x000fc40007ffe0ff */
[----:B------:R-:W-:Y:S01]  /*1a010*/  IMAD.HI.U32 R16, R5, 0x7f000001, R16 ;  /* 0x7f00000105107827 */ /* 0x000fe200078e0010 */
[----:B------:R-:W-:Y:S01]  /*1a020*/  IADD3 R5, PT, PT, R58, R55, RZ ;  /* 0x000000373a057210 */ /* 0x000fe20007ffe0ff */
[----:B------:R-:W-:Y:S01]  /*1a030*/  ISETP.GE.U32.AND P0, PT, R24, 0x7f000001, PT ;  /* 0x7f0000011800780c */ /* 0x000fe20003f06070 */
[----:B------:R-:W-:Y:S01]  /*1a040*/  @P6 IADD3 R11, PT, PT, R11, -0x7f000001, RZ ;  /* 0x80ffffff0b0b6810 */ /* 0x000fe20007ffe0ff */
[----:B------:R-:W-:Y:S01]  /*1a050*/  IMAD R9, R40, 0x7effffff, RZ ;  /* 0x7effffff28097824 */ /* 0x000fe200078e02ff */
[----:B------:R-:W-:Y:S01]  /*1a060*/  ISETP.GE.U32.AND P6, PT, R45, 0x7f000001, PT ;  /* 0x7f0000012d00780c */ /* 0x000fe20003fc6070 */
[----:B------:R-:W-:Y:S01]  /*1a070*/  ISETP.GE.U32.AND P1, PT, R46, 0x7f000001, PT ;  /* 0x7f0000012e00780c */ /* 0x000fe20003f26070 */
[----:B------:R-:W-:Y:S02]  /*1a080*/  @P5 IADD3 R10, PT, PT, R10, -0x7f000001, RZ ;  /* 0x80ffffff0a0a5810 */ /* 0x000fe40007ffe0ff */
[----:B------:R-:W-:Y:S01]  /*1a090*/  @P2 IADD3 R14, PT, PT, R14, -0x7f000001, RZ ;  /* 0x80ffffff0e0e2810 */ /* 0x000fe20007ffe0ff */
[----:B------:R-:W-:Y:S01]  /*1a0a0*/  IMAD.HI.U32 R37, R9, 0x7f000001, R40 ;  /* 0x7f00000109257827 */ /* 0x000fe200078e0028 */
[----:B------:R-:W-:Y:S01]  /*1a0b0*/  ISETP.GE.U32.AND P5, PT, R5, 0x7f000001, PT ;  /* 0x7f0000010500780c */ /* 0x000fe20003fa6070 */
[----:B------:R-:W-:Y:S01]  /*1a0c0*/  ISETP.GE.U32.AND P2, PT, R52, 0x7f000001, PT ;  /* 0x7f0000013400780c */ /* 0x000fe20003f46070 */
[----:B------:R-:W-:-:S02]  /*1a0d0*/  IADD3 R41, PT, PT, R8, R11, RZ ;  /* 0x0000000b08297210 */ /* 0x000fc40007ffe0ff */
[----:B------:R-:W-:Y:S02]  /*1a0e0*/  @P4 IADD3 R49, PT, PT, R49, -0x7f000001, RZ ;  /* 0x80ffffff31314810 */ /* 0x000fe40007ffe0ff */
[----:B------:R-:W-:Y:S02]  /*1a0f0*/  @P3 IADD3 R57, PT, PT, R57, -0x7f000001, RZ ;  /* 0x80ffffff39393810 */ /* 0x000fe40007ffe0ff */
[----:B------:R-:W-:Y:S01]  /*1a100*/  IADD3 R51, PT, PT, R51, R14, RZ ;  /* 0x0000000e33337210 */ /* 0x000fe20007ffe0ff */
[----:B------:R-:W-:Y:S01]  /*1a110*/  ISETP.GE.U32.AND P3, PT, R41, 0x7f000001, PT ;  /* 0x7f0000012900780c */ /* 0x000fe20003f66070 */
[----:B------:R-:W-:Y:S02]  /*1a120*/  IADD3 R17, PT, PT, R49, R10, RZ ;  /* 0x0000000a31117210 */ /* 0x000fe40007ffe0ff */
[----:B------:R-:W-:Y:S01]  /*1a130*/  @P0 IADD3 R24, PT, PT, R24, -0x7f000001, RZ ;  /* 0x80ffffff18180810 */ /* 0x000fe20007ffe0ff */
[----:B------:R-:W-:Y:S01]  /*1a140*/  ISETP.GE.U32.AND P0, PT, R16, 0x7f000001, PT ;  /* 0x7f0000011000780c */ /* 0x000fe20003f06070 */
[----:B------:R-:W-:Y:S01]  /*1a150*/  @P6 IADD3 R45, PT, PT, R45, -0x7f000001, RZ ;  /* 0x80ffffff2d2d6810 */ /* 0x000fe20007ffe0ff */
[----:B------:R-:W-:Y:S01]  /*1a160*/  ISETP.GE.U32.AND P6, PT, R51, 0x7f000001, PT ;  /* 0x7f0000013300780c */ /* 0x000fe20003fc6070 */
        /* <DEDUP_REMOVED lines=8> */
[----:B------:R-:W-:Y:S02]  /*1a1f0*/  IADD3 R5, PT, PT, R5, R52, RZ ;  /* 0x0000003405057210 */ /* 0x000fe40007ffe0ff */
[----:B------:R-:W-:Y:S02]  /*1a200*/  @P0 IADD3 R16, PT, PT, R16, -0x7f000001, RZ ;  /* 0x80ffffff10100810 */ /* 0x000fe40007ffe0ff */
[----:B------:R-:W-:Y:S01]  /*1a210*/  @P6 IADD3 R51, PT, PT, R51, -0x7f000001, RZ ;  /* 0x80ffffff33336810 */ /* 0x000fe20007ffe0ff */
[----:B------:R-:W-:Y:S01]  /*1a220*/  ISETP.GE.U32.AND P0, PT, R5, 0x7f000001, PT ;  /* 0x7f0000010500780c */ /* 0x000fe20003f06070 */
[----:B------:R-:W-:Y:S01]  /*1a230*/  IMAD.WIDE.U32 R8, R41, R38, RZ ;  /* 0x0000002629087225 */ /* 0x000fe200078e00ff */
[----:B------:R-:W-:-:S02]  /*1a240*/  @P1 IADD3 R47, PT, PT, R47, -0x7f000001, RZ ;  /* 0x80ffffff2f2f1810 */ /* 0x000fc40007ffe0ff */
[----:B------:R-:W-:Y:S01]  /*1a250*/  @P5 IADD3 R17, PT, PT, R17, -0x7f000001, RZ ;  /* 0x80ffffff11115810 */ /* 0x000fe20007ffe0ff */
[----:B------:R-:W-:Y:S02]  /*1a260*/  IMAD R49, R8, 0x7effffff, RZ ;  /* 0x7effffff08317824 */ /* 0x000fe400078e02ff */
[----:B------:R-:W-:Y:S01]  /*1a270*/  IMAD.WIDE.U32 R12, R51, R6, RZ ;  /* 0x00000006330c7225 */ /* 0x000fe200078e00ff */
[----:B------:R-:W-:Y:S02]  /*1a280*/  @P4 IADD3 R48, PT, PT, R48, -0x7f000001, RZ ;  /* 0x80ffffff30304810 */ /* 0x000fe40007ffe0ff */
[----:B------:R-:W-:Y:S02]  /*1a290*/  @P2 IADD3 R37, PT, PT, R37, -0x7f000001, RZ ;  /* 0x80ffffff25252810 */ /* 0x000fe40007ffe0ff */
[----:B------:R-:W-:Y:S01]  /*1a2a0*/  IADD3 R47, PT, PT, R47, R16, RZ ;  /* 0x000000102f2f7210 */ /* 0x000fe20007ffe0ff */
[----:B------:R-:W-:-:S04]  /*1a2b0*/  IMAD.WIDE.U32 R10, R17, R39, RZ ;  /* 0x00000027110a7225 */ /* 0x000fc800078e00ff */
[----:B------:R-:W-:Y:S01]  /*1a2c0*/  IMAD.HI.U32 R16, R49, 0x7f000001, R8 ;  /* 0x7f00000131107827 */ /* 0x000fe200078e0008 */
[----:B------:R-:W-:-:S03]  /*1a2d0*/  IADD3 R24, PT, PT, R24, R45, RZ ;  /* 0x0000002d18187210 */ /* 0x000fc60007ffe0ff */
[----:B------:R-:W-:Y:S01]  /*1a2e0*/  IMAD.WIDE.U32 R14, R51, R7, RZ ;  /* 0x00000007330e7225 */ /* 0x000fe200078e00ff */
[----:B------:R-:W-:-:S03]  /*1a2f0*/  IADD3 R37, PT, PT, R48, R37, RZ ;  /* 0x0000002530257210 */ /* 0x000fc60007ffe0ff */
[----:B------:R-:W-:Y:S01]  /*1a300*/  IMAD R9, R12, 0x7effffff, RZ ;  /* 0x7effffff0c097824 */ /* 0x000fe200078e02ff */
[----:B------:R-:W-:Y:S01]  /*1a310*/  @P0 IADD3 R5, PT, PT, R5, -0x7f000001, RZ ;  /* 0x80ffffff05050810 */ /* 0x000fe20007ffe0ff */
[----:B------:R-:W-:Y:S02]  /*1a320*/  IMAD R49, R10, 0x7effffff, RZ ;  /* 0x7effffff0a317824 */ /* 0x000fe400078e02ff */
[----:B------:R-:W-:Y:S02]  /*1a330*/  IMAD R45, R14, 0x7effffff, RZ ;  /* 0x7effffff0e2d7824 */ /* 0x000fe400078e02ff */
[----:B------:R-:W-:-:S04]  /*1a340*/  IMAD.HI.U32 R48, R9, 0x7f000001, R12 ;  /* 0x7f00000109307827 */ /* 0x000fc800078e000c */
[----:B------:R-:W-:-:S04]  /*1a350*/  IMAD.WIDE.U32 R8, R41, R7, RZ ;  /* 0x0000000729087225 */ /* 0x000fc800078e00ff */
[----:B------:R-:W-:-:S04]  /*1a360*/  IMAD.HI.U32 R44, R49, 0x7f000001, R10 ;  /* 0x7f000001312c7827 */ /* 0x000fc800078e000a */
[----:B------:R-:W-:-:S04]  /*1a370*/  IMAD.HI.U32 R40, R45, 0x7f000001, R14 ;  /* 0x7f0000012d287827 */ /* 0x000fc800078e000e */
        /* <DEDUP_REMOVED lines=11> */
[----:B------:R-:W-:-:S04]  /*1a430*/  IMAD.HI.U32 R52, R55, 0x7f000001, R14 ;  /* 0x7f00000137347827 */ /* 0x000fc800078e000e */
[----:B------:R-:W-:Y:S01]  /*1a440*/  IMAD.WIDE.U32 R10, R41, R6, RZ ;  /* 0x00000006290a7225 */ /* 0x000fe200078e00ff */
[----:B------:R-:W-:-:S03]  /*1a450*/  IADD3 R46, PT, PT, R46, R57, RZ ;  /* 0x000000392e2e7210 */ /* 0x000fc60007ffe0ff */
[----:B------:R-:W-:-:S04]  /*1a460*/  IMAD.WIDE.U32 R12, R17, R7, RZ ;  /* 0x00000007110c7225 */ /* 0x000fc800078e00ff */
[----:B------:R-:W-:Y:S01]  /*1a470*/  IMAD R55, R8, 0x7effffff, RZ ;  /* 0x7effffff08377824 */ /* 0x000fe200078e02ff */
[----:B------:R-:W-:Y:S01]  /*1a480*/  ISETP.GE.U32.AND P0, PT, R48, 0x7f000001, PT ;  /* 0x7f0000013000780c */ /* 0x000fe20003f06070 */
[----:B------:R-:W-:Y:S02]  /*1a490*/  IMAD R53, R10, 0x7effffff, RZ ;  /* 0x7effffff0a357824 */ /* 0x000fe400078e02ff */
[----:B------:R-:W-:Y:S02]  /*1a4a0*/  IMAD R57, R12, 0x7effffff, RZ ;  /* 0x7effffff0c397824 */ /* 0x000fe400078e02ff */
[----:B------:R-:W-:-:S04]  /*1a4b0*/  IMAD.HI.U32 R55, R55, 0x7f000001, R8 ;  /* 0x7f00000137377827 */ /* 0x000fc800078e0008 */
[----:B------:R-:W-:-:S04]  /*1a4c0*/  IMAD.WIDE.U32 R8, R51, R38, RZ ;  /* 0x0000002633087225 */ /* 0x000fc800078e00ff */
[----:B------:R-:W-:-:S04]  /*1a4d0*/  IMAD.HI.U32 R58, R53, 0x7f000001, R10 ;  /* 0x7f000001353a7827 */ /* 0x000fc800078e000a */
[----:B------:R-:W-:-:S04]  /*1a4e0*/  IMAD.HI.U32 R53, R57, 0x7f000001, R12 ;  /* 0x7f00000139357827 */ /* 0x000fc800078e000c */
[----:B------:R-:W-:Y:S02]  /*1a4f0*/  IMAD R57, R8, 0x7effffff, RZ ;  /* 0x7effffff08397824 */ /* 0x000fe400078e02ff */
[----:B------:R-:W-:Y:S01]  /*1a500*/  IMAD.WIDE.U32 R14, R5, R38, RZ ;  /* 0x00000026050e7225 */ /* 0x000fe200078e00ff */
[----:B------:R-:W-:-:S03]  /*1a510*/  ISETP.GE.U32.AND P5, PT, R55, 0x7f000001, PT ;  /* 0x7f0000013700780c */ /* 0x000fc60003fa6070 */
[----:B------:R-:W-:Y:S01]  /*1a520*/  IMAD.HI.U32 R57, R57, 0x7f000001, R8 ;  /* 0x7f00000139397827 */ /* 0x000fe200078e0008 */
[----:B------:R-:W-:-:S03]  /*1a530*/  @P0 IADD3 R48, PT, PT, R48, -0x7f000001, RZ ;  /* 0x80ffffff30300810 */ /* 0x000fc60007ffe0ff */
[----:B------:R-:W-:Y:S01]  /*1a540*/  IMAD R59, R14, 0x7effffff, RZ ;  /* 0x7effffff0e3b7824 */ /* 0x000fe200078e02ff */
[----:B------:R-:W-:Y:S01]  /*1a550*/  ISETP.GE.U32.AND P0, PT, R57, 0x7f000001, PT ;  /* 0x7f0000013900780c */ /* 0x000fe20003f06070 */
[----:B------:R-:W-:Y:S01]  /*1a560*/  IMAD.WIDE.U32 R10, R51, R22, RZ ;  /* 0x00000016330a7225 */ /* 0x000fe200078e00ff */
[----:B------:R-:W-:Y:S01]  /*1a570*/  ISETP.GE.U32.AND P4, PT, R16, 0x7f000001, PT ;  /* 0x7f0000011000780c */ /* 0x000fe20003f86070 */
[----:B------:R-:W-:Y:S01]  /*1a580*/  ISETP.GE.U32.AND P2, PT, R49, 0x7f000001, PT ;  /* 0x7f0000013100780c */ /* 0x000fe20003f46070 */
[----:B------:R-:W-:Y:S01]  /*1a590*/  ISETP.GE.U32.AND P1, PT, R50, 0x7f000001, PT ;  /* 0x7f0000013200780c */ /* 0x000fe20003f26070 */
[----:B------:R-:W-:-:S04]  /*1a5a0*/  IMAD.HI.U32 R56, R59, 0x7f000001, R14 ;  /* 0x7f0000013b387827 */ /* 0x000fc800078e000e */
[----:B------:R-:W-:-:S04]  /*1a5b0*/  IMAD.WIDE.U32 R12, R41, R39, RZ ;  /* 0x00000027290c7225 */ /* 0x000fc800078e00ff */
[----:B------:R-:W-:-:S04]  /*1a5c0*/  IMAD.WIDE.U32 R14, R17, R6, RZ ;  /* 0x00000006110e7225 */ /* 0x000fc800078e00ff */
        /* <DEDUP_REMOVED lines=8> */
[----:B------:R-:W-:-:S03]  /*1a650*/  @P0 IADD3 R57, PT, PT, R57, -0x7f000001, RZ ;  /* 0x80ffffff39390810 */ /* 0x000fc60007ffe0ff */
[----:B------:R-:W-:Y:S01]  /*1a660*/  IMAD.HI.U32 R60, R51, 0x7f000001, R12 ;  /* 0x7f000001333c7827 */ /* 0x000fe200078e000c */
[----:B------:R-:W-:-:S03]  /*1a670*/  ISETP.GE.U32.AND P0, PT, R40, 0x7f000001, PT ;  /* 0x7f0000012800780c */ /* 0x000fc60003f06070 */
[----:B------:R-:W-:Y:S01]  /*1a680*/  IMAD.HI.U32 R51, R59, 0x7f000001, R14 ;  /* 0x7f0000013b337827 */ /* 0x000fe200078e000e */
[----:B------:R-:W-:-:S03]  /*1a690*/  @P4 IADD3 R16, PT, PT, R16, -0x7f000001, RZ ;  /* 0x80ffffff10104810 */ /* 0x000fc60007ffe0ff */
[----:B------:R-:W-:Y:S01]  /*1a6a0*/  IMAD.WIDE.U32 R8, R41, R22, RZ ;  /* 0x0000001629087225 */ /* 0x000fe200078e00ff */
[----:B------:R-:W-:-:S03]  /*1a6b0*/  ISETP.GE.U32.AND P4, PT, R55, 0x7f000001, PT ;  /* 0x7f0000013700780c */ /* 0x000fc60003f86070 */
[----:B------:R-:W-:Y:S02]  /*1a6c0*/  IMAD R15, R10, 0x7effffff, RZ ;  /* 0x7effffff0a0f7824 */ /* 0x000fe400078e02ff */
[----:B------:R-:W-:Y:S01]  /*1a6d0*/  IMAD.WIDE.U32 R12, R17, R22, RZ ;  /* 0x00000016110c7225 */ /* 0x000fe200078e00ff */
[----:B------:R-:W-:Y:S02]  /*1a6e0*/  @P2 IADD3 R49, PT, PT, R49, -0x7f000001, RZ ;  /* 0x80ffffff31312810 */ /* 0x000fe40007ffe0ff */
[----:B------:R-:W-:Y:S01]  /*1a6f0*/  @P1 IADD3 R50, PT, PT, R50, -0x7f000001, RZ ;  /* 0x80ffffff32321810 */ /* 0x000fe20007ffe0ff */
[----:B------:R-:W-:Y:S01]  /*1a700*/  IMAD R17, R8, 0x7effffff, RZ ;  /* 0x7effffff08117824 */ /* 0x000fe200078e02ff */
[----:B------:R-:W-:Y:S01]  /*1a710*/  ISETP.GE.U32.AND P2, PT, R44, 0x7f000001, PT ;  /* 0x7f0000012c00780c */ /* 0x000fe20003f46070 */
[----:B------:R-:W-:Y:S01]  /*1a720*/  IMAD.HI.U32 R14, R15, 0x7f000001, R10 ;  /* 0x7f0000010f0e7827 */ /* 0x000fe200078e000a */
[----:B------:R-:W-:-:S03]  /*1a730*/  ISETP.GE.U32.AND P1, PT, R52, 0x7f000001, PT ;  /* 0x7f0000013400780c */ /* 0x000fc60003f26070 */
[----:B------:R-:W-:Y:S02]  /*1a740*/  IMAD R11, R12, 0x7effffff, RZ ;  /* 0x7effffff0c0b7824 */ /* 0x000fe400078e02ff */
[----:B------:R-:W-:Y:S01]  /*1a750*/  IMAD.HI.U32 R15, R17, 0x7f000001, R8 ;  /* 0x7f000001110f7827 */ /* 0x000fe200078e0008 */
[----:B------:R-:W-:Y:S02]  /*1a760*/  @P3 IADD3 R48, PT, PT, R48, -0x7f000001, RZ ;  /* 0x80ffffff30303810 */ /* 0x000fe40007ffe0ff */
[----:B------:R-:W-:Y:S01]  /*1a770*/  @P6 IADD3 R58, PT, PT, R58, -0x7f000001, RZ ;  /* 0x80ffffff3a3a6810 */ /* 0x000fe20007ffe0ff */
[----:B------:R-:W-:Y:S01]  /*1a780*/  IMAD.WIDE.U32 R8, R16, 0x5fffffa, RZ ;  /* 0x05fffffa10087825 */ /* 0x000fe200078e00ff */
[----:B------:R-:W-:Y:S01]  /*1a790*/  ISETP.GE.U32.AND P5, PT, R60, 0x7f000001, PT ;  /* 0x7f0000013c00780c */ /* 0x000fe20003fa6070 */
[----:B------:R-:W-:Y:S01]  /*1a7a0*/  ISETP.GE.U32.AND P3, PT, R57, 0x7f000001, PT ;  /* 0x7f0000013900780c */ /* 0x000fe20003f66070 */
[----:B------:R-:W-:Y:S01]  /*1a7b0*/  ISETP.GE.U32.AND P6, PT, R56, 0x7f000001, PT ;  /* 0x7f0000013800780c */ /* 0x000fe20003fc6070 */
[----:B------:R-:W-:-:S04]  /*1a7c0*/  IMAD.HI.U32 R17, R11, 0x7f000001, R12 ;  /* 0x7f0000010b117827 */ /* 0x000fc800078e000c */
[----:B------:R-:W-:Y:S01]  /*1a7d0*/  IMAD R13, R16, 0x6, RZ ;  /* 0x00000006100d7824 */ /* 0x000fe200078e02ff */
[----:B------:R-:W-:Y:S01]  /*1a7e0*/  @P0 IADD3 R40, PT, PT, R40, -0x7f000001, RZ ;  /* 0x80ffffff28280810 */ /* 0x000fe20007ffe0ff */
[----:B------:R-:W-:Y:S01]  /*1a7f0*/  IMAD.WIDE.U32 R10, R50, 0x5fffffa, RZ ;  /* 0x05fffffa320a7825 */ /* 0x000fe200078e00ff */
[----:B------:R-:W-:-:S03]  /*1a800*/  @P4 IADD3 R55, PT, PT, R55, -0x7f000001, RZ ;  /* 0x80ffffff37374810 */ /* 0x000fc60007ffe0ff */
        /* <DEDUP_REMOVED lines=8> */
[----:B------:R-:W-:Y:S02]  /*1a890*/  IADD3 R58, PT, PT, R55, R58, RZ ;  /* 0x0000003a373a7210 */ /* 0x000fe40007ffe0ff */
[----:B------:R-:W-:Y:S02]  /*1a8a0*/  @P5 IADD3 R60, PT, PT, R60, -0x7f000001, RZ ;  /* 0x80ffffff3c3c5810 */ /* 0x000fe40007ffe0ff */
[----:B------:R-:W-:-:S02]  /*1a8b0*/  @P3 IADD3 R57, PT, PT, R57, -0x7f000001, RZ ;  /* 0x80ffffff39393810 */ /* 0x000fc40007ffe0ff */
[----:B------:R-:W-:Y:S01]  /*1a8c0*/  @P6 IADD3 R56, PT, PT, R56, -0x7f000001, RZ ;  /* 0x80ffffff38386810 */ /* 0x000fe20007ffe0ff */
[----:B------:R-:W-:Y:S01]  /*1a8d0*/  ISETP.GE.U32.AND P4, PT, R61, 0x7f000001, PT ;  /* 0x7f0000013d00780c */ /* 0x000fe20003f86070 */
[----:B------:R-:W-:Y:S01]  /*1a8e0*/  ISETP.GE.U32.AND P6, PT, R48, 0x7f000001, PT ;  /* 0x7f0000013000780c */ /* 0x000fe20003fc6070 */
[----:B------:R-:W-:Y:S01]  /*1a8f0*/  ISETP.GE.U32.AND P3, PT, R53, 0x7f000001, PT ;  /* 0x7f0000013500780c */ /* 0x000fe20003f66070 */
[----:B------:R-:W-:Y:S01]  /*1a900*/  ISETP.GE.U32.AND P5, PT, R58, 0x7f000001, PT ;  /* 0x7f0000013a00780c */ /* 0x000fe20003fa6070 */
[----:B------:R-:W-:Y:S01]  /*1a910*/  IADD3 R16, PT, PT, R57, R60, RZ ;  /* 0x0000003c39107210 */ /* 0x000fe20007ffe0ff */
[----:B------:R-:W-:Y:S01]  /*1a920*/  ISETP.GE.U32.AND P0, PT, R51, 0x7f000001, PT ;  /* 0x7f0000013300780c */ /* 0x000fe20003f06070 */
[----:B------:R-:W-:Y:S01]  /*1a930*/  IMAD.WIDE.U32 R8, R44, 0x5fffffa, RZ ;  /* 0x05fffffa2c087825 */ /* 0x000fe200078e00ff */
[----:B------:R-:W-:Y:S02]  /*1a940*/  @P2 IADD3 R59, PT, PT, R59, -0x7f000001, RZ ;  /* 0x80ffffff3b3b2810 */ /* 0x000fe40007ffe0ff */
[----:B------:R-:W-:Y:S01]  /*1a950*/  @P1 IADD3 R40, PT, PT, R40, -0x7f000001, RZ ;  /* 0x80ffffff28281810 */ /* 0x000fe20007ffe0ff */
[----:B------:R-:W-:Y:S01]  /*1a960*/  ISETP.GE.U32.AND P2, PT, R16, 0x7f000001, PT ;  /* 0x7f0000011000780c */ /* 0x000fe20003f46070 */
[----:B------:R-:W-:Y:S01]  /*1a970*/  ISETP.GE.U32.AND P1, PT, R45, 0x7f000001, PT ;  /* 0x7f0000012d00780c */ /* 0x000fe20003f26070 */
[----:B------:R-:W-:-:S02]  /*1a980*/  IMAD R41, R44, 0x6, RZ ;  /* 0x000000062c297824 */ /* 0x000fc400078e02ff */
[----:B------:R-:W-:Y:S01]  /*1a990*/  IMAD.WIDE.U32 R10, R52, 0x5fffffa, RZ ;  /* 0x05fffffa340a7825 */ /* 0x000fe200078e00ff */
[----:B------:R-:W-:Y:S02]  /*1a9a0*/  @P4 IADD3 R61, PT, PT, R61, -0x7f000001, RZ ;  /* 0x80ffffff3d3d4810 */ /* 0x000fe40007ffe0ff */
[----:B------:R-:W-:Y:S02]  /*1a9b0*/  @P6 IADD3 R48, PT, PT, R48, -0x7f000001, RZ ;  /* 0x80ffffff30306810 */ /* 0x000fe40007ffe0ff */
[----:B------:R-:W-:Y:S01]  /*1a9c0*/  IADD3 R40, PT, PT, R40, R59, RZ ;  /* 0x0000003b28287210 */ /* 0x000fe20007ffe0ff */
[----:B------:R-:W-:Y:S01]  /*1a9d0*/  IMAD.WIDE.U32 R12, R56, 0x5fffffa, RZ ;  /* 0x05fffffa380c7825 */ /* 0x000fe200078e00ff */
[----:B------:R-:W-:Y:S02]  /*1a9e0*/  @P3 IADD3 R53, PT, PT, R53, -0x7f000001, RZ ;  /* 0x80ffffff35353810 */ /* 0x000fe40007ffe0ff */
[----:B------:R-:W-:Y:S01]  /*1a9f0*/  @P5 IADD3 R58, PT, PT, R58, -0x7f000001, RZ ;  /* 0x80ffffff3a3a5810 */ /* 0x000fe20007ffe0ff */
[----:B------:R-:W-:-:S02]  /*1aa00*/  IMAD R49, R52, 0x6, RZ ;  /* 0x0000000634317824 */ /* 0x000fc400078e02ff */
[----:B------:R-:W-:Y:S01]  /*1aa10*/  IMAD.HI.U32 R41, R41, 0x7f000001, R8 ;  /* 0x7f00000129297827 */ /* 0x000fe200078e0008 */
[----:B------:R-:W-:-:S03]  /*1aa20*/  @P0 IADD3 R51, PT, PT, R51, -0x7f000001, RZ ;  /* 0x80ffffff33330810 */ /* 0x000fc60007ffe0ff */
[----:B------:R-:W-:Y:S01]  /*1aa30*/  IMAD R55, R56, 0x6, RZ ;  /* 0x0000000638377824 */ /* 0x000fe200078e02ff */
[----:B------:R-:W-:Y:S01]  /*1aa40*/  IADD3 R48, PT, PT, R48, R61, RZ ;  /* 0x0000003d30307210 */ /* 0x000fe20007ffe0ff */
[----:B------:R-:W-:Y:S01]  /*1aa50*/  IMAD.HI.U32 R49, R49, 0x7f000001, R10 ;  /* 0x7f00000131317827 */ /* 0x000fe200078e000a */
[----:B------:R-:W-:Y:S01]  /*1aa60*/  ISETP.GE.U32.AND P3, PT, R40, 0x7f000001, PT ;  /* 0x7f0000012800780c */ /* 0x000fe20003f66070 */
[----:B------:R-:W-:Y:S01]  /*1aa70*/  ISETP.GE.U32.AND P0, PT, R41, 0x7f000001, PT ;  /* 0x7f0000012900780c */ /* 0x000fe20003f06070 */
[----:B------:R-:W-:Y:S01]  /*1aa80*/  IADD3 R58, PT, PT, R58, R53, RZ ;  /* 0x000000353a3a7210 */ /* 0x000fe20007ffe0ff */
[----:B------:R-:W-:Y:S01]  /*1aa90*/  IMAD.HI.U32 R13, R55, 0x7f000001, R12 ;  /* 0x7f000001370d7827 */ /* 0x000fe200078e000c */
[----:B------:R-:W-:Y:S01]  /*1aaa0*/  ISETP.GE.U32.AND P5, PT, R14, 0x7f000001, PT ;  /* 0x7f0000010e00780c */ /* 0x000fe20003fa6070 */
[----:B------:R-:W-:Y:S02]  /*1aab0*/  @P2 IADD3 R16, PT, PT, R16, -0x7f000001, RZ ;  /* 0x80ffffff10102810 */ /* 0x000fe40007ffe0ff */
[----:B------:R-:W-:Y:S01]  /*1aac0*/  @P1 IADD3 R45, PT, PT, R45, -0x7f000001, RZ ;  /* 0x80ffffff2d2d1810 */ /* 0x000fe20007ffe0ff */
        /* <DEDUP_REMOVED lines=8> */
[----:B------:R-:W-:Y:S01]  /*1ab50*/  ISETP.GE.U32.AND P3, PT, R51, 0x7f000001, PT ;  /* 0x7f0000013300780c */ /* 0x000fe20003f66070 */
[----:B------:R-:W-:Y:S01]  /*1ab60*/  @P5 IADD3 R14, PT, PT, R14, -0x7f000001, RZ ;  /* 0x80ffffff0e0e5810 */ /* 0x000fe20007ffe0ff */
[----:B------:R-:W-:Y:S01]  /*1ab70*/  IMAD.WIDE.U32 R8, R5, R22, RZ ;  /* 0x0000001605087225 */ /* 0x000fe200078e00ff */
[----:B------:R-:W-:Y:S01]  /*1ab80*/  ISETP.GE.U32.AND P5, PT, R15, 0x7f000001, PT ;  /* 0x7f0000010f00780c */ /* 0x000fe20003fa6070 */
[----:B------:R-:W-:Y:S02]  /*1ab90*/  @P1 IADD3 R48, PT, PT, R48, -0x7f000001, RZ ;  /* 0x80ffffff30301810 */ /* 0x000fe40007ffe0ff */
[----:B------:R-:W-:Y:S01]  /*1aba0*/  @P2 IADD3 R49, PT, PT, R49, -0x7f000001, RZ ;  /* 0x80ffffff31312810 */ /* 0x000fe20007ffe0ff */
[----:B------:R-:W-:Y:S01]  /*1abb0*/  ISETP.GE.U32.AND P1, PT, R24, 0x7f000001, PT ;  /* 0x7f0000011800780c */ /* 0x000fe20003f26070 */
[----:B------:R-:W-:Y:S01]  /*1abc0*/  ISETP.GE.U32.AND P2, PT, R37, 0x7f000001, PT ;  /* 0x7f0000012500780c */ /* 0x000fe20003f46070 */
[----:B------:R-:W-:Y:S01]  /*1abd0*/  @P6 IADD3 R13, PT, PT, R13, -0x7f000001, RZ ;  /* 0x80ffffff0d0d6810 */ /* 0x000fe20007ffe0ff */
[----:B------:R-:W-:Y:S01]  /*1abe0*/  IMAD R5, R8, 0x7effffff, RZ ;  /* 0x7effffff08057824 */ /* 0x000fe200078e02ff */
[----:B------:R-:W-:Y:S01]  /*1abf0*/  ISETP.GE.U32.AND P6, PT, R54, 0x7f000001, PT ;  /* 0x7f0000013600780c */ /* 0x000fe20003fc6070 */
[----:B------:R-:W-:Y:S01]  /*1ac00*/  @P4 IADD3 R58, PT, PT, R58, -0x7f000001, RZ ;  /* 0x80ffffff3a3a4810 */ /* 0x000fe20007ffe0ff */
[----:B------:R-:W-:-:S04]  /*1ac10*/  IMAD.WIDE.U32 R10, R45, 0x5fffffa, RZ ;  /* 0x05fffffa2d0a7825 */ /* 0x000fc800078e00ff */
[----:B------:R-:W-:Y:S01]  /*1ac20*/  IMAD R45, R45, 0x6, RZ ;  /* 0x000000062d2d7824 */ /* 0x000fe200078e02ff */
[----:B------:R-:W-:Y:S01]  /*1ac30*/  IADD3 R58, PT, PT, R58, R13, RZ ;  /* 0x0000000d3a3a7210 */ /* 0x000fe20007ffe0ff */
[----:B------:R-:W-:Y:S01]  /*1ac40*/  IMAD.HI.U32 R12, R5, 0x7f000001, R8 ;  /* 0x7f000001050c7827 */ /* 0x000fe200078e0008 */
[----:B------:R-:W-:Y:S02]  /*1ac50*/  @P3 IADD3 R51, PT, PT, R51, -0x7f000001, RZ ;  /* 0x80ffffff33333810 */ /* 0x000fe40007ffe0ff */
[----:B------:R-:W-:Y:S01]  /*1ac60*/  IADD3 R22, PT, PT, R40, R41, RZ ;  /* 0x0000002928167210 */ /* 0x000fe20007ffe0ff */
[----:B------:R-:W-:Y:S01]  /*1ac70*/  ISETP.GE.U32.AND P4, PT, R17, 0x7f000001, PT ;  /* 0x7f0000011100780c */ /* 0x000fe20003f86070 */
[----:B------:R-:W-:Y:S01]  /*1ac80*/  IMAD.HI.U32 R11, R45, 0x7f000001, R10 ;  /* 0x7f0000012d0b7827 */ /* 0x000fe200078e000a */
[----:B------:R-:W-:Y:S02]  /*1ac90*/  @P0 IADD3 R46, PT, PT, R46, -0x7f000001, RZ ;  /* 0x80ffffff2e2e0810 */ /* 0x000fe40007ffe0ff */
[----:B------:R-:W-:Y:S01]  /*1aca0*/  IADD3 R60, PT, PT, R48, R49, RZ ;  /* 0x00000031303c7210 */ /* 0x000fe20007ffe0ff */
[----:B------:R-:W-:Y:S01]  /*1acb0*/  ISETP.GE.U32.AND P3, PT, R47, 0x7f000001, PT ;  /* 0x7f0000012f00780c */ /* 0x000fe20003f66070 */
        /* <DEDUP_REMOVED lines=14> */
[----:B------:R-:W-:Y:S02]  /*1ada0*/  @P5 IADD3 R58, PT, PT, R58, -0x7f000001, RZ ;  /* 0x80ffffff3a3a5810 */ /* 0x000fe40007ffe0ff */
[----:B------:R-:W-:Y:S02]  /*1adb0*/  IADD3 R8, PT, PT, R46, R15, RZ ;  /* 0x0000000f2e087210 */ /* 0x000fe40007ffe0ff */
[----:B------:R-:W-:Y:S02]  /*1adc0*/  IADD3 R46, PT, PT, R24, R17, RZ ;  /* 0x00000011182e7210 */ /* 0x000fe40007ffe0ff */
[----:B------:R-:W-:Y:S02]  /*1add0*/  IADD3 R24, PT, PT, R47, R12, RZ ;  /* 0x0000000c2f187210 */ /* 0x000fe40007ffe0ff */
[----:B------:R-:W-:-:S02]  /*1ade0*/  @P2 IADD3 R11, PT, PT, R11, -0x7f000001, RZ ;  /* 0x80ffffff0b0b2810 */ /* 0x000fc40007ffe0ff */
[----:B------:R-:W-:Y:S02]  /*1adf0*/  @P1 IADD3 R22, PT, PT, R22, -0x7f000001, RZ ;  /* 0x80ffffff16161810 */ /* 0x000fe40007ffe0ff */
[----:B------:R-:W-:Y:S01]  /*1ae00*/  @P6 IADD3 R60, PT, PT, R60, -0x7f000001, RZ ;  /* 0x80ffffff3c3c6810 */ /* 0x000fe20007ffe0ff */
[----:B------:R-:W-:Y:S01]  /*1ae10*/  IMAD.WIDE.U32 R12, R58, R39, RZ ;  /* 0x000000273a0c7225 */ /* 0x000fe200078e00ff */
[----:B------:R-:W-:-:S03]  /*1ae20*/  IADD3 R22, PT, PT, R22, R11, RZ ;  /* 0x0000000b16167210 */ /* 0x000fc60007ffe0ff */
[----:B------:R-:W-:-:S04]  /*1ae30*/  IMAD.WIDE.U32 R50, R60, R7, RZ ;  /* 0x000000073c327225 */ /* 0x000fc800078e00ff */
[----:B------:R-:W-:-:S04]  /*1ae40*/  IMAD.WIDE.U32 R10, R58, R38, RZ ;  /* 0x000000263a0a7225 */ /* 0x000fc800078e00ff */
[----:B------:R-:W-:Y:S02]  /*1ae50*/  IMAD R53, R12, 0x7effffff, RZ ;  /* 0x7effffff0c357824 */ /* 0x000fe400078e02ff */
[----:B------:R-:W-:Y:S01]  /*1ae60*/  IMAD.WIDE.U32 R14, R60, R38, RZ ;  /* 0x000000263c0e7225 */ /* 0x000fe200078e00ff */
[----:B------:R-:W-:-:S03]  /*1ae70*/  @P4 IADD3 R40, PT, PT, R40, -0x7f000001, RZ ;  /* 0x80ffffff28284810 */ /* 0x000fc60007ffe0ff */
[----:B------:R-:W-:Y:S02]  /*1ae80*/  IMAD R5, R50, 0x7effffff, RZ ;  /* 0x7effffff32057824 */ /* 0x000fe400078e02ff */
[----:B------:R-:W-:Y:S02]  /*1ae90*/  IMAD R9, R10, 0x7effffff, RZ ;  /* 0x7effffff0a097824 */ /* 0x000fe400078e02ff */
[----:B------:R-:W-:Y:S01]  /*1aea0*/  IMAD.HI.U32 R53, R53, 0x7f000001, R12 ;  /* 0x7f00000135357827 */ /* 0x000fe200078e000c */
[----:B------:R-:W-:-:S03]  /*1aeb0*/  IADD3 R37, PT, PT, R37, R54, RZ ;  /* 0x0000003625257210 */ /* 0x000fc60007ffe0ff */
[----:B------:R-:W-:Y:S02]  /*1aec0*/  IMAD R55, R14, 0x7effffff, RZ ;  /* 0x7effffff0e377824 */ /* 0x000fe400078e02ff */
[----:B------:R-:W-:-:S04]  /*1aed0*/  IMAD.WIDE.U32 R12, R60, R6, RZ ;  /* 0x000000063c0c7225 */ /* 0x000fc800078e00ff */
[----:B------:R-:W-:-:S04]  /*1aee0*/  IMAD.HI.U32 R50, R5, 0x7f000001, R50 ;  /* 0x7f00000105327827 */ /* 0x000fc800078e0032 */
[----:B------:R-:W-:-:S04]  /*1aef0*/  IMAD.HI.U32 R54, R9, 0x7f000001, R10 ;  /* 0x7f00000109367827 */ /* 0x000fc800078e000a */
[----:B------:R-:W-:-:S04]  /*1af00*/  IMAD.HI.U32 R55, R55, 0x7f000001, R14 ;  /* 0x7f00000137377827 */ /* 0x000fc800078e000e */
        /* <DEDUP_REMOVED lines=14> */
[----:B------:R-:W-:-:S04]  /*1aff0*/  IMAD.WIDE.U32 R48, R40, R7, RZ ;  /* 0x0000000728307225 */ /* 0x000fc800078e00ff */
[----:B------:R-:W-:-:S04]  /*1b000*/  IMAD.HI.U32 R52, R9, 0x7f000001, R16 ;  /* 0x7f00000109347827 */ /* 0x000fc800078e0010 */
[----:B------:R-:W-:-:S04]  /*1b010*/  IMAD.WIDE.U32 R16, R40, R38, RZ ;  /* 0x0000002628107225 */ /* 0x000fc800078e00ff */
[----:B------:R-:W-:-:S04]  /*1b020*/  IMAD.HI.U32 R56, R5, 0x7f000001, R12 ;  /* 0x7f00000105387827 */ /* 0x000fc800078e000c */
[----:B------:R-:W-:Y:S02]  /*1b030*/  IMAD R9, R14, 0x7effffff, RZ ;  /* 0x7effffff0e097824 */ /* 0x000fe400078e02ff */
[----:B------:R-:W-:Y:S02]  /*1b040*/  IMAD R5, R48, 0x7effffff, RZ ;  /* 0x7effffff30057824 */ /* 0x000fe400078e02ff */
[----:B------:R-:W-:Y:S01]  /*1b050*/  IMAD.WIDE.U32 R12, R40, R23, RZ ;  /* 0x00000017280c7225 */ /* 0x000fe200078e00ff */
[----:B------:R-:W-:-:S03]  /*1b060*/  @P0 IADD3 R22, PT, PT, R22, -0x7f000001, RZ ;  /* 0x80ffffff16160810 */ /* 0x000fc60007ffe0ff */
[----:B------:R-:W-:Y:S02]  /*1b070*/  IMAD R45, R16, 0x7effffff, RZ ;  /* 0x7effffff102d7824 */ /* 0x000fe400078e02ff */
[----:B------:R-:W-:-:S04]  /*1b080*/  IMAD.HI.U32 R44, R9, 0x7f000001, R14 ;  /* 0x7f000001092c7827 */ /* 0x000fc800078e000e */
[----:B------:R-:W-:-:S04]  /*1b090*/  IMAD.HI.U32 R48, R5, 0x7f000001, R48 ;  /* 0x7f00000105307827 */ /* 0x000fc800078e0030 */
[----:B------:R-:W-:-:S04]  /*1b0a0*/  IMAD.WIDE.U32 R14, R58, R23, RZ ;  /* 0x000000173a0e7225 */ /* 0x000fc800078e00ff */
[----:B------:R-:W-:Y:S02]  /*1b0b0*/  IMAD R5, R12, 0x7effffff, RZ ;  /* 0x7effffff0c057824 */ /* 0x000fe400078e02ff */
[----:B------:R-:W-:Y:S01]  /*1b0c0*/  IMAD.HI.U32 R45, R45, 0x7f000001, R16 ;  /* 0x7f0000012d2d7827 */ /* 0x000fe200078e0010 */
[----:B------:R-:W-:-:S03]  /*1b0d0*/  ISETP.GE.U32.AND P0, PT, R55, 0x7f000001, PT ;  /* 0x7f0000013700780c */ /* 0x000fc60003f06070 */
[----:B------:R-:W-:-:S04]  /*1b0e0*/  IMAD.WIDE.U32 R16, R60, R23, RZ ;  /* 0x000000173c107225 */ /* 0x000fc800078e00ff */
[----:B------:R-:W-:Y:S02]  /*1b0f0*/  IMAD R9, R14, 0x7effffff, RZ ;  /* 0x7effffff0e097824 */ /* 0x000fe400078e02ff */
[----:B------:R-:W-:-:S04]  /*1b100*/  IMAD.HI.U32 R5, R5, 0x7f000001, R12 ;  /* 0x7f00000105057827 */ /* 0x000fc800078e000c */
[----:B------:R-:W-:-:S04]  /*1b110*/  IMAD.WIDE.U32 R12, R22, R7, RZ ;  /* 0x00000007160c7225 */ /* 0x000fc800078e00ff */
[----:B------:R-:W-:Y:S02]  /*1b120*/  IMAD R11, R16, 0x7effffff, RZ ;  /* 0x7effffff100b7824 */ /* 0x000fe400078e02ff */
[----:B------:R-:W-:-:S04]  /*1b130*/  IMAD.HI.U32 R9, R9, 0x7f000001, R14 ;  /* 0x7f00000109097827 */ /* 0x000fc800078e000e */
[----:B------:R-:W-:-:S04]  /*1b140*/  IMAD.WIDE.U32 R14, R22, R6, RZ ;  /* 0x00000006160e7225 */ /* 0x000fc800078e00ff */
[----:B------:R-:W-:Y:S02]  /*1b150*/  IMAD R49, R12, 0x7effffff, RZ ;  /* 0x7effffff0c317824 */ /* 0x000fe400078e02ff */
[----:B------:R-:W-:Y:S01]  /*1b160*/  IMAD.HI.U32 R11, R11, 0x7f000001, R16 ;  /* 0x7f0000010b0b7827 */ /* 0x000fe200078e0010 */
[----:B------:R-:W-:-:S03]  /*1b170*/  ISETP.GE.U32.AND P1, PT, R53, 0x7f000001, PT ;  /* 0x7f0000013500780c */ /* 0x000fc60003f26070 */
[----:B------:R-:W-:-:S04]  /*1b180*/  IMAD.WIDE.U32 R16, R22, R39, RZ ;  /* 0x0000002716107225 */ /* 0x000fc800078e00ff */
[----:B------:R-:W-:Y:S02]  /*1b190*/  IMAD R57, R14, 0x7effffff, RZ ;  /* 0x7effffff0e397824 */ /* 0x000fe400078e02ff */
[----:B------:R-:W-:Y:S01]  /*1b1a0*/  IMAD.HI.U32 R49, R49, 0x7f000001, R12 ;  /* 0x7f00000131317827 */ /* 0x000fe200078e000c */
[----:B------:R-:W-:-:S03]  /*1b1b0*/  @P0 IADD3 R55, PT, PT, R55, -0x7f000001, RZ ;  /* 0x80ffffff37370810 */ /* 0x000fc60007ffe0ff */
[----:B------:R-:W-:Y:S02]  /*1b1c0*/  IMAD R59, R16, 0x7effffff, RZ ;  /* 0x7effffff103b7824 */ /* 0x000fe400078e02ff */
[----:B------:R-:W-:Y:S01]  /*1b1d0*/  IMAD.WIDE.U32 R40, R22, R38, RZ ;  /* 0x0000002616287225 */ /* 0x000fe200078e00ff */
[----:B------:R-:W-:-:S03]  /*1b1e0*/  ISETP.GE.U32.AND P0, PT, R49, 0x7f000001, PT ;  /* 0x7f0000013100780c */ /* 0x000fc60003f06070 */
[----:B------:R-:W-:-:S04]  /*1b1f0*/  IMAD.HI.U32 R57, R57, 0x7f000001, R14 ;  /* 0x7f00000139397827 */ /* 0x000fc800078e000e */
[----:B------:R-:W-:Y:S01]  /*1b200*/  IMAD.HI.U32 R16, R59, 0x7f000001, R16 ;  /* 0x7f0000013b107827 */ /* 0x000fe200078e0010 */
[----:B------:R-:W-:-:S03]  /*1b210*/  ISETP.GE.U32.AND P4, PT, R57, 0x7f000001, PT ;  /* 0x7f0000013900780c */ /* 0x000fc60003f86070 */
[----:B------:R-:W-:Y:S01]  /*1b220*/  IMAD R13, R40, 0x7effffff, RZ ;  /* 0x7effffff280d7824 */ /* 0x000fe200078e02ff */
[----:B------:R-:W-:-:S03]  /*1b230*/  ISETP.GE.U32.AND P2, PT, R16, 0x7f000001, PT ;  /* 0x7f0000011000780c */ /* 0x000fc60003f46070 */
[----:B------:R-:W-:Y:S01]  /*1b240*/  IMAD.HI.U32 R59, R13, 0x7f000001, R40 ;  /* 0x7f0000010d3b7827 */ /* 0x000fe200078e0028 */
[----:B------:R-:W-:Y:S01]  /*1b250*/  @P1 IADD3 R53, PT, PT, R53, -0x7f000001, RZ ;  /* 0x80ffffff35351810 */ /* 0x000fe20007ffe0ff */
[----:B------:R-:W-:Y:S02]  /*1b260*/  ISETP.GE.U32.AND P3, PT, R52, 0x7f000001, PT ;  /* 0x7f0000013400780c */ /* 0x000fe40003f66070 */
[----:B------:R-:W-:Y:S01]  /*1b270*/  IMAD.WIDE.U32 R12, R55, 0x5fffffa, RZ ;  /* 0x05fffffa370c7825 */ /* 0x000fe200078e00ff */
[----:B------:R-:W-:-:S03]  /*1b280*/  ISETP.GE.U32.AND P1, PT, R54, 0x7f000001, PT ;  /* 0x7f0000013600780c */ /* 0x000fc60003f26070 */
[----:B------:R-:W-:Y:S01]  /*1b290*/  IMAD R55, R55, 0x6, RZ ;  /* 0x0000000637377824 */ /* 0x000fe200078e02ff */
[----:B------:R-:W-:-:S03]  /*1b2a0*/  @P0 IADD3 R49, PT, PT, R49, -0x7f000001, RZ ;  /* 0x80ffffff31310810 */ /* 0x000fc60007ffe0ff */
[----:B------:R-:W-:Y:S01]  /*1b2b0*/  IMAD.HI.U32 R40, R55, 0x7f000001, R12 ;  /* 0x7f00000137287827 */ /* 0x000fe200078e000c */
[----:B------:R-:W-:Y:S01]  /*1b2c0*/  @P4 IADD3 R57, PT, PT, R57, -0x7f000001, RZ ;  /* 0x80ffffff39394810 */ /* 0x000fe20007ffe0ff */
[----:B------:R-:W-:Y:S01]  /*1b2d0*/  ISETP.GE.U32.AND P4, PT, R49, 0x7f000001, PT ;  /* 0x7f0000013100780c */ /* 0x000fe20003f86070 */
[----:B------:R-:W-:Y:S02]  /*1b2e0*/  @P2 IADD3 R16, PT, PT, R16, -0x7f000001, RZ ;  /* 0x80ffffff10102810 */ /* 0x000fe40007ffe0ff */
[----:B------:R-:W-:Y:S01]  /*1b2f0*/  ISETP.GE.U32.AND P0, PT, R40, 0x7f000001, PT ;  /* 0x7f0000012800780c */ /* 0x000fe20003f06070 */
[----:B------:R-:W-:Y:S01]  /*1b300*/  IMAD.WIDE.U32 R14, R53, 0x5fffffa, RZ ;  /* 0x05fffffa350e7825 */ /* 0x000fe200078e00ff */
[----:B------:R-:W-:Y:S02]  /*1b310*/  @P3 IADD3 R52, PT, PT, R52, -0x7f000001, RZ ;  /* 0x80ffffff34343810 */ /* 0x000fe40007ffe0ff */
[----:B------:R-:W-:Y:S01]  /*1b320*/  @P1 IADD3 R54, PT, PT, R54, -0x7f000001, RZ ;  /* 0x80ffffff36361810 */ /* 0x000fe20007ffe0ff */
[----:B------:R-:W-:Y:S01]  /*1b330*/  ISETP.GE.U32.AND P3, PT, R59, 0x7f000001, PT ;  /* 0x7f0000013b00780c */ /* 0x000fe20003f66070 */
[----:B------:R-:W-:Y:S01]  /*1b340*/  IMAD R53, R53, 0x6, RZ ;  /* 0x0000000635357824 */ /* 0x000fe200078e02ff */
[----:B------:R-:W-:Y:S01]  /*1b350*/  ISETP.GE.U32.AND P1, PT, R51, 0x7f000001, PT ;  /* 0x7f0000013300780c */ /* 0x000fe20003f26070 */
[----:B------:R-:W-:Y:S01]  /*1b360*/  ISETP.GE.U32.AND P2, PT, R16, 0x7f000001, PT ;  /* 0x7f0000011000780c */ /* 0x000fe20003f46070 */
[----:B------:R-:W-:Y:S01]  /*1b370*/  ISETP.GE.U32.AND P6, PT, R47, 0x7f000001, PT ;  /* 0x7f0000012f00780c */ /* 0x000fe20003fc6070 */
[----:B------:R-:W-:Y:S01]  /*1b380*/  IMAD.HI.U32 R53, R53, 0x7f000001, R14 ;  /* 0x7f00000135357827 */ /* 0x000fe200078e000e */
[----:B------:R-:W-:-:S03]  /*1b390*/  @P4 IADD3 R49, PT, PT, R49, -0x7f000001, RZ ;  /* 0x80ffffff31314810 */ /* 0x000fc60007ffe0ff */
[----:B------:R-:W-:Y:S01]  /*1b3a0*/  IMAD.WIDE.U32 R14, R52, 0x5fffffa, RZ ;  /* 0x05fffffa340e7825 */ /* 0x000fe200078e00ff */
[----:B------:R-:W-:-:S03]  /*1b3b0*/  @P0 IADD3 R40, PT, PT, R40, -0x7f000001, RZ ;  /* 0x80ffffff28280810 */ /* 0x000fc60007ffe0ff */
[----:B------:R-:W-:Y:S01]  /*1b3c0*/  IMAD R41, R52, 0x6, RZ ;  /* 0x0000000634297824 */ /* 0x000fe200078e02ff */
[----:B------:R-:W-:Y:S01]  /*1b3d0*/  ISETP.GE.U32.AND P5, PT, R50, 0x7f000001, PT ;  /* 0x7f0000013200780c */ /* 0x000fe20003fa6070 */
[----:B------:R-:W-:Y:S02]  /*1b3e0*/  @P3 IADD3 R59, PT, PT, R59, -0x7f000001, RZ ;  /* 0x80ffffff3b3b3810 */ /* 0x000fe40007ffe0ff */
[----:B------:R-:W-:Y:S01]  /*1b3f0*/  IMAD.HI.U32 R61, R41, 0x7f000001, R14 ;  /* 0x7f000001293d7827 */ /* 0x000fe200078e000e */
[----:B------:R-:W-:Y:S02]  /*1b400*/  IADD3 R14, PT, PT, R49, R40, RZ ;  /* 0x00000028310e7210 */ /* 0x000fe40007ffe0ff */
[----:B------:R-:W-:Y:S02]  /*1b410*/  @P1 IADD3 R51, PT, PT, R51, -0x7f000001, RZ ;  /* 0x80ffffff33331810 */ /* 0x000fe40007ffe0ff */
[----:B------:R-:W-:Y:S01]  /*1b420*/  @P2 IADD3 R16, PT, PT, R16, -0x7f000001, RZ ;  /* 0x80ffffff10102810 */ /* 0x000fe20007ffe0ff */
[----:B------:R-:W-:Y:S01]  /*1b430*/  IMAD.WIDE.U32 R12, R54, 0x5fffffa, RZ ;  /* 0x05fffffa360c7825 */ /* 0x000fe200078e00ff */
[----:B------:R-:W0:Y:S01]  /*1b440*/  LDC.64 R40, c[0x0][0x388] ;  /* 0x0000e200ff287b82 */ /* 0x000e220000000a00 */
[----:B------:R-:W-:-:S02]  /*1b450*/  @P6 IADD3 R47, PT, PT, R47, -0x7f000001, RZ ;  /* 0x80ffffff2f2f6810 */ /* 0x000fc40007ffe0ff */
[----:B------:R-:W-:Y:S01]  /*1b460*/  IMAD R17, R54, 0x6, RZ ;  /* 0x0000000636117824 */ /* 0x000fe200078e02ff */
[----:B------:R-:W-:Y:S01]  /*1b470*/  ISETP.GE.U32.AND P0, PT, R56, 0x7f000001, PT ;  /* 0x7f0000013800780c */ /* 0x000fe20003f06070 */
[----:B------:R-:W-:Y:S01]  /*1b480*/  ISETP.GE.U32.AND P3, PT, R59, 0x7f000001, PT ;  /* 0x7f0000013b00780c */ /* 0x000fe20003f66070 */
[----:B------:R-:W-:Y:S01]  /*1b490*/  IADD3 R51, PT, PT, R16, R51, RZ ;  /* 0x0000003310337210 */ /* 0x000fe20007ffe0ff */
[----:B------:R-:W-:Y:S01]  /*1b4a0*/  IMAD.HI.U32 R55, R17, 0x7f000001, R12 ;  /* 0x7f00000111377827 */ /* 0x000fe200078e000c */
[----:B0-----:R-:W2:Y:S03]  /*1b4b0*/  LDG.E R16, desc[UR8][R40.64+0x10] ;  /* 0x0000100828107981 */ /* 0x001ea6000c1e1900 */
[----:B------:R-:W-:Y:S01]  /*1b4c0*/  IMAD.WIDE.U32 R12, R47, 0x5fffffa, RZ ;  /* 0x05fffffa2f0c7825 */ /* 0x000fe200078e00ff */
[----:B------:R-:W-:Y:S01]  /*1b4d0*/  ISETP.GE.U32.AND P1, PT, R53, 0x7f000001, PT ;  /* 0x7f0000013500780c */ /* 0x000fe20003f26070 */
[----:B------:R-:W-:-:S02]  /*1b4e0*/  ISETP.GE.U32.AND P4, PT, R14, 0x7f000001, PT ;  /* 0x7f0000010e00780c */ /* 0x000fc40003f86070 */
[----:B------:R-:W-:Y:S01]  /*1b4f0*/  IMAD R15, R47, 0x6, RZ ;  /* 0x000000062f0f7824 */ /* 0x000fe200078e02ff */
[----:B------:R-:W-:Y:S01]  /*1b500*/  @P5 IADD3 R50, PT, PT, R50, -0x7f000001, RZ ;  /* 0x80ffffff32325810 */ /* 0x000fe20007ffe0ff */
[----:B------:R-:W-:Y:S01]  /*1b510*/  ISETP.GE.U32.AND P6, PT, R45, 0x7f000001, PT ;  /* 0x7f0000012d00780c */ /* 0x000fe20003fc6070 */
[----:B------:R-:W-:Y:S01]  /*1b520*/  ISETP.GE.U32.AND P5, PT, R57, 0x7f000001, PT ;  /* 0x7f0000013900780c */ /* 0x000fe20003fa6070 */
[----:B------:R-:W-:Y:S01]  /*1b530*/  IMAD.HI.U32 R49, R15, 0x7f000001, R12 ;  /* 0x7f0000010f317827 */ /* 0x000fe200078e000c */
[----:B------:R-:W-:-:S03]  /*1b540*/  @P0 IADD3 R56, PT, PT, R56, -0x7f000001, RZ ;  /* 0x80ffffff38380810 */ /* 0x000fc60007ffe0ff */
[----:B------:R-:W-:Y:S02]  /*1b550*/  IMAD.WIDE.U32 R12, R22, R23, RZ ;  /* 0x00000017160c7225 */ /* 0x000fe400078e00ff */
[----:B------:R-:W3:Y:S01]  /*1b560*/  LDG.E R22, desc[UR8][R40.64+0x14] ;  /* 0x0000140828167981 */ /* 0x000ee2000c1e1900 */
[----:B------:R-:W-:Y:S02]  /*1b570*/  @P3 IADD3 R59, PT, PT, R59, -0x7f000001, RZ ;  /* 0x80ffffff3b3b3810 */ /* 0x000fe40007ffe0ff */
[----:B------:R-:W-:Y:S02]  /*1b580*/  @P1 IADD3 R53, PT, PT, R53, -0x7f000001, RZ ;  /* 0x80ffffff35351810 */ /* 0x000fe40007ffe0ff */
[----:B------:R-:W-:Y:S02]  /*1b590*/  @P4 IADD3 R14, PT, PT, R14, -0x7f000001, RZ ;  /* 0x80ffffff0e0e4810 */ /* 0x000fe40007ffe0ff */
[----:B------:R-:W-:Y:S02]  /*1b5a0*/  IADD3 R17, PT, PT, R59, R56, RZ ;  /* 0x000000383b117210 */ /* 0x000fe40007ffe0ff */
[----:B------:R-:W-:-:S02]  /*1b5b0*/  @P6 IADD3 R45, PT, PT, R45, -0x7f000001, RZ ;  /* 0x80ffffff2d2d6810 */ /* 0x000fc40007ffe0ff */
[----:B------:R-:W-:Y:S01]  /*1b5c0*/  @P5 IADD3 R57, PT, PT, R57, -0x7f000001, RZ ;  /* 0x80ffffff39395810 */ /* 0x000fe20007ffe0ff */
[----:B------:R-:W-:Y:S01]  /*1b5d0*/  ISETP.GE.U32.AND P2, PT, R55, 0x7f000001, PT ;  /* 0x7f0000013700780c */ /* 0x000fe20003f46070 */
[----:B------:R-:W-:Y:S01]  /*1b5e0*/  ISETP.GE.U32.AND P0, PT, R51, 0x7f000001, PT ;  /* 0x7f0000013300780c */ /* 0x000fe20003f06070 */
[----:B------:R-:W-:Y:S01]  /*1b5f0*/  ISETP.GE.U32.AND P6, PT, R17, 0x7f000001, PT ;  /* 0x7f0000011100780c */ /* 0x000fe20003fc6070 */
[----:B------:R-:W-:Y:S01]  /*1b600*/  IADD3 R56, PT, PT, R14, R53, RZ ;  /* 0x000000350e387210 */ /* 0x000fe20007ffe0ff */
[----:B------:R-:W-:Y:S01]  /*1b610*/  IMAD.WIDE.U32 R14, R45, 0x5fffffa, RZ ;  /* 0x05fffffa2d0e7825 */ /* 0x000fe200078e00ff */
[----:B------:R-:W-:Y:S01]  /*1b620*/  IADD3 R50, PT, PT, R57, R50, RZ ;  /* 0x0000003239327210 */ /* 0x000fe20007ffe0ff */
[----:B------:R-:W-:Y:S02]  /*1b630*/  ISETP.GE.U32.AND P3, PT, R44, 0x7f000001, PT ;  /* 0x7f0000012c00780c */ /* 0x000fe40003f66070 */
[----:B------:R-:W-:Y:S02]  /*1b640*/  IMAD R23, R45, 0x6, RZ ;  /* 0x000000062d177824 */ /* 0x000fe400078e02ff */
[----:B------:R-:W-:-:S02]  /*1b650*/  ISETP.GE.U32.AND P5, PT, R50, 0x7f000001, PT ;  /* 0x7f0000013200780c */ /* 0x000fc40003fa6070 */
[----:B------:R-:W-:Y:S01]  /*1b660*/  IMAD.HI.U32 R15, R23, 0x7f000001, R14 ;  /* 0x7f000001170f7827 */ /* 0x000fe200078e000e */
[----:B------:R-:W-:Y:S02]  /*1b670*/  @P2 IADD3 R55, PT, PT, R55, -0x7f000001, RZ ;  /* 0x80ffffff37372810 */ /* 0x000fe40007ffe0ff */
[----:B------:R-:W-:Y:S02]  /*1b680*/  @P0 IADD3 R51, PT, PT, R51, -0x7f000001, RZ ;  /* 0x80ffffff33330810 */ /* 0x000fe40007ffe0ff */
[----:B------:R-:W-:Y:S01]  /*1b690*/  @P6 IADD3 R17, PT, PT, R17, -0x7f000001, RZ ;  /* 0x80ffffff11116810 */ /* 0x000fe20007ffe0ff */
[----:B------:R-:W-:Y:S01]  /*1b6a0*/  ISETP.GE.U32.AND P2, PT, R10, 0x7f000001, PT ;  /* 0x7f0000010a00780c */ /* 0x000fe20003f46070 */
[----:B------:R-:W-:Y:S01]  /*1b6b0*/  ISETP.GE.U32.AND P0, PT, R37, 0x7f000001, PT ;  /* 0x7f0000012500780c */ /* 0x000fe20003f06070 */
[----:B------:R-:W-:Y:S01]  /*1b6c0*/  ISETP.GE.U32.AND P6, PT, R15, 0x7f000001, PT ;  /* 0x7f0000010f00780c */ /* 0x000fe20003fc6070 */
[----:B------:R-:W-:Y:S01]  /*1b6d0*/  IMAD R47, R12, 0x7effffff, RZ ;  /* 0x7effffff0c2f7824 */ /* 0x000fe200078e02ff */
[----:B------:R-:W-:-:S02]  /*1b6e0*/  @P3 IADD3 R44, PT, PT, R44, -0x7f000001, RZ ;  /* 0x80ffffff2c2c3810 */ /* 0x000fc40007ffe0ff */
[----:B------:R-:W-:Y:S01]  /*1b6f0*/  @P5 IADD3 R50, PT, PT, R50, -0x7f000001, RZ ;  /* 0x80ffffff32325810 */ /* 0x000fe20007ffe0ff */
[----:B------:R-:W-:Y:S01]  /*1b700*/  IMAD.HI.U32 R12, R47, 0x7f000001, R12 ;  /* 0x7f0000012f0c7827 */ /* 0x000fe200078e000c */
[----:B------:R-:W-:Y:S02]  /*1b710*/  IADD3 R13, PT, PT, R17, R44, RZ ;  /* 0x0000002c110d7210 */ /* 0x000fe40007ffe0ff */
[----:B------:R-:W4:Y:S01]  /*1b720*/  LDG.E R17, desc[UR8][R40.64+0x18] ;  /* 0x0000180828117981 */ /* 0x000f22000c1e1900 */
[----:B------:R-:W-:Y:S02]  /*1b730*/  IADD3 R50, PT, PT, R50, R55, RZ ;  /* 0x0000003732327210 */ /* 0x000fe40007ffe0ff */
[----:B------:R-:W-:Y:S01]  /*1b740*/  @P2 IADD3 R10, PT, PT, R10, -0x7f000001, RZ ;  /* 0x80ffffff0a0a2810 */ /* 0x000fe20007ffe0ff */
[----:B------:R-:W-:Y:S01]  /*1b750*/  ISETP.GE.U32.AND P4, PT, R56, 0x7f000001, PT ;  /* 0x7f0000013800780c */ /* 0x000fe20003f86070 */
[----:B------:R-:W-:Y:S02]  /*1b760*/  @P0 IADD3 R37, PT, PT, R37, -0x7f000001, RZ ;  /* 0x80ffffff25250810 */ /* 0x000fe40007ffe0ff */
[----:B------:R-:W-:Y:S01]  /*1b770*/  @P6 IADD3 R15, PT, PT, R15, -0x7f000001, RZ ;  /* 0x80ffffff0f0f6810 */ /* 0x000fe20007ffe0ff */
[----:B------:R-:W-:Y:S01]  /*1b780*/  ISETP.GE.U32.AND P2, PT, R49, 0x7f000001, PT ;  /* 0x7f0000013100780c */ /* 0x000fe20003f46070 */
[----:B------:R-:W-:Y:S01]  /*1b790*/  ISETP.GE.U32.AND P0, PT, R24, 0x7f000001, PT ;  /* 0x7f0000011800780c */ /* 0x000fe20003f06070 */
[----:B------:R-:W-:Y:S01]  /*1b7a0*/  ISETP.GE.U32.AND P6, PT, R5, 0x7f000001, PT ;  /* 0x7f0000010500780c */ /* 0x000fe20003fc6070 */
[----:B------:R-:W2:Y:S01]  /*1b7b0*/  LDL.64 R44, [R1+0x100] ;  /* 0x00010000012c7983 */ /* 0x000ea20000100a00 */
[----:B------:R-:W-:Y:S01]  /*1b7c0*/  ISETP.GE.U32.AND P1, PT, R61, 0x7f000001, PT ;  /* 0x7f0000013d00780c */ /* 0x000fe20003f26070 */
[----:B------:R-:W-:Y:S01]  /*1b7d0*/  ISETP.GE.U32.AND P5, PT, R50, 0x7f000001, PT ;  /* 0x7f0000013200780c */ /* 0x000fe20003fa6070 */
[----:B------:R-:W-:Y:S01]  /*1b7e0*/  IADD3 R10, PT, PT, R51, R10, RZ ;  /* 0x0000000a330a7210 */ /* 0x000fe20007ffe0ff */
[----:B------:R-:W-:-:S02]  /*1b7f0*/  ISETP.GE.U32.AND P3, PT, R11, 0x7f000001, PT ;  /* 0x7f0000010b00780c */ /* 0x000fc40003f66070 */
[----:B------:R-:W-:Y:S02]  /*1b800*/  @P4 IADD3 R56, PT, PT, R56, -0x7f000001, RZ ;  /* 0x80ffffff38384810 */ /* 0x000fe40007ffe0ff */
[----:B------:R-:W-:Y:S02]  /*1b810*/  ISETP.GE.U32.AND P4, PT, R10, 0x7f000001, PT ;  /* 0x7f0000010a00780c */ /* 0x000fe40003f86070 */
[----:B------:R-:W-:Y:S02]  /*1b820*/  @P2 IADD3 R49, PT, PT, R49, -0x7f000001, RZ ;  /* 0x80ffffff31312810 */ /* 0x000fe40007ffe0ff */
[----:B------:R-:W-:Y:S02]  /*1b830*/  @P0 IADD3 R24, PT, PT, R24, -0x7f000001, RZ ;  /* 0x80ffffff18180810 */ /* 0x000fe40007ffe0ff */
[----:B------:R-:W-:Y:S01]  /*1b840*/  @P6 IADD3 R5, PT, PT, R5, -0x7f000001, RZ ;  /* 0x80ffffff05056810 */ /* 0x000fe20007ffe0ff */
[----:B------:R-:W-:Y:S01]  /*1b850*/  ISETP.GE.U32.AND P2, PT, R46, 0x7f000001, PT ;  /* 0x7f0000012e00780c */ /* 0x000fe20003f46070 */
[----:B------:R-:W-:-:S02]  /*1b860*/  @P1 IADD3 R61, PT, PT, R61, -0x7f000001, RZ ;  /* 0x80ffffff3d3d1810 */ /* 0x000fc40007ffe0ff */
[----:B------:R-:W-:Y:S01]  /*1b870*/  @P5 IADD3 R50, PT, PT, R50, -0x7f000001, RZ ;  /* 0x80ffffff32325810 */ /* 0x000fe20007ffe0ff */
[----:B------:R-:W-:Y:S01]  /*1b880*/  ISETP.GE.U32.AND P1, PT, R8, 0x7f000001, PT ;  /* 0x7f0000010800780c */ /* 0x000fe20003f26070 */
[----:B------:R-:W-:Y:S01]  /*1b890*/  ISETP.GE.U32.AND P5, PT, R9, 0x7f000001, PT ;  /* 0x7f0000010900780c */ /* 0x000fe20003fa6070 */
[----:B------:R-:W-:Y:S02]  /*1b8a0*/  IADD3 R24, PT, PT, R24, R5, RZ ;  /* 0x0000000518187210 */ /* 0x000fe40007ffe0ff */
[----:B------:R-:W2:Y:S01]  /*1b8b0*/  LDG.E R5, desc[UR8][R40.64+0x1c] ;  /* 0x00001c0828057981 */ /* 0x000ea2000c1e1900 */
[----:B------:R-:W-:Y:S02]  /*1b8c0*/  IADD3 R56, PT, PT, R56, R61, RZ ;  /* 0x0000003d38387210 */ /* 0x000fe40007ffe0ff */
[----:B------:R-:W-:Y:S02]  /*1b8d0*/  IADD3 R50, PT, PT, R50, R49, RZ ;  /* 0x0000003132327210 */ /* 0x000fe40007ffe0ff */
[----:B------:R-:W-:-:S02]  /*1b8e0*/  @P3 IADD3 R11, PT, PT, R11, -0x7f000001, RZ ;  /* 0x80ffffff0b0b3810 */ /* 0x000fc40007ffe0ff */
[----:B------:R-:W-:Y:S02]  /*1b8f0*/  @P4 IADD3 R10, PT, PT, R10, -0x7f000001, RZ ;  /* 0x80ffffff0a0a4810 */ /* 0x000fe40007ffe0ff */
[----:B------:R-:W-:Y:S01]  /*1b900*/  @P2 IADD3 R46, PT, PT, R46, -0x7f000001, RZ ;  /* 0x80ffffff2e2e2810 */ /* 0x000fe20007ffe0ff */
[----:B------:R-:W-:Y:S01]  /*1b910*/  ISETP.GE.U32.AND P3, PT, R56, 0x7f000001, PT ;  /* 0x7f0000013800780c */ /* 0x000fe20003f66070 */
[----:B------:R-:W-:Y:S01]  /*1b920*/  ISETP.GE.U32.AND P2, PT, R50, 0x7f000001, PT ;  /* 0x7f0000013200780c */ /* 0x000fe20003f46070 */
[----:B------:R-:W-:Y:S02]  /*1b930*/  @P1 IADD3 R8, PT, PT, R8, -0x7f000001, RZ ;  /* 0x80ffffff08081810 */ /* 0x000fe40007ffe0ff */
[----:B------:R-:W-:Y:S02]  /*1b940*/  @P5 IADD3 R9, PT, PT, R9, -0x7f000001, RZ ;  /* 0x80ffffff09095810 */ /* 0x000fe40007ffe0ff */
[----:B------:R-:W-:Y:S01]  /*1b950*/  IADD3 R52, PT, PT, R10, R15, RZ ;  /* 0x0000000f0a347210 */ /* 0x000fe20007ffe0ff */
[----:B------:R-:W-:Y:S01]  /*1b960*/  ISETP.GE.U32.AND P1, PT, R48, 0x7f000001, PT ;  /* 0x7f0000013000780c */ /* 0x000fe20003f26070 */
[----:B------:R-:W-:-:S03]  /*1b970*/  ISETP.GE.U32.AND P5, PT, R13, 0x7f000001, PT ;  /* 0x7f0000010d00780c */ /* 0x000fc60003fa6070 */
        /* <DEDUP_REMOVED lines=15> */
[----:B------:R-:W-:Y:S01]  /*1ba70*/  IMAD.HI.U32 R47, R47, 0x7f000001, R8 ;  /* 0x7f0000012f2f7827 */ /* 0x000fe200078e0008 */
[----:B------:R-:W-:-:S03]  /*1ba80*/  ISETP.GE.U32.AND P0, PT, R48, 0x7f000001, PT ;  /* 0x7f0000013000780c */ /* 0x000fc60003f06070 */
[----:B------:R-:W-:Y:S01]  /*1ba90*/  IMAD.HI.U32 R49, R49, 0x7f000001, R10 ;  /* 0x7f00000131317827 */ /* 0x000fe200078e000a */
[----:B------:R-:W-:-:S03]  /*1baa0*/  IADD3 R37, PT, PT, R37, R12, RZ ;  /* 0x0000000c25257210 */ /* 0x000fc60007ffe0ff */
[----:B------:R-:W-:-:S04]  /*1bab0*/  IMAD.WIDE.U32 R8, R52, R39, RZ ;  /* 0x0000002734087225 */ /* 0x000fc800078e00ff */
[----:B------:R-:W-:-:S04]  /*1bac0*/  IMAD.WIDE.U32 R10, R56, R39, RZ ;  /* 0x00000027380a7225 */ /* 0x000fc800078e00ff */
[----:B------:R-:W-:-:S04]  /*1bad0*/  IMAD.WIDE.U32 R12, R50, R6, RZ ;  /* 0x00000006320c7225 */ /* 0x000fc800078e00ff */
[----:B------:R-:W-:Y:S02]  /*1bae0*/  IMAD R51, R8, 0x7effffff, RZ ;  /* 0x7effffff08337824 */ /* 0x000fe400078e02ff */
[----:B------:R-:W-:Y:S02]  /*1baf0*/  IMAD R53, R10, 0x7effffff, RZ ;  /* 0x7effffff0a357824 */ /* 0x000fe400078e02ff */
[----:B------:R-:W-:-:S04]  /*1bb00*/  IMAD.WIDE.U32 R14, R56, R38, RZ ;  /* 0x00000026380e7225 */ /* 0x000fc800078e00ff */
[----:B------:R-:W-:Y:S02]  /*1bb10*/  IMAD R57, R12, 0x7effffff, RZ ;  /* 0x7effffff0c397824 */ /* 0x000fe400078e02ff */
[----:B------:R-:W-:-:S04]  /*1bb20*/  IMAD.HI.U32 R51, R51, 0x7f000001, R8 ;  /* 0x7f00000133337827 */ /* 0x000fc800078e0008 */
[----:B------:R-:W-:-:S04]  /*1bb30*/  IMAD.HI.U32 R53, R53, 0x7f000001, R10 ;  /* 0x7f00000135357827 */ /* 0x000fc800078e000a */
[----:B------:R-:W-:-:S04]  /*1bb40*/  IMAD.WIDE.U32 R8, R50, R39, RZ ;  /* 0x0000002732087225 */ /* 0x000fc800078e00ff */
[----:B------:R-:W-:Y:S02]  /*1bb50*/  IMAD R55, R14, 0x7effffff, RZ ;  /* 0x7effffff0e377824 */ /* 0x000fe400078e02ff */
[----:B------:R-:W-:Y:S01]  /*1bb60*/  IMAD.WIDE.U32 R10, R52, R7, RZ ;  /* 0x00000007340a7225 */ /* 0x000fe200078e00ff */
[----:B------:R-:W-:-:S03]  /*1bb70*/  @P0 IADD3 R48, PT, PT, R48, -0x7f000001, RZ ;  /* 0x80ffffff30300810 */ /* 0x000fc60007ffe0ff */
[----:B------:R-:W-:-:S04]  /*1bb80*/  IMAD.HI.U32 R54, R57, 0x7f000001, R12 ;  /* 0x7f00000139367827 */ /* 0x000fc800078e000c */
[----:B------:R-:W-:Y:S02]  /*1bb90*/  IMAD R57, R8, 0x7effffff, RZ ;  /* 0x7effffff08397824 */ /* 0x000fe400078e02ff */
[----:B------:R-:W-:-:S04]  /*1bba0*/  IMAD.HI.U32 R55, R55, 0x7f000001, R14 ;  /* 0x7f00000137377827 */ /* 0x000fc800078e000e */
[----:B------:R-:W-:-:S04]  /*1bbb0*/  IMAD.WIDE.U32 R12, R52, R6, RZ ;  /* 0x00000006340c7225 */ /* 0x000fc800078e00ff */
[----:B------:R-:W-:Y:S02]  /*1bbc0*/  IMAD R61, R10, 0x7effffff, RZ ;  /* 0x7effffff0a3d7824 */ /* 0x000fe400078e02ff */
[----:B------:R-:W-:Y:S01]  /*1bbd0*/  IMAD.WIDE.U32 R14, R50, R7, RZ ;  /* 0x00000007320e7225 */ /* 0x000fe200078e00ff */
[----:B------:R-:W-:-:S03]  /*1bbe0*/  ISETP.GE.U32.AND P3, PT, R47, 0x7f000001, PT ;  /* 0x7f0000012f00780c */ /* 0x000fc60003f66070 */
[----:B------:R-:W-:-:S04]  /*1bbf0*/  IMAD.HI.U32 R60, R57, 0x7f000001, R8 ;  /* 0x7f000001393c7827 */ /* 0x000fc800078e0008 */
[----:B------:R-:W-:Y:S02]  /*1bc00*/  IMAD R63, R12, 0x7effffff, RZ ;  /* 0x7effffff0c3f7824 */ /* 0x000fe400078e02ff */
[----:B------:R-:W-:-:S04]  /*1bc10*/  IMAD.HI.U32 R57, R61, 0x7f000001, R10 ;  /* 0x7f0000013d397827 */ /* 0x000fc800078e000a */
[----:B------:R-:W-:Y:S02]  /*1bc20*/  IMAD R59, R14, 0x7effffff, RZ ;  /* 0x7effffff0e3b7824 */ /* 0x000fe400078e02ff */
[----:B------:R-:W-:Y:S01]  /*1bc30*/  IMAD.WIDE.U32 R10, R48, R7, RZ ;  /* 0x00000007300a7225 */ /* 0x000fe200078e00ff */
[----:B------:R-:W-:-:S03]  /*1bc40*/  ISETP.GE.U32.AND P2, PT, R51, 0x7f000001, PT ;  /* 0x7f0000013300780c */ /* 0x000fc60003f46070 */
[----:B------:R-:W-:-:S04]  /*1bc50*/  IMAD.WIDE.U32 R8, R56, R6, RZ ;  /* 0x0000000638087225 */ /* 0x000fc800078e00ff */
[----:B------:R-:W-:-:S04]  /*1bc60*/  IMAD.HI.U32 R58, R63, 0x7f000001, R12 ;  /* 0x7f0000013f3a7827 */ /* 0x000fc800078e000c */
[----:B------:R-:W-:-:S04]  /*1bc70*/  IMAD.HI.U32 R15, R59, 0x7f000001, R14 ;  /* 0x7f0000013b0f7827 */ /* 0x000fc800078e000e */
[----:B------:R-:W-:Y:S02]  /*1bc80*/  IMAD R63, R10, 0x7effffff, RZ ;  /* 0x7effffff0a3f7824 */ /* 0x000fe400078e02ff */
[----:B------:R-:W-:Y:S02]  /*1bc90*/  IMAD R59, R8, 0x7effffff, RZ ;  /* 0x7effffff083b7824 */ /* 0x000fe400078e02ff */
[----:B------:R-:W-:Y:S01]  /*1bca0*/  IMAD.HI.U32 R14, R63, 0x7f000001, R10 ;  /* 0x7f0000013f0e7827 */ /* 0x000fe200078e000a */
[----:B------:R-:W-:-:S03]  /*1bcb0*/  ISETP.GE.U32.AND P5, PT, R49, 0x7f000001, PT ;  /* 0x7f0000013100780c */ /* 0x000fc60003fa6070 */
[----:B------:R-:W-:Y:S01]  /*1bcc0*/  IMAD.HI.U32 R10, R59, 0x7f000001, R8 ;  /* 0x7f0000013b0a7827 */ /* 0x000fe200078e0008 */
[----:B------:R-:W-:-:S03]  /*1bcd0*/  @P3 IADD3 R47, PT, PT, R47, -0x7f000001, RZ ;  /* 0x80ffffff2f2f3810 */ /* 0x000fc60007ffe0ff */
[----:B------:R-:W-:Y:S01]  /*1bce0*/  IMAD.WIDE.U32 R12, R52, R38, RZ ;  /* 0x00000026340c7225 */ /* 0x000fe200078e00ff */
[----:B------:R-:W-:Y:S01]  /*1bcf0*/  ISETP.GE.U32.AND P3, PT, R10, 0x7f000001, PT ;  /* 0x7f0000010a00780c */ /* 0x000fe20003f66070 */
[----:B------:R-:W-:Y:S01]  /*1bd00*/  ISETP.GE.U32.AND P6, PT, R53, 0x7f000001, PT ;  /* 0x7f0000013500780c */ /* 0x000fe20003fc6070 */
[----:B------:R-:W-:Y:S01]  /*1bd10*/  @P2 IADD3 R51, PT, PT, R51, -0x7f000001, RZ ;  /* 0x80ffffff33332810 */ /* 0x000fe20007ffe0ff */
[----:B------:R-:W-:Y:S01]  /*1bd20*/  IMAD R61, R12, 0x7effffff, RZ ;  /* 0x7effffff0c3d7824 */ /* 0x000fe200078e02ff */
[----:B------:R-:W-:Y:S01]  /*1bd30*/  ISETP.GE.U32.AND P4, PT, R55, 0x7f000001, PT ;  /* 0x7f0000013700780c */ /* 0x000fe20003f86070 */
[----:B------:R-:W-:Y:S01]  /*1bd40*/  ISETP.GE.U32.AND P1, PT, R54, 0x7f000001, PT ;  /* 0x7f0000013600780c */ /* 0x000fe20003f26070 */
[----:B------:R-:W-:Y:S01]  /*1bd50*/  ISETP.GE.U32.AND P2, PT, R47, 0x7f000001, PT ;  /* 0x7f0000012f00780c */ /* 0x000fe20003f46070 */
[----:B------:R-:W-:-:S04]  /*1bd60*/  IMAD.WIDE.U32 R6, R48, R6, RZ ;  /* 0x0000000630067225 */ /* 0x000fc800078e00ff */
[----:B------:R-:W-:Y:S01]  /*1bd70*/  IMAD.HI.U32 R62, R61, 0x7f000001, R12 ;  /* 0x7f0000013d3e7827 */ /* 0x000fe200078e000c */
[----:B------:R-:W-:-:S03]  /*1bd80*/  @P5 IADD3 R49, PT, PT, R49, -0x7f000001, RZ ;  /* 0x80ffffff31315810 */ /* 0x000fc60007ffe0ff */
[----:B------:R-:W-:Y:S01]  /*1bd90*/  IMAD R65, R6, 0x7effffff, RZ ;  /* 0x7effffff06417824 */ /* 0x000fe200078e02ff */
[----:B------:R-:W-:Y:S01]  /*1bda0*/  ISETP.GE.U32.AND P5, PT, R62, 0x7f000001, PT ;  /* 0x7f0000013e00780c */ /* 0x000fe20003fa6070 */
[----:B------:R-:W-:Y:S01]  /*1bdb0*/  ISETP.GE.U32.AND P0, PT, R60, 0x7f000001, PT ;  /* 0x7f0000013c00780c */ /* 0x000fe20003f06070 */
[----:B------:R-:W-:Y:S01]  /*1bdc0*/  @P3 IADD3 R10, PT, PT, R10, -0x7f000001, RZ ;  /* 0x80ffffff0a0a3810 */ /* 0x000fe20007ffe0ff */
[----:B------:R-:W-:Y:S01]  /*1bdd0*/  IMAD.HI.U32 R11, R65, 0x7f000001, R6 ;  /* 0x7f000001410b7827 */ /* 0x000fe200078e0006 */
[----:B------:R-:W-:-:S03]  /*1bde0*/  @P6 IADD3 R53, PT, PT, R53, -0x7f000001, RZ ;  /* 0x80ffffff35356810 */ /* 0x000fc60007ffe0ff */
[----:B------:R-:W-:Y:S01]  /*1bdf0*/  IMAD.WIDE.U32 R6, R48, R39, RZ ;  /* 0x0000002730067225 */ /* 0x000fe200078e00ff */
[----:B------:R-:W-:Y:S02]  /*1be00*/  @P4 IADD3 R55, PT, PT, R55, -0x7f000001, RZ ;  /* 0x80ffffff37374810 */ /* 0x000fe40007ffe0ff */
[----:B------:R-:W-:Y:S02]  /*1be10*/  @P1 IADD3 R54, PT, PT, R54, -0x7f000001, RZ ;  /* 0x80ffffff36361810 */ /* 0x000fe40007ffe0ff */
[----:B------:R-:W-:Y:S01]  /*1be20*/  @P2 IADD3 R47, PT, PT, R47, -0x7f000001, RZ ;  /* 0x80ffffff2f2f2810 */ /* 0x000fe20007ffe0ff */
[----:B------:R-:W-:Y:S01]  /*1be30*/  IMAD.WIDE.U32 R8, R56, R43, RZ ;  /* 0x0000002b38087225 */ /* 0x000fe200078e00ff */
[----:B------:R-:W-:Y:S01]  /*1be40*/  ISETP.GE.U32.AND P1, PT, R15, 0x7f000001, PT ;  /* 0x7f0000010f00780c */ /* 0x000fe20003f26070 */
[----:B------:R-:W-:Y:S02]  /*1be50*/  ISETP.GE.U32.AND P2, PT, R10, 0x7f000001, PT ;  /* 0x7f0000010a00780c */ /* 0x000fe40003f46070 */
[----:B------:R-:W-:Y:S01]  /*1be60*/  IMAD.WIDE.U32 R38, R48, R38, RZ ;  /* 0x0000002630267225 */ /* 0x000fe200078e00ff */
[----:B------:R-:W-:-:S03]  /*1be70*/  ISETP.GE.U32.AND P6, PT, R53, 0x7f000001, PT ;  /* 0x7f0000013500780c */ /* 0x000fc60003fc6070 */
[----:B------:R-:W-:Y:S02]  /*1be80*/  IMAD R13, R6, 0x7effffff, RZ ;  /* 0x7effffff060d7824 */ /* 0x000fe400078e02ff */
[----:B------:R-:W-:Y:S01]  /*1be90*/  IMAD R61, R8, 0x7effffff, RZ ;  /* 0x7effffff083d7824 */ /* 0x000fe200078e02ff */
[----:B------:R-:W-:Y:S01]  /*1bea0*/  ISETP.GE.U32.AND P4, PT, R55, 0x7f000001, PT ;  /* 0x7f0000013700780c */ /* 0x000fe20003f86070 */
[----:B------:R-:W-:Y:S02]  /*1beb0*/  IMAD R59, R38, 0x7effffff, RZ ;  /* 0x7effffff263b7824 */ /* 0x000fe400078e02ff */
[----:B------:R-:W-:Y:S01]  /*1bec0*/  IMAD.HI.U32 R13, R13, 0x7f000001, R6 ;  /* 0x7f0000010d0d7827 */ /* 0x000fe200078e0006 */
[----:B------:R-:W-:-:S03]  /*1bed0*/  @P5 IADD3 R62, PT, PT, R62, -0x7f000001, RZ ;  /* 0x80ffffff3e3e5810 */ /* 0x000fc60007ffe0ff */
[----:B------:R-:W-:Y:S01]  /*1bee0*/  IMAD.WIDE.U32 R6, R49, 0x5fffffa, RZ ;  /* 0x05fffffa31067825 */ /* 0x000fe200078e00ff */
[----:B------:R-:W-:-:S03]  /*1bef0*/  @P0 IADD3 R60, PT, PT, R60, -0x7f000001, RZ ;  /* 0x80ffffff3c3c0810 */ /* 0x000fc60007ffe0ff */
[----:B------:R-:W-:Y:S01]  /*1bf00*/  IMAD.HI.U32 R12, R61, 0x7f000001, R8 ;  /* 0x7f0000013d0c7827 */ /* 0x000fe200078e0008 */
[----:B------:R-:W-:-:S03]  /*1bf10*/  ISETP.GE.U32.AND P0, PT, R58, 0x7f000001, PT ;  /* 0x7f0000013a00780c */ /* 0x000fc60003f06070 */
[----:B------:R-:W-:Y:S02]  /*1bf20*/  IMAD R49, R49, 0x6, RZ ;  /* 0x0000000631317824 */ /* 0x000fe400078e02ff */
[----:B------:R-:W-:-:S04]  /*1bf30*/  IMAD.WIDE.U32 R8, R51, 0x5fffffa, RZ ;  /* 0x05fffffa33087825 */ /* 0x000fc800078e00ff */
[----:B------:R-:W-:-:S04]  /*1bf40*/  IMAD.HI.U32 R38, R59, 0x7f000001, R38 ;  /* 0x7f0000013b267827 */ /* 0x000fc800078e0026 */
[----:B------:R-:W-:Y:S02]  /*1bf50*/  IMAD R39, R51, 0x6, RZ ;  /* 0x0000000633277824 */ /* 0x000fe400078e02ff */
[----:B------:R-:W-:Y:S01]  /*1bf60*/  IMAD.HI.U32 R56, R49, 0x7f000001, R6 ;  /* 0x7f00000131387827 */ /* 0x000fe200078e0006 */
[----:B------:R-:W-:Y:S02]  /*1bf70*/  @P1 IADD3 R15, PT, PT, R15, -0x7f000001, RZ ;  /* 0x80ffffff0f0f1810 */ /* 0x000fe40007ffe0ff */
[----:B------:R-:W-:Y:S01]  /*1bf80*/  @P2 IADD3 R10, PT, PT, R10, -0x7f000001, RZ ;  /* 0x80ffffff0a0a2810 */ /* 0x000fe20007ffe0ff */
[----:B------:R-:W-:Y:S01]  /*1bf90*/  IMAD.WIDE.U32 R6, R62, 0x5fffffa, RZ ;  /* 0x05fffffa3e067825 */ /* 0x000fe200078e00ff */
[----:B------:R-:W-:-:S03]  /*1bfa0*/  @P6 IADD3 R53, PT, PT, R53, -0x7f000001, RZ ;  /* 0x80ffffff35356810 */ /* 0x000fc60007ffe0ff */
[----:B------:R-:W-:Y:S01]  /*1bfb0*/  IMAD.HI.U32 R39, R39, 0x7f000001, R8 ;  /* 0x7f00000127277827 */ /* 0x000fe200078e0008 */
[----:B------:R-:W-:-:S03]  /*1bfc0*/  ISETP.GE.U32.AND P3, PT, R56, 0x7f000001, PT ;  /* 0x7f0000013800780c */ /* 0x000fc60003f66070 */
[----:B------:R-:W-:Y:S01]  /*1bfd0*/  IMAD R9, R62, 0x6, RZ ;  /* 0x000000063e097824 */ /* 0x000fe200078e02ff */
[----:B------:R-:W-:Y:S01]  /*1bfe0*/  @P4 IADD3 R55, PT, PT, R55, -0x7f000001, RZ ;  /* 0x80ffffff37374810 */ /* 0x000fe20007ffe0ff */
[----:B------:R-:W-:Y:S01]  /*1bff0*/  ISETP.GE.U32.AND P6, PT, R13, 0x7f000001, PT ;  /* 0x7f0000010d00780c */ /* 0x000fe20003fc6070 */
[----:B------:R-:W-:Y:S01]  /*1c000*/  ISETP.GE.U32.AND P4, PT, R38, 0x7f000001, PT ;  /* 0x7f0000012600780c */ /* 0x000fe20003f86070 */
[----:B------:R-:W-:Y:S01]  /*1c010*/  IMAD.HI.U32 R62, R9, 0x7f000001, R6 ;  /* 0x7f000001093e7827 */ /* 0x000fe200078e0006 */
[----:B------:R-:W-:Y:S02]  /*1c020*/  IADD3 R15, PT, PT, R10, R15, RZ ;  /* 0x0000000f0a0f7210 */ /* 0x000fe40007ffe0ff */
[----:B------:R-:W-:Y:S02]  /*1c030*/  @P0 IADD3 R58, PT, PT, R58, -0x7f000001, RZ ;  /* 0x80ffffff3a3a0810 */ /* 0x000fe40007ffe0ff */
[----:B------:R-:W-:Y:S01]  /*1c040*/  ISETP.GE.U32.AND P0, PT, R62, 0x7f000001, PT ;  /* 0x7f0000013e00780c */ /* 0x000fe20003f06070 */
[----:B------:R-:W-:Y:S01]  /*1c050*/  ISETP.GE.U32.AND P2, PT, R15, 0x7f000001, PT ;  /* 0x7f0000010f00780c */ /* 0x000fe20003f46070 */
[----:B------:R-:W-:-:S02]  /*1c060*/  IADD3 R55, PT, PT, R55, R60, RZ ;  /* 0x0000003c37377210 */ /* 0x000fc40007ffe0ff */
[----:B------:R-:W-:Y:S02]  /*1c070*/  IADD3 R54, PT, PT, R53, R54, RZ ;  /* 0x0000003635367210 */ /* 0x000fe40007ffe0ff */
[----:B------:R-:W-:Y:S01]  /*1c080*/  @P3 IADD3 R56, PT, PT, R56, -0x7f000001, RZ ;  /* 0x80ffffff38383810 */ /* 0x000fe20007ffe0ff */
[----:B------:R-:W-:Y:S01]  /*1c090*/  ISETP.GE.U32.AND P5, PT, R11, 0x7f000001, PT ;  /* 0x7f0000010b00780c */ /* 0x000fe20003fa6070 */
[----:B------:R-:W-:Y:S01]  /*1c0a0*/  @P6 IADD3 R13, PT, PT, R13, -0x7f000001, RZ ;  /* 0x80ffffff0d0d6810 */ /* 0x000fe20007ffe0ff */
[----:B------:R-:W-:Y:S01]  /*1c0b0*/  ISETP.GE.U32.AND P3, PT, R55, 0x7f000001, PT ;  /* 0x7f0000013700780c */ /* 0x000fe20003f66070 */
[----:B------:R-:W-:Y:S01]  /*1c0c0*/  @P4 IADD3 R38, PT, PT, R38, -0x7f000001, RZ ;  /* 0x80ffffff26264810 */ /* 0x000fe20007ffe0ff */
[----:B------:R-:W-:Y:S01]  /*1c0d0*/  ISETP.GE.U32.AND P1, PT, R57, 0x7f000001, PT ;  /* 0x7f0000013900780c */ /* 0x000fe20003f26070 */
[----:B------:R-:W-:Y:S01]  /*1c0e0*/  ISETP.GE.U32.AND P4, PT, R54, 0x7f000001, PT ;  /* 0x7f0000013600780c */ /* 0x000fe20003f86070 */
[----:B------:R-:W-:Y:S01]  /*1c0f0*/  IMAD.WIDE.U32 R6, R13, 0x5fffffa, RZ ;  /* 0x05fffffa0d067825 */ /* 0x000fe200078e00ff */
[----:B------:R-:W-:-:S02]  /*1c100*/  @P0 IADD3 R62, PT, PT, R62, -0x7f000001, RZ ;  /* 0x80ffffff3e3e0810 */ /* 0x000fc40007ffe0ff */
[----:B------:R-:W-:Y:S01]  /*1c110*/  @P2 IADD3 R15, PT, PT, R15, -0x7f000001, RZ ;  /* 0x80ffffff0f0f2810 */ /* 0x000fe20007ffe0ff */
[----:B------:R-:W-:Y:S01]  /*1c120*/  IMAD R49, R13, 0x6, RZ ;  /* 0x000000060d317824 */ /* 0x000fe200078e02ff */
[----:B------:R-:W-:-:S03]  /*1c130*/  IADD3 R56, PT, PT, R47, R56, RZ ;  /* 0x000000382f387210 */ /* 0x000fc60007ffe0ff */
[----:B------:R-:W-:Y:S01]  /*1c140*/  IMAD.HI.U32 R6, R49, 0x7f000001, R6 ;  /* 0x7f00000131067827 */ /* 0x000fe200078e0006 */
[----:B------:R-:W-:Y:S02]  /*1c150*/  IADD3 R15, PT, PT, R15, R62, RZ ;  /* 0x0000003e0f0f7210 */ /* 0x000fe40007ffe0ff */
[----:B------:R-:W-:Y:S02]  /*1c160*/  @P5 IADD3 R11, PT, PT, R11, -0x7f000001, RZ ;  /* 0x80ffffff0b0b5810 */ /* 0x000fe40007ffe0ff */
[----:B------:R-:W-:Y:S01]  /*1c170*/  @P3 IADD3 R55, PT, PT, R55, -0x7f000001, RZ ;  /* 0x80ffffff37373810 */ /* 0x000fe20007ffe0ff */
[----:B------:R-:W-:Y:S01]  /*1c180*/  ISETP.GE.U32.AND P5, PT, R39, 0x7f000001, PT ;  /* 0x7f0000012700780c */ /* 0x000fe20003fa6070 */
[----:B------:R-:W-:Y:S01]  /*1c190*/  ISETP.GE.U32.AND P0, PT, R56, 0x7f000001, PT ;  /* 0x7f0000013800780c */ /* 0x000fe20003f06070 */
[----:B------:R-:W-:Y:S02]  /*1c1a0*/  @P1 IADD3 R57, PT, PT, R57, -0x7f000001, RZ ;  /* 0x80ffffff39391810 */ /* 0x000fe40007ffe0ff */
[----:B------:R-:W-:Y:S01]  /*1c1b0*/  @P4 IADD3 R54, PT, PT, R54, -0x7f000001, RZ ;  /* 0x80ffffff36364810 */ /* 0x000fe20007ffe0ff */
[----:B------:R-:W-:Y:S01]  /*1c1c0*/  ISETP.GE.U32.AND P2, PT, R14, 0x7f000001, PT ;  /* 0x7f0000010e00780c */ /* 0x000fe20003f46070 */
[----:B------:R-:W-:Y:S01]  /*1c1d0*/  ISETP.GE.U32.AND P1, PT, R6, 0x7f000001, PT ;  /* 0x7f0000010600780c */ /* 0x000fe20003f26070 */
[----:B------:R-:W-:Y:S01]  /*1c1e0*/  ISETP.GE.U32.AND P4, PT, R15, 0x7f000001, PT ;  /* 0x7f0000010f00780c */ /* 0x000fe20003f86070 */
[----:B------:R-:W-:Y:S01]  /*1c1f0*/  IMAD.WIDE.U32 R8, R38, 0x5fffffa, RZ ;  /* 0x05fffffa26087825 */ /* 0x000fe200078e00ff */
[----:B------:R-:W-:-:S03]  /*1c200*/  IADD3 R55, PT, PT, R55, R58, RZ ;  /* 0x0000003a37377210 */ /* 0x000fc60007ffe0ff */
[----:B------:R-:W-:Y:S02]  /*1c210*/  IMAD R13, R38, 0x6, RZ ;  /* 0x00000006260d7824 */ /* 0x000fe400078e02ff */
[----:B------:R-:W-:Y:S01]  /*1c220*/  IMAD R47, R11, 0x6, RZ ;  /* 0x000000060b2f7824 */ /* 0x000fe200078e02ff */
[----:B------:R-:W-:Y:S01]  /*1c230*/  ISETP.GE.U32.AND P3, PT, R55, 0x7f000001, PT ;  /* 0x7f0000013700780c */ /* 0x000fe20003f66070 */
[----:B------:R-:W-:Y:S01]  /*1c240*/  IMAD.WIDE.U32 R10, R11, 0x5fffffa, RZ ;  /* 0x05fffffa0b0a7825 */ /* 0x000fe200078e00ff */
[----:B------:R-:W-:-:S03]  /*1c250*/  IADD3 R54, PT, PT, R54, R57, RZ ;  /* 0x0000003936367210 */ /* 0x000fc60007ffe0ff */
[----:B------:R-:W-:Y:S01]  /*1c260*/  IMAD.WIDE.U32 R50, R50, R43, RZ ;  /* 0x0000002b32327225 */ /* 0x000fe200078e00ff */
[----:B------:R-:W-:Y:S02]  /*1c270*/  @P5 IADD3 R39, PT, PT, R39, -0x7f000001, RZ ;  /* 0x80ffffff27275810 */ /* 0x000fe40007ffe0ff */
[----:B------:R-:W-:Y:S02]  /*1c280*/  @P0 IADD3 R56, PT, PT, R56, -0x7f000001, RZ ;  /* 0x80ffffff38380810 */ /* 0x000fe40007ffe0ff */
[----:B------:R-:W-:Y:S01]  /*1c290*/  @P2 IADD3 R14, PT, PT, R14, -0x7f000001, RZ ;  /* 0x80ffffff0e0e2810 */ /* 0x000fe20007ffe0ff */
[----:B------:R-:W-:Y:S01]  /*1c2a0*/  IMAD.HI.U32 R13, R13, 0x7f000001, R8 ;  /* 0x7f0000010d0d7827 */ /* 0x000fe200078e0008 */
[----:B------:R-:W-:Y:S02]  /*1c2b0*/  @P1 IADD3 R6, PT, PT, R6, -0x7f000001, RZ ;  /* 0x80ffffff06061810 */ /* 0x000fe40007ffe0ff */
[----:B------:R-:W-:Y:S01]  /*1c2c0*/  @P4 IADD3 R15, PT, PT, R15, -0x7f000001, RZ ;  /* 0x80ffffff0f0f4810 */ /* 0x000fe20007ffe0ff */
[----:B------:R-:W-:Y:S01]  /*1c2d0*/  ISETP.GE.U32.AND P1, PT, R54, 0x7f000001, PT ;  /* 0x7f0000013600780c */ /* 0x000fe20003f26070 */
[----:B------:R-:W-:Y:S01]  /*1c2e0*/  IMAD.HI.U32 R10, R47, 0x7f000001, R10 ;  /* 0x7f0000012f0a7827 */ /* 0x000fe200078e000a */
[----:B------:R-:W-:-:S03]  /*1c2f0*/  ISETP.GE.U32.AND P2, PT, R13, 0x7f000001, PT ;  /* 0x7f0000010d00780c */ /* 0x000fc60003f46070 */
[----:B------:R-:W-:Y:S01]  /*1c300*/  IMAD.WIDE.U32 R52, R52, R43, RZ ;  /* 0x0000002b34347225 */ /* 0x000fe200078e00ff */
[----:B------:R-:W-:Y:S01]  /*1c310*/  ISETP.GE.U32.AND P6, PT, R24, 0x7f000001, PT ;  /* 0x7f0000011800780c */ /* 0x000fe20003fc6070 */
[----:B------:R-:W4:Y:S02]  /*1c320*/  LDG.E R38, desc[UR8][R40.64+0x20] ;  /* 0x0000200828267981 */ /* 0x000f24000c1e1900 */
[----:B------:R-:W-:Y:S01]  /*1c330*/  IMAD R7, R50, 0x7effffff, RZ ;  /* 0x7effffff32077824 */ /* 0x000fe200078e02ff */
[----:B------:R-:W-:Y:S01]  /*1c340*/  IADD3 R39, PT, PT, R56, R39, RZ ;  /* 0x0000002738277210 */ /* 0x000fe20007ffe0ff */
[----:B------:R-:W-:Y:S01]  /*1c350*/  IMAD.WIDE.U32 R48, R48, R43, RZ ;  /* 0x0000002b30307225 */ /* 0x000fe200078e00ff */
[----:B------:R-:W-:-:S03]  /*1c360*/  ISETP.GE.U32.AND P0, PT, R10, 0x7f000001, PT ;  /* 0x7f0000010a00780c */ /* 0x000fc60003f06070 */
[----:B------:R-:W-:Y:S01]  /*1c370*/  IMAD.HI.U32 R50, R7, 0x7f000001, R50 ;  /* 0x7f00000107327827 */ /* 0x000fe200078e0032 */
[----:B------:R-:W-:Y:S02]  /*1c380*/  IADD3 R7, PT, PT, R15, R6, RZ ;  /* 0x000000060f077210 */ /* 0x000fe40007ffe0ff */
[----:B------:R-:W-:Y:S01]  /*1c390*/  @P3 IADD3 R55, PT, PT, R55, -0x7f000001, RZ ;  /* 0x80ffffff37373810 */ /* 0x000fe20007ffe0ff */
[----:B------:R-:W-:Y:S01]  /*1c3a0*/  ISETP.GE.U32.AND P3, PT, R39, 0x7f000001, PT ;  /* 0x7f0000012700780c */ /* 0x000fe20003f66070 */
[----:B------:R-:W-:Y:S01]  /*1c3b0*/  IMAD R9, R48, 0x7effffff, RZ ;  /* 0x7effffff30097824 */ /* 0x000fe200078e02ff */
[----:B------:R-:W-:Y:S01]  /*1c3c0*/  ISETP.GE.U32.AND P4, PT, R7, 0x7f000001, PT ;  /* 0x7f0000010700780c */ /* 0x000fe20003f86070 */
[----:B------:R-:W-:Y:S01]  /*1c3d0*/  IMAD R11, R52, 0x7effffff, RZ ;  /* 0x7effffff340b7824 */ /* 0x000fe200078e02ff */
[----:B------:R-:W-:Y:S01]  /*1c3e0*/  @P2 IADD3 R13, PT, PT, R13, -0x7f000001, RZ ;  /* 0x80ffffff0d0d2810 */ /* 0x000fe20007ffe0ff */
[----:B------:R-:W-:Y:S01]  /*1c3f0*/  IMAD.HI.U32 R49, R9, 0x7f000001, R48 ;  /* 0x7f00000109317827 */ /* 0x000fe200078e0030 */
[----:B------:R-:W-:-:S02]  /*1c400*/  IADD3 R9, PT, PT, R55, R14, RZ ;  /* 0x0000000e37097210 */ /* 0x000fc40007ffe0ff */
[----:B------:R-:W-:Y:S01]  /*1c410*/  @P1 IADD3 R54, PT, PT, R54, -0x7f000001, RZ ;  /* 0x80ffffff36361810 */ /* 0x000fe20007ffe0ff */
[----:B------:R-:W-:Y:S01]  /*1c420*/  ISETP.GE.U32.AND P5, PT, R23, 0x7f000001, PT ;  /* 0x7f0000011700780c */ /* 0x000fe20003fa6070 */
[----:B------:R-:W-:Y:S01]  /*1c430*/  @P0 IADD3 R10, PT, PT, R10, -0x7f000001, RZ ;  /* 0x80ffffff0a0a0810 */ /* 0x000fe20007ffe0ff */
[----:B------:R-:W-:Y:S01]  /*1c440*/  ISETP.GE.U32.AND P2, PT, R49, 0x7f000001, PT ;  /* 0x7f0000013100780c */ /* 0x000fe20003f46070 */
[----:B------:R-:W-:Y:S01]  /*1c450*/  IMAD.HI.U32 R53, R11, 0x7f000001, R52 ;  /* 0x7f0000010b357827 */ /* 0x000fe200078e0034 */
[----:B------:R-:W-:Y:S01]  /*1c460*/  ISETP.GE.U32.AND P0, PT, R9, 0x7f000001, PT ;  /* 0x7f0000010900780c */ /* 0x000fe20003f06070 */
[----:B------:R-:W-:Y:S02]  /*1c470*/  IADD3 R11, PT, PT, R54, R13, RZ ;  /* 0x0000000d360b7210 */ /* 0x000fe40007ffe0ff */
[----:B------:R-:W-:Y:S01]  /*1c480*/  @P3 IADD3 R39, PT, PT, R39, -0x7f000001, RZ ;  /* 0x80ffffff27273810 */ /* 0x000fe20007ffe0ff */
[----:B------:R-:W-:Y:S01]  /*1c490*/  ISETP.GE.U32.AND P3, PT, R50, 0x7f000001, PT ;  /* 0x7f0000013200780c */ /* 0x000fe20003f66070 */
[----:B------:R-:W-:Y:S01]  /*1c4a0*/  @P4 IADD3 R7, PT, PT, R7, -0x7f000001, RZ ;  /* 0x80ffffff07074810 */ /* 0x000fe20007ffe0ff */
[----:B------:R-:W-:Y:S01]  /*1c4b0*/  ISETP.GE.U32.AND P4, PT, R11, 0x7f000001, PT ;  /* 0x7f0000010b00780c */ /* 0x000fe20003f86070 */
[----:B------:R-:W-:Y:S01]  /*1c4c0*/  IADD3 R39, PT, PT, R39, R10, RZ ;  /* 0x0000000a27277210 */ /* 0x000fe20007ffe0ff */
[----:B------:R-:W-:Y:S01]  /*1c4d0*/  ISETP.GE.U32.AND P1, PT, R46, 0x7f000001, PT ;  /* 0x7f0000012e00780c */ /* 0x000fe20003f26070 */
[----:B------:R-:W-:Y:S01]  /*1c4e0*/  @P5 IADD3 R23, PT, PT, R23, -0x7f000001, RZ ;  /* 0x80ffffff17175810 */ /* 0x000fe20007ffe0ff */
[----:B------:R-:W-:Y:S01]  /*1c4f0*/  ISETP.GE.U32.AND P5, PT, R12, 0x7f000001, PT ;  /* 0x7f0000010c00780c */ /* 0x000fe20003fa6070 */
[----:B------:R-:W-:Y:S01]  /*1c500*/  @P2 IADD3 R49, PT, PT, R49, -0x7f000001, RZ ;  /* 0x80ffffff31312810 */ /* 0x000fe20007ffe0ff */
[----:B------:R-:W-:Y:S01]  /*1c510*/  ISETP.GE.U32.AND P2, PT, R53, 0x7f000001, PT ;  /* 0x7f0000013500780c */ /* 0x000fe20003f46070 */
[----:B------:R-:W-:Y:S01]  /*1c520*/  @P0 IADD3 R9, PT, PT, R9, -0x7f000001, RZ ;  /* 0x80ffffff09090810 */ /* 0x000fe20007ffe0ff */
[----:B------:R-:W-:Y:S01]  /*1c530*/  IMAD.WIDE.U32 R6, R7, R42, RZ ;  /* 0x0000002a07067225 */ /* 0x000fe200078e00ff */
[----:B------:R-:W-:-:S02]  /*1c540*/  ISETP.GE.U32.AND P0, PT, R39, 0x7f000001, PT ;  /* 0x7f0000012700780c */ /* 0x000fc40003f06070 */
[----:B------:R-:W-:Y:S01]  /*1c550*/  @P3 IADD3 R50, PT, PT, R50, -0x7f000001, RZ ;  /* 0x80ffffff32323810 */ /* 0x000fe20007ffe0ff */
[----:B------:R-:W-:Y:S01]  /*1c560*/  IMAD R13, R6, 0x7effffff, RZ ;  /* 0x7effffff060d7824 */ /* 0x000fe200078e02ff */
[----:B------:R-:W-:Y:S02]  /*1c570*/  @P4 IADD3 R11, PT, PT, R11, -0x7f000001, RZ ;  /* 0x80ffffff0b0b4810 */ /* 0x000fe40007ffe0ff */
[----:B------:R-:W-:Y:S01]  /*1c580*/  @P6 IADD3 R24, PT, PT, R24, -0x7f000001, RZ ;  /* 0x80ffffff18186810 */ /* 0x000fe20007ffe0ff */
[----:B------:R-:W-:Y:S01]  /*1c590*/  ISETP.GE.U32.AND P6, PT, R37, 0x7f000001, PT ;  /* 0x7f0000012500780c */ /* 0x000fe20003fc6070 */
[----:B------:R-:W-:Y:S01]  /*1c5a0*/  IADD3 R23, PT, PT, R23, R50, RZ ;  /* 0x0000003217177210 */ /* 0x000fe20007ffe0ff */
[----:B------:R-:W-:Y:S01]  /*1c5b0*/  IMAD.HI.U32 R14, R13, 0x7f000001, R6 ;  /* 0x7f0000010d0e7827 */ /* 0x000fe200078e0006 */
[----:B------:R-:W-:-:S03]  /*1c5c0*/  @P1 IADD3 R46, PT, PT, R46, -0x7f000001, RZ ;  /* 0x80ffffff2e2e1810 */ /* 0x000fc60007ffe0ff */
[----:B------:R-:W-:Y:S01]  /*1c5d0*/  IMAD.WIDE.U32 R8, R9, R42, RZ ;  /* 0x0000002a09087225 */ /* 0x000fe200078e00ff */
[----:B------:R-:W-:-:S03]  /*1c5e0*/  @P5 IADD3 R12, PT, PT, R12, -0x7f000001, RZ ;  /* 0x80ffffff0c0c5810 */ /* 0x000fc60007ffe0ff */
[----:B------:R-:W-:Y:S01]  /*1c5f0*/  IMAD.WIDE.U32 R6, R11, R42, RZ ;  /* 0x0000002a0b067225 */ /* 0x000fe200078e00ff */
[----:B------:R-:W-:Y:S02]  /*1c600*/  @P2 IADD3 R53, PT, PT, R53, -0x7f000001, RZ ;  /* 0x80ffffff35352810 */ /* 0x000fe40007ffe0ff */
[----:B------:R-:W-:Y:S01]  /*1c610*/  @P0 IADD3 R39, PT, PT, R39, -0x7f000001, RZ ;  /* 0x80ffffff27270810 */ /* 0x000fe20007ffe0ff */
[----:B------:R-:W-:Y:S01]  /*1c620*/  ISETP.GE.U32.AND P3, PT, R23, 0x7f000001, PT ;  /* 0x7f0000011700780c */ /* 0x000fe20003f66070 */
[----:B------:R-:W-:Y:S01]  /*1c630*/  IMAD R15, R8, 0x7effffff, RZ ;  /* 0x7effffff080f7824 */ /* 0x000fe200078e02ff */
[----:B------:R-:W-:Y:S01]  /*1c640*/  ISETP.GE.U32.AND P5, PT, R14, 0x7f000001, PT ;  /* 0x7f0000010e00780c */ /* 0x000fe20003fa6070 */
[----:B------:R-:W-:Y:S01]  /*1c650*/  IMAD R11, R6, 0x7effffff, RZ ;  /* 0x7effffff060b7824 */ /* 0x000fe200078e02ff */
[----:B------:R-:W-:Y:S01]  /*1c660*/  IADD3 R24, PT, PT, R24, R49, RZ ;  /* 0x0000003118187210 */ /* 0x000fe20007ffe0ff */
[----:B------:R-:W-:Y:S01]  /*1c670*/  IMAD.HI.U32 R15, R15, 0x7f000001, R8 ;  /* 0x7f0000010f0f7827 */ /* 0x000fe200078e0008 */
[----:B------:R-:W-:-:S03]  /*1c680*/  IADD3 R46, PT, PT, R46, R53, RZ ;  /* 0x000000352e2e7210 */ /* 0x000fc60007ffe0ff */
[----:B------:R-:W-:Y:S01]  /*1c690*/  IMAD.HI.U32 R13, R11, 0x7f000001, R6 ;  /* 0x7f0000010b0d7827 */ /* 0x000fe200078e0006 */
[----:B------:R-:W-:-:S03]  /*1c6a0*/  @P6 IADD3 R37, PT, PT, R37, -0x7f000001, RZ ;  /* 0x80ffffff25256810 */ /* 0x000fc60007ffe0ff */
[----:B------:R-:W-:Y:S01]  /*1c6b0*/  IMAD.WIDE.U32 R42, R39, R42, RZ ;  /* 0x0000002a272a7225 */ /* 0x000fe200078e00ff */
[----:B------:R-:W-:Y:S01]  /*1c6c0*/  ISETP.GE.U32.AND P4, PT, R24, 0x7f000001, PT ;  /* 0x7f0000011800780c */ /* 0x000fe20003f86070 */
[----:B------:R-:W-:Y:S01]  /*1c6d0*/  ISETP.GE.U32.AND P6, PT, R15, 0x7f000001, PT ;  /* 0x7f0000010f00780c */ /* 0x000fe20003fc6070 */
[----:B------:R-:W-:Y:S01]  /*1c6e0*/  ISETP.GE.U32.AND P0, PT, R46, 0x7f000001, PT ;  /* 0x7f0000012e00780c */ /* 0x000fe20003f06070 */
[----:B------:R-:W-:Y:S01]  /*1c6f0*/  IMAD R9, R42, 0x7effffff, RZ ;  /* 0x7effffff2a097824 */ /* 0x000fe200078e02ff */
[----:B------:R-:W-:Y:S01]  /*1c700*/  ISETP.GE.U32.AND P1, PT, R13, 0x7f000001, PT ;  /* 0x7f0000010d00780c */ /* 0x000fe20003f26070 */
[----:B------:R-:W-:Y:S02]  /*1c710*/  IADD3 R10, PT, PT, R37, R12, RZ ;  /* 0x0000000c250a7210 */ /* 0x000fe40007ffe0ff */
[----:B------:R-:W-:Y:S01]  /*1c720*/  @P3 IADD3 R23, PT, PT, R23, -0x7f000001, RZ ;  /* 0x80ffffff17173810 */ /* 0x000fe20007ffe0ff */
[----:B------:R-:W-:Y:S01]  /*1c730*/  IMAD.HI.U32 R7, R9, 0x7f000001, R42 ;  /* 0x7f00000109077827 */ /* 0x000fe200078e002a */
[----:B------:R-:W-:Y:S01]  /*1c740*/  @P5 IADD3 R14, PT, PT, R14, -0x7f000001, RZ ;  /* 0x80ffffff0e0e5810 */ /* 0x000fe20007ffe0ff */
[----:B------:R-:W4:Y:S01]  /*1c750*/  LDG.E R37, desc[UR8][R40.64+0x24] ;  /* 0x0000240828257981 */ /* 0x000f22000c1e1900 */
[----:B------:R-:W-:-:S02]  /*1c760*/  ISETP.GE.U32.AND P2, PT, R10, 0x7f000001, PT ;  /* 0x7f0000010a00780c */ /* 0x000fc40003f46070 */
[----:B------:R-:W-:Y:S01]  /*1c770*/  ISETP.GE.U32.AND P3, PT, R7, 0x7f000001, PT ;  /* 0x7f0000010700780c */ /* 0x000fe20003f66070 */
[----:B------:R-:W-:Y:S02]  /*1c780*/  IADD3 R11, PT, PT, R23, R14, RZ ;  /* 0x0000000e170b7210 */ /* 0x000fe40007ffe0ff */
[----:B------:R-:W-:Y:S02]  /*1c790*/  @P4 IADD3 R24, PT, PT, R24, -0x7f000001, RZ ;  /* 0x80ffffff18184810 */ /* 0x000fe40007ffe0ff */
[----:B------:R-:W-:Y:S02]  /*1c7a0*/  @P6 IADD3 R15, PT, PT, R15, -0x7f000001, RZ ;  /* 0x80ffffff0f0f6810 */ /* 0x000fe40007ffe0ff */
[----:B------:R-:W-:Y:S02]  /*1c7b0*/  @P0 IADD3 R46, PT, PT, R46, -0x7f000001, RZ ;  /* 0x80ffffff2e2e0810 */ /* 0x000fe40007ffe0ff */
[----:B------:R-:W-:Y:S01]  /*1c7c0*/  @P1 IADD3 R13, PT, PT, R13, -0x7f000001, RZ ;  /* 0x80ffffff0d0d1810 */ /* 0x000fe20007ffe0ff */
[----:B------:R-:W0:Y:S01]  /*1c7d0*/  LDC.64 R8, c[0x0][0x380] ;  /* 0x0000e000ff087b82 */ /* 0x000e220000000a00 */
[----:B------:R-:W-:Y:S01]  /*1c7e0*/  ISETP.GE.U32.AND P0, PT, R11, 0x7f000001, PT ;  /* 0x7f0000010b00780c */ /* 0x000fe20003f06070 */
[----:B------:R-:W-:-:S02]  /*1c7f0*/  IADD3 R42, PT, PT, R24, R15, RZ ;  /* 0x0000000f182a7210 */ /* 0x000fc40007ffe0ff */
[----:B------:R-:W-:Y:S02]  /*1c800*/  IADD3 R43, PT, PT, R46, R13, RZ ;  /* 0x0000000d2e2b7210 */ /* 0x000fe40007ffe0ff */
[----:B------:R-:W-:Y:S01]  /*1c810*/  @P2 IADD3 R10, PT, PT, R10, -0x7f000001, RZ ;  /* 0x80ffffff0a0a2810 */ /* 0x000fe20007ffe0ff */
[----:B0-----:R0:W4:Y:S01]  /*1c820*/  LDG.E R39, desc[UR8][R8.64] ;  /* 0x0000000808277981 */ /* 0x001122000c1e1900 */
[----:B------:R-:W-:Y:S01]  /*1c830*/  @P3 IADD3 R7, PT, PT, R7, -0x7f000001, RZ ;  /* 0x80ffffff07073810 */ /* 0x000fe20007ffe0ff */
[----:B------:R-:W-:Y:S01]  /*1c840*/  ISETP.GE.U32.AND P4, PT, R42, 0x7f000001, PT ;  /* 0x7f0000012a00780c */ /* 0x000fe20003f86070 */
[----:B------:R-:W-:Y:S01]  /*1c850*/  ISETP.GE.U32.AND P1, PT, R43, 0x7f000001, PT ;  /* 0x7f0000012b00780c */ /* 0x000fe20003f26070 */
[----:B------:R-:W4:Y:S01]  /*1c860*/  LDG.E R23, desc[UR8][R40.64+0x28] ;  /* 0x0000280828177981 */ /* 0x000f22000c1e1900 */
[----:B------:R-:W-:-:S03]  /*1c870*/  IADD3 R10, PT, PT, R10, R7, RZ ;  /* 0x000000070a0a7210 */ /* 0x000fc60007ffe0ff */
[----:B------:R1:W4:Y:S01]  /*1c880*/  LDG.E R24, desc[UR8][R40.64+0x2c] ;  /* 0x00002c0828187981 */ /* 0x000322000c1e1900 */
[----:B------:R-:W-:Y:S01]  /*1c890*/  @P0 IADD3 R11, PT, PT, R11, -0x7f000001, RZ ;  /* 0x80ffffff0b0b0810 */ /* 0x000fe20007ffe0ff */
[----:B------:R-:W-:-:S04]  /*1c8a0*/  ISETP.GE.U32.AND P0, PT, R10, 0x7f000001, PT ;  /* 0x7f0000010a00780c */ /* 0x000fc80003f06070 */
[----:B--2---:R-:W-:Y:S01]  /*1c8b0*/  IMAD.WIDE.U32 R12, R16, R11, RZ ;  /* 0x0000000b100c7225 */ /* 0x004fe200078e00ff */
[----:B------:R-:W-:Y:S02]  /*1c8c0*/  @P4 IADD3 R42, PT, PT, R42, -0x7f000001, RZ ;  /* 0x80ffffff2a2a4810 */ /* 0x000fe40007ffe0ff */
[----:B------:R-:W-:Y:S01]  /*1c8d0*/  @P1 IADD3 R43, PT, PT, R43, -0x7f000001, RZ ;  /* 0x80ffffff2b2b1810 */ /* 0x000fe20007ffe0ff */
[----:B0-----:R-:W-:Y:S02]  /*1c8e0*/  IMAD R9, R12, 0x7effffff, RZ ;  /* 0x7effffff0c097824 */ /* 0x001fe400078e02ff */
[----:B---3--:R-:W-:-:S04]  /*1c8f0*/  IMAD.WIDE.U32 R6, R22, R42, RZ ;  /* 0x0000002a16067225 */ /* 0x008fc800078e00ff */
[----:B------:R-:W-:-:S04]  /*1c900*/  IMAD.HI.U32 R46, R9, 0x7f000001, R12 ;  /* 0x7f000001092e7827 */ /* 0x000fc800078e000c */
[----:B------:R-:W-:Y:S01]  /*1c910*/  IMAD.WIDE.U32 R12, R16, R43, RZ ;  /* 0x0000002b100c7225 */ /* 0x000fe200078e00ff */
[----:B------:R-:W-:-:S03]  /*1c920*/  @P0 IADD3 R10, PT, PT, R10, -0x7f000001, RZ ;  /* 0x80ffffff0a0a0810 */ /* 0x000fc60007ffe0ff */
[----:B------:R-:W-:Y:S02]  /*1c930*/  IMAD R15, R6, 0x7effffff, RZ ;  /* 0x7effffff060f7824 */ /* 0x000fe400078e02ff */
[----:B------:R-:W-:Y:S02]  /*1c940*/  IMAD R47, R12, 0x7effffff, RZ ;  /* 0x7effffff0c2f7824 */ /* 0x000fe400078e02ff */
[----:B------:R-:W-:Y:S01]  /*1c950*/  IMAD.WIDE.U32 R8, R16, R42, RZ ;  /* 0x0000002a10087225 */ /* 0x000fe200078e00ff */
[----:B------:R-:W-:-:S03]  /*1c960*/  ISETP.GE.U32.AND P0, PT, R46, 0x7f000001, PT ;  /* 0x7f0000012e00780c */ /* 0x000fc60003f06070 */
[----:B------:R-:W-:-:S04]  /*1c970*/  IMAD.HI.U32 R48, R15, 0x7f000001, R6 ;  /* 0x7f0000010f307827 */ /* 0x000fc800078e0006 */
[----:B-1----:R-:W-:-:S04]  /*1c980*/  IMAD.HI.U32 R40, R47, 0x7f000001, R12 ;  /* 0x7f0000012f287827 */ /* 0x002fc800078e000c */
[----:B------:R-:W-:-:S04]  /*1c990*/  IMAD.WIDE.U32 R14, R16, R10, RZ ;  /* 0x0000000a100e7225 */ /* 0x000fc800078e00ff */
[----:B------:R-:W-:Y:S01]  /*1c9a0*/  IMAD R49, R8, 0x7effffff, RZ ;  /* 0x7effffff08317824 */ /* 0x000fe200078e02ff */
[----:B------:R-:W-:Y:S01]  /*1c9b0*/  ISETP.GE.U32.AND P2, PT, R48, 0x7f000001, PT ;  /* 0x7f0000013000780c */ /* 0x000fe20003f46070 */
[----:B------:R-:W-:Y:S01]  /*1c9c0*/  IMAD R41, R14, 0x7effffff, RZ ;  /* 0x7effffff0e297824 */ /* 0x000fe200078e02ff */
[----:B------:R-:W-:Y:S01]  /*1c9d0*/  ISETP.GE.U32.AND P1, PT, R40, 0x7f000001, PT ;  /* 0x7f0000012800780c */ /* 0x000fe20003f26070 */
[----:B------:R-:W-:-:S04]  /*1c9e0*/  IMAD.HI.U32 R49, R49, 0x7f000001, R8 ;  /* 0x7f00000131317827 */ /* 0x000fc800078e0008 */
[----:B------:R-:W-:-:S04]  /*1c9f0*/  IMAD.WIDE.U32 R8, R22, R10, RZ ;  /* 0x0000000a16087225 */ /* 0x000fc800078e00ff */
[----:B------:R-:W-:-:S04]  /*1ca00*/  IMAD.HI.U32 R16, R41, 0x7f000001, R14 ;  /* 0x7f00000129107827 */ /* 0x000fc800078e000e */
[----:B------:R-:W-:-:S04]  /*1ca10*/  IMAD.WIDE.U32 R6, R22, R11, RZ ;  /* 0x0000000b16067225 */ /* 0x000fc800078e00ff */
[----:B------:R-:W-:Y:S01]  /*1ca20*/  IMAD R15, R8, 0x7effffff, RZ ;  /* 0x7effffff080f7824 */ /* 0x000fe200078e02ff */
[----:B------:R-:W-:Y:S01]  /*1ca30*/  @P0 IADD3 R46, PT, PT, R46, -0x7f000001, RZ ;  /* 0x80ffffff2e2e0810 */ /* 0x000fe20007ffe0ff */
[----:B------:R-:W-:Y:S02]  /*1ca40*/  IMAD R51, R6, 0x7effffff, RZ ;  /* 0x7effffff06337824 */ /* 0x000fe400078e02ff */
[----:B------:R-:W-:Y:S01]  /*1ca50*/  IMAD.HI.U32 R15, R15, 0x7f000001, R8 ;  /* 0x7f0000010f0f7827 */ /* 0x000fe200078e0008 */
[----:B------:R-:W-:Y:S02]  /*1ca60*/  @P2 IADD3 R48, PT, PT, R48, -0x7f000001, RZ ;  /* 0x80ffffff30302810 */ /* 0x000fe40007ffe0ff */
[----:B------:R-:W-:Y:S01]  /*1ca70*/  @P1 IADD3 R40, PT, PT, R40, -0x7f000001, RZ ;  /* 0x80ffffff28281810 */ /* 0x000fe20007ffe0ff */
[----:B------:R-:W-:Y:S01]  /*1ca80*/  ISETP.GE.U32.AND P2, PT, R16, 0x7f000001, PT ;  /* 0x7f0000011000780c */ /* 0x000fe20003f46070 */
[----:B------:R-:W-:Y:S01]  /*1ca90*/  IMAD.HI.U32 R51, R51, 0x7f000001, R6 ;  /* 0x7f00000133337827 */ /* 0x000fe200078e0006 */
[----:B------:R-:W-:Y:S01]  /*1caa0*/  ISETP.GE.U32.AND P5, PT, R46, 0x7f000001, PT ;  /* 0x7f0000012e00780c */ /* 0x000fe20003fa6070 */
[----:B------:R-:W-:-:S02]  /*1cab0*/  ISETP.GE.U32.AND P1, PT, R15, 0x7f000001, PT ;  /* 0x7f0000010f00780c */ /* 0x000fc40003f26070 */
[----:B------:R-:W-:Y:S01]  /*1cac0*/  IMAD.WIDE.U32 R6, R22, R43, RZ ;  /* 0x0000002b16067225 */ /* 0x000fe200078e00ff */
[----:B------:R-:W-:-:S03]  /*1cad0*/  ISETP.GE.U32.AND P3, PT, R49, 0x7f000001, PT ;  /* 0x7f0000013100780c */ /* 0x000fc60003f66070 */
[----:B------:R-:W-:Y:S01]  /*1cae0*/  IMAD R41, R6, 0x7effffff, RZ ;  /* 0x7effffff06297824 */ /* 0x000fe200078e02ff */
[----:B------:R-:W-:Y:S01]  /*1caf0*/  ISETP.GE.U32.AND P0, PT, R51, 0x7f000001, PT ;  /* 0x7f0000013300780c */ /* 0x000fe20003f06070 */
[----:B------:R-:W-:Y:S01]  /*1cb00*/  IMAD.WIDE.U32 R12, R48, 0x5fffffa, RZ ;  /* 0x05fffffa300c7825 */ /* 0x000fe200078e00ff */
[----:B------:R-:W-:-:S03]  /*1cb10*/  ISETP.GE.U32.AND P4, PT, R40, 0x7f000001, PT ;  /* 0x7f0000012800780c */ /* 0x000fc60003f86070 */
[----:B------:R-:W-:-:S04]  /*1cb20*/  IMAD.HI.U32 R14, R41, 0x7f000001, R6 ;  /* 0x7f000001290e7827 */ /* 0x000fc800078e0006 */
[----:B------:R-:W-:Y:S02]  /*1cb30*/  IMAD R47, R48, 0x6, RZ ;  /* 0x00000006302f7824 */ /* 0x000fe400078e02ff */
[----:B----4-:R-:W-:Y:S01]  /*1cb40*/  IMAD.WIDE.U32 R6, R17, R42, RZ ;  /* 0x0000002a11067225 */ /* 0x010fe200078e00ff */
[----:B------:R-:W-:Y:S02]  /*1cb50*/  @P2 IADD3 R16, PT, PT, R16, -0x7f000001, RZ ;  /* 0x80ffffff10102810 */ /* 0x000fe40007ffe0ff */
[----:B------:R-:W-:Y:S02]  /*1cb60*/  @P5 IADD3 R46, PT, PT, R46, -0x7f000001, RZ ;  /* 0x80ffffff2e2e5810 */ /* 0x000fe40007ffe0ff */
[----:B------:R-:W-:Y:S01]  /*1cb70*/  @P1 IADD3 R15, PT, PT, R15, -0x7f000001, RZ ;  /* 0x80ffffff0f0f1810 */ /* 0x000fe20007ffe0ff */
[----:B------:R-:W-:Y:S01]  /*1cb80*/  IMAD.HI.U32 R13, R47, 0x7f000001, R12 ;  /* 0x7f0000012f0d7827 */ /* 0x000fe200078e000c */
[----:B------:R-:W-:Y:S01]  /*1cb90*/  @P3 IADD3 R49, PT, PT, R49, -0x7f000001, RZ ;  /* 0x80ffffff31313810 */ /* 0x000fe20007ffe0ff */
[----:B------:R-:W2:Y:S02]  /*1cba0*/  LD.E R47, desc[UR8][R44.64] ;  /* 0x000000082c2f7980 */ /* 0x000ea4000c101900 */
[----:B------:R-:W-:Y:S01]  /*1cbb0*/  IMAD R9, R6, 0x7effffff, RZ ;  /* 0x7effffff06097824 */ /* 0x000fe200078e02ff */
[----:B------:R-:W-:Y:S01]  /*1cbc0*/  ISETP.GE.U32.AND P6, PT, R16, 0x7f000001, PT ;  /* 0x7f0000011000780c */ /* 0x000fe20003fc6070 */
[----:B------:R-:W-:Y:S01]  /*1cbd0*/  ISETP.GE.U32.AND P5, PT, R13, 0x7f000001, PT ;  /* 0x7f0000010d00780c */ /* 0x000fe20003fa6070 */
[----:B------:R-:W-:Y:S01]  /*1cbe0*/  IADD3 R22, PT, PT, R46, R15, RZ ;  /* 0x0000000f2e167210 */ /* 0x000fe20007ffe0ff */
[----:B------:R-:W-:Y:S01]  /*1cbf0*/  IMAD.HI.U32 R41, R9, 0x7f000001, R6 ;  /* 0x7f00000109297827 */ /* 0x000fe200078e0006 */
[----:B------:R-:W3:Y:S01]  /*1cc00*/  LD.E R46, desc[UR8][R44.64+0x4] ;  /* 0x000004082c2e7980 */ /* 0x000ee2000c101900 */
[----:B------:R-:W-:-:S02]  /*1cc10*/  @P0 IADD3 R51, PT, PT, R51, -0x7f000001, RZ ;  /* 0x80ffffff33330810 */ /* 0x000fc40007ffe0ff */
[----:B------:R-:W-:Y:S01]  /*1cc20*/  IMAD.WIDE.U32 R6, R17, R43, RZ ;  /* 0x0000002b11067225 */ /* 0x000fe200078e00ff */
[----:B------:R-:W-:Y:S01]  /*1cc30*/  @P4 IADD3 R40, PT, PT, R40, -0x7f000001, RZ ;  /* 0x80ffffff28284810 */ /* 0x000fe20007ffe0ff */
[----:B------:R-:W-:Y:S01]  /*1cc40*/  ISETP.GE.U32.AND P3, PT, R14, 0x7f000001, PT ;  /* 0x7f0000010e00780c */ /* 0x000fe20003f66070 */
[----:B------:R-:W-:Y:S01]  /*1cc50*/  ISETP.GE.U32.AND P2, PT, R49, 0x7f000001, PT ;  /* 0x7f0000013100780c */ /* 0x000fe20003f46070 */
[----:B------:R-:W-:Y:S01]  /*1cc60*/  ISETP.GE.U32.AND P1, PT, R41, 0x7f000001, PT ;  /* 0x7f0000012900780c */ /* 0x000fe20003f26070 */
[----:B------:R-:W-:Y:S01]  /*1cc70*/  IMAD R9, R6, 0x7effffff, RZ ;  /* 0x7effffff06097824 */ /* 0x000fe200078e02ff */
[----:B------:R-:W-:Y:S01]  /*1cc80*/  IADD3 R15, PT, PT, R40, R51, RZ ;  /* 0x00000033280f7210 */ /* 0x000fe20007ffe0ff */
[----:B------:R-:W4:Y:S02]  /*1cc90*/  LD.E R48, desc[UR8][R44.64+0x8] ;  /* 0x000008082c307980 */ /* 0x000f24000c101900 */
[----:B------:R-:W-:Y:S01]  /*1cca0*/  IMAD.HI.U32 R40, R9, 0x7f000001, R6 ;  /* 0x7f00000109287827 */ /* 0x000fe200078e0006 */
[----:B------:R-:W-:-:S02]  /*1ccb0*/  @P6 IADD3 R16, PT, PT, R16, -0x7f000001, RZ ;  /* 0x80ffffff10106810 */ /* 0x000fc40007ffe0ff */
[----:B------:R-:W-:Y:S01]  /*1ccc0*/  @P5 IADD3 R13, PT, PT, R13, -0x7f000001, RZ ;  /* 0x80ffffff0d0d5810 */ /* 0x000fe20007ffe0ff */
[----:B------:R-:W-:Y:S01]  /*1ccd0*/  IMAD.WIDE.U32 R6, R5, R43, RZ ;  /* 0x0000002b05067225 */ /* 0x000fe200078e00ff */
[----:B------:R-:W-:Y:S01]  /*1cce0*/  ISETP.GE.U32.AND P0, PT, R40, 0x7f000001, PT ;  /* 0x7f0000012800780c */ /* 0x000fe20003f06070 */
[----:B------:R-:W-:Y:S02]  /*1ccf0*/  @P3 IADD3 R14, PT, PT, R14, -0x7f000001, RZ ;  /* 0x80ffffff0e0e3810 */ /* 0x000fe40007ffe0ff */
[----:B------:R-:W-:Y:S02]  /*1cd00*/  @P2 IADD3 R49, PT, PT, R49, -0x7f000001, RZ ;  /* 0x80ffffff31312810 */ /* 0x000fe40007ffe0ff */
[----:B------:R-:W-:Y:S02]  /*1cd10*/  @P1 IADD3 R41, PT, PT, R41, -0x7f000001, RZ ;  /* 0x80ffffff29291810 */ /* 0x000fe40007ffe0ff */
[----:B------:R-:W-:Y:S01]  /*1cd20*/  IADD3 R16, PT, PT, R16, R13, RZ ;  /* 0x0000000d10107210 */ /* 0x000fe20007ffe0ff */
[----:B------:R-:W-:Y:S01]  /*1cd30*/  IMAD R43, R6, 0x7effffff, RZ ;  /* 0x7effffff062b7824 */ /* 0x000fe200078e02ff */
[----:B------:R0:W2:Y:S01]  /*1cd40*/  LD.E R44, desc[UR8][R44.64+0xc] ;  /* 0x00000c082c2c7980 */ /* 0x0000a2000c101900 */
[----:B------:R-:W-:Y:S01]  /*1cd50*/  IMAD.WIDE.U32 R12, R5, R42, RZ ;  /* 0x0000002a050c7225 */ /* 0x000fe200078e00ff */
[----:B------:R-:W-:-:S03]  /*1cd60*/  IADD3 R14, PT, PT, R49, R14, RZ ;  /* 0x0000000e310e7210 */ /* 0x000fc60007ffe0ff */
[----:B------:R-:W-:-:S04]  /*1cd70*/  IMAD.WIDE.U32 R8, R41, 0x5fffffa, RZ ;  /* 0x05fffffa29087825 */ /* 0x000fc800078e00ff */
[----:B------:R-:W-:Y:S01]  /*1cd80*/  IMAD.HI.U32 R42, R43, 0x7f000001, R6 ;  /* 0x7f0000012b2a7827 */ /* 0x000fe200078e0006 */
[----:B------:R-:W-:-:S03]  /*1cd90*/  @P0 IADD3 R40, PT, PT, R40, -0x7f000001, RZ ;  /* 0x80ffffff28280810 */ /* 0x000fc60007ffe0ff */
[----:B------:R-:W-:Y:S02]  /*1cda0*/  IMAD R49, R12, 0x7effffff, RZ ;  /* 0x7effffff0c317824 */ /* 0x000fe400078e02ff */
[----:B------:R-:W-:Y:S01]  /*1cdb0*/  IMAD R41, R41, 0x6, RZ ;  /* 0x0000000629297824 */ /* 0x000fe200078e02ff */
[----:B------:R-:W-:Y:S01]  /*1cdc0*/  ISETP.GE.U32.AND P1, PT, R42, 0x7f000001, PT ;  /* 0x7f0000012a00780c */ /* 0x000fe20003f26070 */
[----:B------:R-:W-:Y:S01]  /*1cdd0*/  IMAD.HI.U32 R49, R49, 0x7f000001, R12 ;  /* 0x7f00000131317827 */ /* 0x000fe200078e000c */
[----:B------:R-:W-:-:S03]  /*1cde0*/  ISETP.GE.U32.AND P0, PT, R22, 0x7f000001, PT ;  /* 0x7f0000011600780c */ /* 0x000fc60003f06070 */
[----:B------:R-:W-:-:S04]  /*1cdf0*/  IMAD.HI.U32 R51, R41, 0x7f000001, R8 ;  /* 0x7f00000129337827 */ /* 0x000fc800078e0008 */
[----:B------:R-:W-:-:S04]  /*1ce00*/  IMAD.WIDE.U32 R12, R17, R10, RZ ;  /* 0x0000000a110c7225 */ /* 0x000fc800078e00ff */
[----:B------:R-:W-:-:S04]  /*1ce10*/  IMAD.WIDE.U32 R8, R17, R11, RZ ;  /* 0x0000000b11087225 */ /* 0x000fc800078e00ff */
[----:B------:R-:W-:Y:S02]  /*1ce20*/  IMAD R17, R12, 0x7effffff, RZ ;  /* 0x7effffff0c117824 */ /* 0x000fe400078e02ff */
[----:B------:R-:W-:Y:S01]  /*1ce30*/  IMAD R41, R8, 0x7effffff, RZ ;  /* 0x7effffff08297824 */ /* 0x000fe200078e02ff */
[----:B------:R-:W-:Y:S01]  /*1ce40*/  ISETP.GE.U32.AND P2, PT, R51, 0x7f000001, PT ;  /* 0x7f0000013300780c */ /* 0x000fe20003f46070 */
[----:B------:R-:W-:-:S04]  /*1ce50*/  IMAD.WIDE.U32 R6, R40, 0x5fffffa, RZ ;  /* 0x05fffffa28067825 */ /* 0x000fc800078e00ff */
[----:B------:R-:W-:Y:S01]  /*1ce60*/  IMAD.HI.U32 R12, R17, 0x7f000001, R12 ;  /* 0x7f000001110c7827 */ /* 0x000fe200078e000c */
[----:B------:R-:W-:-:S03]  /*1ce70*/  ISETP.GE.U32.AND P3, PT, R49, 0x7f000001, PT ;  /* 0x7f0000013100780c */ /* 0x000fc60003f66070 */
[----:B------:R-:W-:Y:S01]  /*1ce80*/  IMAD.HI.U32 R43, R41, 0x7f000001, R8 ;  /* 0x7f000001292b7827 */ /* 0x000fe200078e0008 */
[----:B------:R-:W-:Y:S02]  /*1ce90*/  @P1 IADD3 R42, PT, PT, R42, -0x7f000001, RZ ;  /* 0x80ffffff2a2a1810 */ /* 0x000fe40007ffe0ff */
[----:B------:R-:W-:Y:S01]  /*1cea0*/  @P0 IADD3 R22, PT, PT, R22, -0x7f000001, RZ ;  /* 0x80ffffff16160810 */ /* 0x000fe20007ffe0ff */
[----:B------:R-:W-:Y:S02]  /*1ceb0*/  IMAD R41, R40, 0x6, RZ ;  /* 0x0000000628297824 */ /* 0x000fe400078e02ff */
[----:B------:R-:W-:Y:S01]  /*1cec0*/  IMAD.WIDE.U32 R8, R5, R11, RZ ;  /* 0x0000000b05087225 */ /* 0x000fe200078e00ff */
[----:B------:R-:W-:Y:S01]  /*1ced0*/  ISETP.GE.U32.AND P1, PT, R12, 0x7f000001, PT ;  /* 0x7f0000010c00780c */ /* 0x000fe20003f26070 */
[----:B------:R-:W-:Y:S02]  /*1cee0*/  ISETP.GE.U32.AND P0, PT, R15, 0x7f000001, PT ;  /* 0x7f0000010f00780c */ /* 0x000fe40003f06070 */
[----:B------:R-:W-:-:S04]  /*1cef0*/  IMAD.HI.U32 R41, R41, 0x7f000001, R6 ;  /* 0x7f00000129297827 */ /* 0x000fc800078e0006 */
[----:B------:R-:W-:Y:S01]  /*1cf00*/  IMAD R7, R8, 0x7effffff, RZ ;  /* 0x7effffff08077824 */ /* 0x000fe200078e02ff */
[----:B------:R-:W-:-:S03]  /*1cf10*/  @P2 IADD3 R51, PT, PT, R51, -0x7f000001, RZ ;  /* 0x80ffffff33332810 */ /* 0x000fc60007ffe0ff */
[----:B------:R-:W-:-:S04]  /*1cf20*/  IMAD.HI.U32 R8, R7, 0x7f000001, R8 ;  /* 0x7f00000107087827 */ /* 0x000fc800078e0008 */
[----:B------:R-:W-:Y:S01]  /*1cf30*/  IMAD.WIDE.U32 R6, R42, 0x5fffffa, RZ ;  /* 0x05fffffa2a067825 */ /* 0x000fe200078e00ff */
[----:B------:R-:W-:-:S03]  /*1cf40*/  @P3 IADD3 R49, PT, PT, R49, -0x7f000001, RZ ;  /* 0x80ffffff31313810 */ /* 0x000fc60007ffe0ff */
[----:B------:R-:W-:Y:S01]  /*1cf50*/  IMAD R9, R42, 0x6, RZ ;  /* 0x000000062a097824 */ /* 0x000fe200078e02ff */
[----:B------:R-:W-:Y:S02]  /*1cf60*/  IADD3 R22, PT, PT, R22, R51, RZ ;  /* 0x0000003316167210 */ /* 0x000fe40007ffe0ff */
[----:B------:R-:W-:Y:S02]  /*1cf70*/  @P1 IADD3 R12, PT, PT, R12, -0x7f000001, RZ ;  /* 0x80ffffff0c0c1810 */ /* 0x000fe40007ffe0ff */
[----:B------:R-:W-:Y:S01]  /*1cf80*/  @P0 IADD3 R15, PT, PT, R15, -0x7f000001, RZ ;  /* 0x80ffffff0f0f0810 */ /* 0x000fe20007ffe0ff */
[----:B------:R-:W-:Y:S01]  /*1cf90*/  IMAD.HI.U32 R13, R9, 0x7f000001, R6 ;  /* 0x7f000001090d7827 */ /* 0x000fe200078e0006 */
[----:B------:R-:W-:Y:S01]  /*1cfa0*/  ISETP.GE.U32.AND P5, PT, R8, 0x7f000001, PT ;  /* 0x7f0000010800780c */ /* 0x000fe20003fa6070 */
[----:B------:R-:W-:Y:S01]  /*1cfb0*/  ISETP.GE.U32.AND P6, PT, R43, 0x7f000001, PT ;  /* 0x7f0000012b00780c */ /* 0x000fe20003fc6070 */
[----:B------:R-:W-:Y:S01]  /*1cfc0*/  ISETP.GE.U32.AND P1, PT, R14, 0x7f000001, PT ;  /* 0x7f0000010e00780c */ /* 0x000fe20003f26070 */
[----:B------:R-:W-:Y:S01]  /*1cfd0*/  ISETP.GE.U32.AND P0, PT, R16, 0x7f000001, PT ;  /* 0x7f0000011000780c */ /* 0x000fe20003f06070 */
[----:B------:R-:W-:Y:S01]  /*1cfe0*/  IMAD.WIDE.U32 R6, R49, 0x5fffffa, RZ ;  /* 0x05fffffa31067825 */ /* 0x000fe200078e00ff */
[----:B------:R-:W-:Y:S01]  /*1cff0*/  ISETP.GE.U32.AND P3, PT, R13, 0x7f000001, PT ;  /* 0x7f0000010d00780c */ /* 0x000fe20003f66070 */
[----:B------:R-:W-:-:S02]  /*1d000*/  ISETP.GE.U32.AND P2, PT, R22, 0x7f000001, PT ;  /* 0x7f0000011600780c */ /* 0x000fc40003f46070 */
[----:B------:R-:W-:Y:S01]  /*1d010*/  IMAD.WIDE.U32 R10, R5, R10, RZ ;  /* 0x0000000a050a7225 */ /* 0x000fe200078e00ff */
[----:B------:R-:W-:-:S03]  /*1d020*/  IADD3 R15, PT, PT, R15, R12, RZ ;  /* 0x0000000c0f0f7210 */ /* 0x000fc60007ffe0ff */
[----:B------:R-:W-:Y:S01]  /*1d030*/  IMAD R5, R49, 0x6, RZ ;  /* 0x0000000631057824 */ /* 0x000fe200078e02ff */
[----:B------:R-:W-:-:S03]  /*1d040*/  ISETP.GE.U32.AND P4, PT, R41, 0x7f000001, PT ;  /* 0x7f0000012900780c */ /* 0x000fc60003f86070 */
[----:B------:R-:W-:Y:S01]  /*1d050*/  IMAD.HI.U32 R12, R5, 0x7f000001, R6 ;  /* 0x7f000001050c7827 */ /* 0x000fe200078e0006 */
[----:B------:R-:W-:Y:S02]  /*1d060*/  @P5 IADD3 R8, PT, PT, R8, -0x7f000001, RZ ;  /* 0x80ffffff08085810 */ /* 0x000fe40007ffe0ff */
[----:B------:R-:W-:Y:S02]  /*1d070*/  @P6 IADD3 R43, PT, PT, R43, -0x7f000001, RZ ;  /* 0x80ffffff2b2b6810 */ /* 0x000fe40007ffe0ff */
[----:B------:R-:W-:Y:S02]  /*1d080*/  @P1 IADD3 R14, PT, PT, R14, -0x7f000001, RZ ;  /* 0x80ffffff0e0e1810 */ /* 0x000fe40007ffe0ff */
[----:B------:R-:W-:Y:S01]  /*1d090*/  @P0 IADD3 R16, PT, PT, R16, -0x7f000001, RZ ;  /* 0x80ffffff10100810 */ /* 0x000fe20007ffe0ff */
[----:B------:R-:W-:Y:S01]  /*1d0a0*/  ISETP.GE.U32.AND P5, PT, R12, 0x7f000001, PT ;  /* 0x7f0000010c00780c */ /* 0x000fe20003fa6070 */
[----:B------:R-:W-:Y:S01]  /*1d0b0*/  ISETP.GE.U32.AND P0, PT, R15, 0x7f000001, PT ;  /* 0x7f0000010f00780c */ /* 0x000fe20003f06070 */
[----:B------:R-:W-:Y:S01]  /*1d0c0*/  IMAD R5, R10, 0x7effffff, RZ ;  /* 0x7effffff0a057824 */ /* 0x000fe200078e02ff */
[----:B------:R-:W-:-:S02]  /*1d0d0*/  @P3 IADD3 R13, PT, PT, R13, -0x7f000001, RZ ;  /* 0x80ffffff0d0d3810 */ /* 0x000fc40007ffe0ff */
[----:B------:R-:W-:Y:S02]  /*1d0e0*/  @P2 IADD3 R22, PT, PT, R22, -0x7f000001, RZ ;  /* 0x80ffffff16162810 */ /* 0x000fe40007ffe0ff */
[----:B------:R-:W-:Y:S01]  /*1d0f0*/  IADD3 R14, PT, PT, R14, R43, RZ ;  /* 0x0000002b0e0e7210 */ /* 0x000fe20007ffe0ff */
[----:B------:R-:W-:Y:S01]  /*1d100*/  IMAD.WIDE.U32 R6, R8, 0x5fffffa, RZ ;  /* 0x05fffffa08067825 */ /* 0x000fe200078e00ff */
[----:B------:R-:W-:-:S03]  /*1d110*/  @P4 IADD3 R41, PT, PT, R41, -0x7f000001, RZ ;  /* 0x80ffffff29294810 */ /* 0x000fc60007ffe0ff */
[----:B------:R-:W-:Y:S01]  /*1d120*/  IMAD.HI.U32 R5, R5, 0x7f000001, R10 ;  /* 0x7f00000105057827 */ /* 0x000fe200078e000a */
[----:B------:R-:W-:Y:S01]  /*1d130*/  IADD3 R10, PT, PT, R22, R13, RZ ;  /* 0x0000000d160a7210 */ /* 0x000fe20007ffe0ff */
[----:B------:R-:W-:Y:S02]  /*1d140*/  ISETP.GE.U32.AND P1, PT, R14, 0x7f000001, PT ;  /* 0x7f0000010e00780c */ /* 0x000fe40003f26070 */
[----:B------:R-:W-:Y:S01]  /*1d150*/  IMAD R9, R8, 0x6, RZ ;  /* 0x0000000608097824 */ /* 0x000fe200078e02ff */
[----:B------:R-:W-:Y:S01]  /*1d160*/  IADD3 R16, PT, PT, R16, R41, RZ ;  /* 0x0000002910107210 */ /* 0x000fe20007ffe0ff */
[----:B------:R-:W-:Y:S01]  /*1d170*/  ISETP.GE.U32.AND P6, PT, R10, 0x7f000001, PT ;  /* 0x7f0000010a00780c */ /* 0x000fe20003fc6070 */
[----:B------:R-:W-:Y:S01]  /*1d180*/  @P5 IADD3 R12, PT, PT, R12, -0x7f000001, RZ ;  /* 0x80ffffff0c0c5810 */ /* 0x000fe20007ffe0ff */
[----:B------:R-:W-:Y:S01]  /*1d190*/  IMAD.HI.U32 R9, R9, 0x7f000001, R6 ;  /* 0x7f00000109097827 */ /* 0x000fe200078e0006 */
[----:B------:R-:W-:Y:S01]  /*1d1a0*/  @P0 IADD3 R15, PT, PT, R15, -0x7f000001, RZ ;  /* 0x80ffffff0f0f0810 */ /* 0x000fe20007ffe0ff */
[----:B------:R-:W-:Y:S01]  /*1d1b0*/  ISETP.GE.U32.AND P3, PT, R5, 0x7f000001, PT ;  /* 0x7f0000010500780c */ /* 0x000fe20003f66070 */
[----:B------:R-:W-:-:S02]  /*1d1c0*/  ISETP.GE.U32.AND P2, PT, R16, 0x7f000001, PT ;  /* 0x7f0000011000780c */ /* 0x000fc40003f46070 */
[----:B------:R-:W-:Y:S01]  /*1d1d0*/  ISETP.GE.U32.AND P4, PT, R9, 0x7f000001, PT ;  /* 0x7f0000010900780c */ /* 0x000fe20003f86070 */
[----:B------:R-:W-:Y:S02]  /*1d1e0*/  IADD3 R17, PT, PT, R15, R12, RZ ;  /* 0x0000000c0f117210 */ /* 0x000fe40007ffe0ff */
[----:B------:R-:W-:-:S03]  /*1d1f0*/  @P1 IADD3 R14, PT, PT, R14, -0x7f000001, RZ ;  /* 0x80ffffff0e0e1810 */ /* 0x000fc60007ffe0ff */
[----:B------:R-:W-:Y:S01]  /*1d200*/  ISETP.GE.U32.AND P1, PT, R17, 0x7f000001, PT ;  /* 0x7f0000011100780c */ /* 0x000fe20003f26070 */
[----:B------:R-:W-:-:S03]  /*1d210*/  @P6 IADD3 R10, PT, PT, R10, -0x7f000001, RZ ;  /* 0x80ffffff0a0a6810 */ /* 0x000fc60007ffe0ff */
[----:B------:R-:W-:Y:S02]  /*1d220*/  @P3 IADD3 R5, PT, PT, R5, -0x7f000001, RZ ;  /* 0x80ffffff05053810 */ /* 0x000fe40007ffe0ff */
[----:B------:R-:W-:Y:S01]  /*1d230*/  @P2 IADD3 R16, PT, PT, R16, -0x7f000001, RZ ;  /* 0x80ffffff10102810 */ /* 0x000fe20007ffe0ff */
[----:B------:R-:W-:Y:S01]  /*1d240*/  IMAD.WIDE.U32 R6, R10, R35, RZ ;  /* 0x000000230a067225 */ /* 0x000fe200078e00ff */
[----:B------:R-:W-:Y:S02]  /*1d250*/  @P4 IADD3 R9, PT, PT, R9, -0x7f000001, RZ ;  /* 0x80ffffff09094810 */ /* 0x000fe40007ffe0ff */
[----:B------:R-:W-:Y:S01]  /*1d260*/  IADD3 R22, PT, PT, R14, R5, RZ ;  /* 0x000000050e167210 */ /* 0x000fe20007ffe0ff */
[----:B------:R-:W-:Y:S01]  /*1d270*/  IMAD R5, R6, 0x7effffff, RZ ;  /* 0x7effffff06057824 */ /* 0x000fe200078e02ff */
[----:B------:R-:W-:Y:S01]  /*1d280*/  IADD3 R42, PT, PT, R16, R9, RZ ;  /* 0x00000009102a7210 */ /* 0x000fe20007ffe0ff */
[----:B------:R-:W-:Y:S01]  /*1d290*/  IMAD.WIDE.U32 R50, R10, R34, RZ ;  /* 0x000000220a327225 */ /* 0x000fe200078e00ff */
[----:B------:R-:W-:Y:S01]  /*1d2a0*/  @P1 IADD3 R17, PT, PT, R17, -0x7f000001, RZ ;  /* 0x80ffffff11111810 */ /* 0x000fe20007ffe0ff */
[----:B------:R-:W-:-:S02]  /*1d2b0*/  ISETP.GE.U32.AND P0, PT, R22, 0x7f000001, PT ;  /* 0x7f0000011600780c */ /* 0x000fc40003f06070 */
[----:B------:R-:W-:Y:S01]  /*1d2c0*/  IMAD.WIDE.U32 R8, R10, R28, RZ ;  /* 0x0000001c0a087225 */ /* 0x000fe200078e00ff */
[----:B------:R-:W-:-:S03]  /*1d2d0*/  ISETP.GE.U32.AND P1, PT, R42, 0x7f000001, PT ;  /* 0x7f0000012a00780c */ /* 0x000fc60003f26070 */
[----:B------:R-:W-:-:S04]  /*1d2e0*/  IMAD.HI.U32 R6, R5, 0x7f000001, R6 ;  /* 0x7f00000105067827 */ /* 0x000fc800078e0006 */
[----:B------:R-:W-:Y:S02]  /*1d2f0*/  IMAD R5, R50, 0x7effffff, RZ ;  /* 0x7effffff32057824 */ /* 0x000fe400078e02ff */
        /* <DEDUP_REMOVED lines=9> */
[----:B------:R-:W-:-:S04]  /*1d390*/  IMAD.WIDE.U32 R14, R17, R34, RZ ;  /* 0x00000022110e7225 */ /* 0x000fc800078e00ff */
[----:B------:R-:W-:-:S04]  /*1d3a0*/  IMAD.HI.U32 R5, R5, 0x7f000001, R12 ;  /* 0x7f00000105057827 */ /* 0x000fc800078e000c */
[----:B------:R-:W-:Y:S01]  /*1d3b0*/  IMAD.WIDE.U32 R12, R17, R33, RZ ;  /* 0x00000021110c7225 */ /* 0x000fe200078e00ff */
[----:B------:R-:W-:-:S03]  /*1d3c0*/  @P1 IADD3 R42, PT, PT, R42, -0x7f000001, RZ ;  /* 0x80ffffff2a2a1810 */ /* 0x000fc60007ffe0ff */
[----:B------:R-:W-:-:S04]  /*1d3d0*/  IMAD.HI.U32 R51, R51, 0x7f000001, R10 ;  /* 0x7f00000133337827 */ /* 0x000fc800078e000a */
[----:B0-----:R-:W-:Y:S02]  /*1d3e0*/  IMAD R45, R8, 0x7effffff, RZ ;  /* 0x7effffff082d7824 */ /* 0x001fe400078e02ff */
[----:B------:R-:W-:Y:S02]  /*1d3f0*/  IMAD R11, R14, 0x7effffff, RZ ;  /* 0x7effffff0e0b7824 */ /* 0x000fe400078e02ff */
[----:B------:R-:W-:Y:S02]  /*1d400*/  IMAD R17, R12, 0x7effffff, RZ ;  /* 0x7effffff0c117824 */ /* 0x000fe400078e02ff */
[----:B------:R-:W-:-:S04]  /*1d410*/  IMAD.HI.U32 R45, R45, 0x7f000001, R8 ;  /* 0x7f0000012d2d7827 */ /* 0x000fc800078e0008 */
[----:B------:R-:W-:-:S04]  /*1d420*/  IMAD.HI.U32 R52, R11, 0x7f000001, R14 ;  /* 0x7f0000010b347827 */ /* 0x000fc800078e000e */
[----:B------:R-:W-:-:S04]  /*1d430*/  IMAD.WIDE.U32 R8, R22, R28, RZ ;  /* 0x0000001c16087225 */ /* 0x000fc800078e00ff */
[----:B------:R-:W-:-:S04]  /*1d440*/  IMAD.WIDE.U32 R14, R22, R34, RZ ;  /* 0x00000022160e7225 */ /* 0x000fc800078e00ff */
[----:B------:R-:W-:Y:S01]  /*1d450*/  IMAD.HI.U32 R13, R17, 0x7f000001, R12 ;  /* 0x7f000001110d7827 */ /* 0x000fe200078e000c */
[----:B------:R-:W-:Y:S01]  /*1d460*/  ISETP.GE.U32.AND P0, PT, R51, 0x7f000001, PT ;  /* 0x7f0000013300780c */ /* 0x000fe20003f06070 */
[----:B------:R-:W-:Y:S01]  /*1d470*/  ISETP.GE.U32.AND P1, PT, R52, 0x7f000001, PT ;  /* 0x7f0000013400780c */ /* 0x000fe20003f26070 */
[----:B------:R-:W4:Y:S01]  /*1d480*/  LDL R12, [R1+0x118] ;  /* 0x00011800010c7983 */ /* 0x000f220000100800 */
[----:B------:R-:W-:-:S04]  /*1d490*/  IMAD.WIDE.U32 R16, R42, R34, RZ ;  /* 0x000000222a107225 */ /* 0x000fc800078e00ff */
[----:B------:R-:W-:Y:S02]  /*1d4a0*/  IMAD R41, R8, 0x7effffff, RZ ;  /* 0x7effffff08297824 */ /* 0x000fe400078e02ff */
        /* <DEDUP_REMOVED lines=8> */
[----:B------:R-:W-:Y:S01]  /*1d530*/  IMAD.HI.U32 R49, R49, 0x7f000001, R10 ;  /* 0x7f00000131317827 */ /* 0x000fe200078e000a */
[----:B------:R-:W-:-:S03]  /*1d540*/  ISETP.GE.U32.AND P4, PT, R16, 0x7f000001, PT ;  /* 0x7f0000011000780c */ /* 0x000fc60003f86070 */
[----:B------:R-:W-:Y:S02]  /*1d550*/  IMAD R53, R14, 0x7effffff, RZ ;  /* 0x7effffff0e357824 */ /* 0x000fe400078e02ff */
[----:B------:R-:W-:-:S04]  /*1d560*/  IMAD.WIDE.U32 R40, R42, R35, RZ ;  /* 0x000000232a287225 */ /* 0x000fc800078e00ff */
[----:B------:R-:W-:Y:S01]  /*1d570*/  IMAD.WIDE.U32 R10, R42, R33, RZ ;  /* 0x000000212a0a7225 */ /* 0x000fe200078e00ff */
[----:B------:R-:W-:Y:S02]  /*1d580*/  @P0 IADD3 R51, PT, PT, R51, -0x7f000001, RZ ;  /* 0x80ffffff33330810 */ /* 0x000fe40007ffe0ff */
[----:B------:R-:W-:Y:S01]  /*1d590*/  @P1 IADD3 R52, PT, PT, R52, -0x7f000001, RZ ;  /* 0x80ffffff34341810 */ /* 0x000fe20007ffe0ff */
[----:B------:R-:W-:-:S04]  /*1d5a0*/  IMAD.HI.U32 R15, R53, 0x7f000001, R14 ;  /* 0x7f000001350f7827 */ /* 0x000fc800078e000e */
[----:B------:R-:W-:Y:S02]  /*1d5b0*/  IMAD R43, R40, 0x7effffff, RZ ;  /* 0x7effffff282b7824 */ /* 0x000fe400078e02ff */
[----:B------:R-:W-:Y:S02]  /*1d5c0*/  IMAD R53, R10, 0x7effffff, RZ ;  /* 0x7effffff0a357824 */ /* 0x000fe400078e02ff */
[----:B------:R-:W-:-:S04]  /*1d5d0*/  IMAD.HI.U32 R14, R43, 0x7f000001, R40 ;  /* 0x7f0000012b0e7827 */ /* 0x000fc800078e0028 */
[----:B------:R-:W-:-:S04]  /*1d5e0*/  IMAD.HI.U32 R17, R53, 0x7f000001, R10 ;  /* 0x7f00000135117827 */ /* 0x000fc800078e000a */
[----:B------:R-:W-:-:S04]  /*1d5f0*/  IMAD.WIDE.U32 R10, R51, 0x5fffffa, RZ ;  /* 0x05fffffa330a7825 */ /* 0x000fc800078e00ff */
[----:B------:R-:W-:Y:S01]  /*1d600*/  IMAD.WIDE.U32 R42, R52, 0x5fffffa, RZ ;  /* 0x05fffffa342a7825 */ /* 0x000fe200078e00ff */
[----:B------:R-:W-:-:S03]  /*1d610*/  @P4 IADD3 R16, PT, PT, R16, -0x7f000001, RZ ;  /* 0x80ffffff10104810 */ /* 0x000fc60007ffe0ff */
[----:B------:R-:W-:Y:S02]  /*1d620*/  IMAD R51, R51, 0x6, RZ ;  /* 0x0000000633337824 */ /* 0x000fe400078e02ff */
[----:B------:R-:W-:Y:S01]  /*1d630*/  IMAD R53, R52, 0x6, RZ ;  /* 0x0000000634357824 */ /* 0x000fe200078e02ff */
[----:B------:R-:W-:Y:S01]  /*1d640*/  ISETP.GE.U32.AND P4, PT, R13, 0x7f000001, PT ;  /* 0x7f0000010d00780c */ /* 0x000fe20003f86070 */
[----:B------:R-:W-:Y:S02]  /*1d650*/  IMAD.HI.U32 R51, R51, 0x7f000001, R10 ;  /* 0x7f00000133337827 */ /* 0x000fe400078e000a */
[----:B------:R-:W4:Y:S02]  /*1d660*/  LDL R11, [R1+0x114] ;  /* 0x00011400010b7983 */ /* 0x000f240000100800 */
[----:B------:R-:W-:Y:S02]  /*1d670*/  IMAD.HI.U32 R53, R53, 0x7f000001, R42 ;  /* 0x7f00000135357827 */ /* 0x000fe400078e002a */
[----:B------:R-:W4:Y:S01]  /*1d680*/  LDL R42, [R1+0x110] ;  /* 0x00011000012a7983 */ /* 0x000f220000100800 */
[----:B------:R-:W-:-:S03]  /*1d690*/  ISETP.GE.U32.AND P2, PT, R15, 0x7f000001, PT ;  /* 0x7f0000010f00780c */ /* 0x000fc60003f46070 */
[----:B------:R-:W4:Y:S01]  /*1d6a0*/  LDL R10, [R1+0x11c] ;  /* 0x00011c00010a7983 */ /* 0x000f220000100800 */
[----:B------:R-:W-:Y:S01]  /*1d6b0*/  IMAD.WIDE.U32 R40, R22, R33, RZ ;  /* 0x0000002116287225 */ /* 0x000fe200078e00ff */
[----:B------:R-:W-:Y:S01]  /*1d6c0*/  @P4 IADD3 R13, PT, PT, R13, -0x7f000001, RZ ;  /* 0x80ffffff0d0d4810 */ /* 0x000fe20007ffe0ff */
[----:B------:R-:W-:Y:S02]  /*1d6d0*/  ISETP.GE.U32.AND P0, PT, R14, 0x7f000001, PT ;  /* 0x7f0000010e00780c */ /* 0x000fe40003f06070 */
[----:B------:R-:W-:Y:S01]  /*1d6e0*/  IMAD R55, R40, 0x7effffff, RZ ;  /* 0x7effffff28377824 */ /* 0x000fe200078e02ff */
[----:B------:R-:W-:-:S03]  /*1d6f0*/  ISETP.GE.U32.AND P3, PT, R17, 0x7f000001, PT ;  /* 0x7f0000011100780c */ /* 0x000fc60003f66070 */
[----:B------:R-:W-:Y:S01]  /*1d700*/  IMAD.HI.U32 R22, R55, 0x7f000001, R40 ;  /* 0x7f00000137167827 */ /* 0x000fe200078e0028 */
[----:B------:R-:W-:Y:S01]  /*1d710*/  @P2 IADD3 R15, PT, PT, R15, -0x7f000001, RZ ;  /* 0x80ffffff0f0f2810 */ /* 0x000fe20007ffe0ff */
[----:B------:R-:W-:Y:S02]  /*1d720*/  ISETP.GE.U32.AND P2, PT, R7, 0x7f000001, PT ;  /* 0x7f0000010700780c */ /* 0x000fe40003f46070 */
[----:B------:R-:W-:-:S04]  /*1d730*/  IMAD.WIDE.U32 R40, R13, 0x5fffffa, RZ ;  /* 0x05fffffa0d287825 */ /* 0x000fc800078e00ff */
[----:B------:R-:W-:Y:S01]  /*1d740*/  IMAD R13, R13, 0x6, RZ ;  /* 0x000000060d0d7824 */ /* 0x000fe200078e02ff */
[----:B------:R-:W-:Y:S01]  /*1d750*/  ISETP.GE.U32.AND P6, PT, R15, 0x7f000001, PT ;  /* 0x7f0000010f00780c */ /* 0x000fe20003fc6070 */
[----:B------:R-:W-:Y:S02]  /*1d760*/  ISETP.GE.U32.AND P5, PT, R16, 0x7f000001, PT ;  /* 0x7f0000011000780c */ /* 0x000fe40003fa6070 */
[----:B------:R-:W-:Y:S02]  /*1d770*/  IMAD.HI.U32 R54, R13, 0x7f000001, R40 ;  /* 0x7f0000010d367827 */ /* 0x000fe400078e0028 */
[----:B------:R-:W4:Y:S01]  /*1d780*/  LDL.64 R40, [R1+0x100] ;  /* 0x0001000001287983 */ /* 0x000f220000100a00 */
[----:B------:R-:W-:Y:S01]  /*1d790*/  ISETP.GE.U32.AND P1, PT, R6, 0x7f000001, PT ;  /* 0x7f0000010600780c */ /* 0x000fe20003f26070 */
[----:B------:R-:W-:Y:S02]  /*1d7a0*/  @P0 IADD3 R14, PT, PT, R14, -0x7f000001, RZ ;  /* 0x80ffffff0e0e0810 */ /* 0x000fe40007ffe0ff */
[----:B------:R-:W-:-:S02]  /*1d7b0*/  @P3 IADD3 R17, PT, PT, R17, -0x7f000001, RZ ;  /* 0x80ffffff11113810 */ /* 0x000fc40007ffe0ff */
[----:B------:R-:W-:Y:S01]  /*1d7c0*/  @P2 IADD3 R7, PT, PT, R7, -0x7f000001, RZ ;  /* 0x80ffffff07072810 */ /* 0x000fe20007ffe0ff */
[----:B------:R-:W-:Y:S01]  /*1d7d0*/  ISETP.GE.U32.AND P3, PT, R51, 0x7f000001, PT ;  /* 0x7f0000013300780c */ /* 0x000fe20003f66070 */
        /* <DEDUP_REMOVED lines=8> */
[----:B------:R-:W-:-:S03]  /*1d860*/  ISETP.GE.U32.AND P4, PT, R5, 0x7f000001, PT ;  /* 0x7f0000010500780c */ /* 0x000fc60003f86070 */
[----:B------:R-:W-:Y:S02]  /*1d870*/  @P3 IADD3 R51, PT, PT, R51, -0x7f000001, RZ ;  /* 0x80ffffff33333810 */ /* 0x000fe40007ffe0ff */
[----:B------:R-:W-:Y:S02]  /*1d880*/  @P2 IADD3 R14, PT, PT, R14, -0x7f000001, RZ ;  /* 0x80ffffff0e0e2810 */ /* 0x000fe40007ffe0ff */
[----:B------:R-:W-:Y:S01]  /*1d890*/  @P0 IADD3 R17, PT, PT, R17, -0x7f000001, RZ ;  /* 0x80ffffff11110810 */ /* 0x000fe20007ffe0ff */
[----:B------:R-:W-:Y:S01]  /*1d8a0*/  ISETP.GE.U32.AND P0, PT, R22, 0x7f000001, PT ;  /* 0x7f0000011600780c */ /* 0x000fe20003f06070 */
[----:B------:R-:W-:Y:S02]  /*1d8b0*/  IADD3 R14, PT, PT, R14, R51, RZ ;  /* 0x000000330e0e7210 */ /* 0x000fe40007ffe0ff */
[----:B------:R-:W-:Y:S02]  /*1d8c0*/  @P6 IADD3 R9, PT, PT, R9, -0x7f000001, RZ ;  /* 0x80ffffff09096810 */ /* 0x000fe40007ffe0ff */
[----:B------:R-:W-:-:S02]  /*1d8d0*/  @P5 IADD3 R8, PT, PT, R8, -0x7f000001, RZ ;  /* 0x80ffffff08085810 */ /* 0x000fc40007ffe0ff */
[----:B------:R-:W-:Y:S02]  /*1d8e0*/  @P1 IADD3 R50, PT, PT, R50, -0x7f000001, RZ ;  /* 0x80ffffff32321810 */ /* 0x000fe40007ffe0ff */
[----:B------:R-:W-:Y:S01]  /*1d8f0*/  IADD3 R43, PT, PT, R15, R6, RZ ;  /* 0x000000060f2b7210 */ /* 0x000fe20007ffe0ff */
[----:B------:R-:W-:Y:S01]  /*1d900*/  ISETP.GE.U32.AND P5, PT, R14, 0x7f000001, PT ;  /* 0x7f0000010e00780c */ /* 0x000fe20003fa6070 */
[----:B------:R-:W-:Y:S01]  /*1d910*/  IADD3 R52, PT, PT, R16, R7, RZ ;  /* 0x0000000710347210 */ /* 0x000fe20007ffe0ff */
[C---:B------:R-:W-:Y:S02]  /*1d920*/  IMAD R13, R9.reuse, 0x6, RZ ;  /* 0x00000006090d7824 */ /* 0x040fe400078e02ff */
[----:B------:R-:W-:Y:S01]  /*1d930*/  IMAD.WIDE.U32 R6, R9, 0x5fffffa, RZ ;  /* 0x05fffffa09067825 */ /* 0x000fe200078e00ff */
[----:B------:R-:W-:-:S03]  /*1d940*/  IADD3 R50, PT, PT, R17, R50, RZ ;  /* 0x0000003211327210 */ /* 0x000fc60007ffe0ff */
[C---:B------:R-:W-:Y:S02]  /*1d950*/  IMAD R15, R8.reuse, 0x6, RZ ;  /* 0x00000006080f7824 */ /* 0x040fe400078e02ff */
[----:B------:R-:W-:Y:S01]  /*1d960*/  IMAD.WIDE.U32 R8, R8, 0x5fffffa, RZ ;  /* 0x05fffffa08087825 */ /* 0x000fe200078e00ff */
[----:B------:R-:W-:Y:S02]  /*1d970*/  @P4 IADD3 R5, PT, PT, R5, -0x7f000001, RZ ;  /* 0x80ffffff05054810 */ /* 0x000fe40007ffe0ff */
[----:B------:R-:W-:Y:S01]  /*1d980*/  @P0 IADD3 R22, PT, PT, R22, -0x7f000001, RZ ;  /* 0x80ffffff16160810 */ /* 0x000fe20007ffe0ff */
[----:B------:R-:W-:Y:S01]  /*1d990*/  ISETP.GE.U32.AND P6, PT, R53, 0x7f000001, PT ;  /* 0x7f0000013500780c */ /* 0x000fe20003fc6070 */
[----:B------:R-:W-:Y:S01]  /*1d9a0*/  ISETP.GE.U32.AND P0, PT, R54, 0x7f000001, PT ;  /* 0x7f0000013600780c */ /* 0x000fe20003f06070 */
[----:B------:R-:W-:Y:S01]  /*1d9b0*/  ISETP.GE.U32.AND P4, PT, R43, 0x7f000001, PT ;  /* 0x7f0000012b00780c */ /* 0x000fe20003f86070 */
[----:B------:R-:W-:Y:S01]  /*1d9c0*/  ISETP.GE.U32.AND P1, PT, R45, 0x7f000001, PT ;  /* 0x7f0000012d00780c */ /* 0x000fe20003f26070 */
[----:B------:R-:W-:Y:S01]  /*1d9d0*/  ISETP.GE.U32.AND P3, PT, R50, 0x7f000001, PT ;  /* 0x7f0000013200780c */ /* 0x000fe20003f66070 */
[----:B------:R-:W-:Y:S01]  /*1d9e0*/  IMAD.HI.U32 R8, R15, 0x7f000001, R8 ;  /* 0x7f0000010f087827 */ /* 0x000fe200078e0008 */
[----:B------:R-:W-:Y:S01]  /*1d9f0*/  ISETP.GE.U32.AND P2, PT, R52, 0x7f000001, PT ;  /* 0x7f0000013400780c */ /* 0x000fe20003f46070 */
[----:B------:R-:W-:-:S03]  /*1da00*/  @P5 IADD3 R14, PT, PT, R14, -0x7f000001, RZ ;  /* 0x80ffffff0e0e5810 */ /* 0x000fc60007ffe0ff */
[----:B------:R-:W-:Y:S01]  /*1da10*/  ISETP.GE.U32.AND P5, PT, R8, 0x7f000001, PT ;  /* 0x7f0000010800780c */ /* 0x000fe20003fa6070 */
[----:B------:R-:W-:Y:S02]  /*1da20*/  IMAD.HI.U32 R13, R13, 0x7f000001, R6 ;  /* 0x7f0000010d0d7827 */ /* 0x000fe400078e0006 */
[----:B------:R-:W-:Y:S02]  /*1da30*/  @P6 IADD3 R53, PT, PT, R53, -0x7f000001, RZ ;  /* 0x80ffffff35356810 */ /* 0x000fe40007ffe0ff */
[----:B------:R-:W-:Y:S02]  /*1da40*/  @P0 IADD3 R54, PT, PT, R54, -0x7f000001, RZ ;  /* 0x80ffffff36360810 */ /* 0x000fe40007ffe0ff */
[----:B------:R-:W-:Y:S02]  /*1da50*/  @P4 IADD3 R43, PT, PT, R43, -0x7f000001, RZ ;  /* 0x80ffffff2b2b4810 */ /* 0x000fe40007ffe0ff */
[----:B------:R-:W-:Y:S01]  /*1da60*/  @P1 IADD3 R45, PT, PT, R45, -0x7f000001, RZ ;  /* 0x80ffffff2d2d1810 */ /* 0x000fe20007ffe0ff */
[----:B------:R-:W-:Y:S01]  /*1da70*/  ISETP.GE.U32.AND P1, PT, R13, 0x7f000001, PT ;  /* 0x7f0000010d00780c */ /* 0x000fe20003f26070 */
[----:B------:R-:W-:Y:S01]  /*1da80*/  @P3 IADD3 R50, PT, PT, R50, -0x7f000001, RZ ;  /* 0x80ffffff32323810 */ /* 0x000fe20007ffe0ff */
[----:B------:R-:W-:Y:S01]  /*1da90*/  IMAD.WIDE.U32 R6, R36, R39, RZ ;  /* 0x0000002724067225 */ /* 0x000fe200078e00ff */
[----:B------:R-:W-:-:S02]  /*1daa0*/  IADD3 R14, PT, PT, R14, R53, RZ ;  /* 0x000000350e0e7210 */ /* 0x000fc40007ffe0ff */
[----:B------:R-:W-:Y:S02]  /*1dab0*/  IADD3 R43, PT, PT, R43, R54, RZ ;  /* 0x000000362b2b7210 */ /* 0x000fe40007ffe0ff */
[----:B------:R-:W-:Y:S01]  /*1dac0*/  @P2 IADD3 R52, PT, PT, R52, -0x7f000001, RZ ;  /* 0x80ffffff34342810 */ /* 0x000fe20007ffe0ff */
[----:B------:R-:W-:Y:S01]  /*1dad0*/  IMAD.WIDE.U32 R16, R22, 0x5fffffa, RZ ;  /* 0x05fffffa16107825 */ /* 0x000fe200078e00ff */
[----:B------:R-:W-:Y:S02]  /*1dae0*/  IADD3 R50, PT, PT, R50, R45, RZ ;  /* 0x0000002d32327210 */ /* 0x000fe40007ffe0ff */
[----:B------:R-:W-:Y:S01]  /*1daf0*/  @P5 IADD3 R8, PT, PT, R8, -0x7f000001, RZ ;  /* 0x80ffffff08085810 */ /* 0x000fe20007ffe0ff */
[----:B------:R-:W-:Y:S01]  /*1db00*/  IMAD R51, R22, 0x6, RZ ;  /* 0x0000000616337824 */ /* 0x000fe200078e02ff */
[----:B------:R-:W-:Y:S01]  /*1db10*/  ISETP.GE.U32.AND P5, PT, R14, 0x7f000001, PT ;  /* 0x7f0000010e00780c */ /* 0x000fe20003fa6070 */
[----:B------:R-:W-:Y:S01]  /*1db20*/  IMAD R9, R6, 0x7effffff, RZ ;  /* 0x7effffff06097824 */ /* 0x000fe200078e02ff */
[----:B------:R-:W-:Y:S01]  /*1db30*/  ISETP.GE.U32.AND P6, PT, R43, 0x7f000001, PT ;  /* 0x7f0000012b00780c */ /* 0x000fe20003fc6070 */
[----:B------:R-:W-:Y:S01]  /*1db40*/  IMAD.HI.U32 R16, R51, 0x7f000001, R16 ;  /* 0x7f00000133107827 */ /* 0x000fe200078e0010 */
[----:B------:R-:W-:Y:S01]  /*1db50*/  IADD3 R5, PT, PT, R52, R5, RZ ;  /* 0x0000000534057210 */ /* 0x000fe20007ffe0ff */
[----:B------:R-:W-:Y:S01]  /*1db60*/  ISETP.GE.U32.AND P0, PT, R49, 0x7f000001, PT ;  /* 0x7f0000013100780c */ /* 0x000fe20003f06070 */
[----:B------:R-:W-:Y:S01]  /*1db70*/  ISETP.GE.U32.AND P4, PT, R50, 0x7f000001, PT ;  /* 0x7f0000013200780c */ /* 0x000fe20003f86070 */
[----:B------:R-:W-:Y:S01]  /*1db80*/  IMAD.HI.U32 R7, R9, 0x7f000001, R6 ;  /* 0x7f00000109077827 */ /* 0x000fe200078e0006 */
[----:B------:R-:W-:Y:S01]  /*1db90*/  ISETP.GE.U32.AND P2, PT, R16, 0x7f000001, PT ;  /* 0x7f0000011000780c */ /* 0x000fe20003f46070 */
[----:B------:R-:W-:Y:S01]  /*1dba0*/  @P1 IADD3 R13, PT, PT, R13, -0x7f000001, RZ ;  /* 0x80ffffff0d0d1810 */ /* 0x000fe20007ffe0ff */
[----:B------:R-:W-:-:S02]  /*1dbb0*/  ISETP.GE.U32.AND P3, PT, R5, 0x7f000001, PT ;  /* 0x7f0000010500780c */ /* 0x000fc40003f66070 */
[----:B------:R-:W-:Y:S01]  /*1dbc0*/  ISETP.GE.U32.AND P1, PT, R7, 0x7f000001, PT ;  /* 0x7f0000010700780c */ /* 0x000fe20003f26070 */
[----:B------:R-:W-:Y:S02]  /*1dbd0*/  @P5 IADD3 R14, PT, PT, R14, -0x7f000001, RZ ;  /* 0x80ffffff0e0e5810 */ /* 0x000fe40007ffe0ff */
[----:B------:R-:W-:-:S03]  /*1dbe0*/  @P6 IADD3 R43, PT, PT, R43, -0x7f000001, RZ ;  /* 0x80ffffff2b2b6810 */ /* 0x000fc60007ffe0ff */
[----:B------:R-:W-:Y:S02]  /*1dbf0*/  @P0 IADD3 R49, PT, PT, R49, -0x7f000001, RZ ;  /* 0x80ffffff31310810 */ /* 0x000fe40007ffe0ff */
[----:B------:R-:W-:Y:S02]  /*1dc00*/  @P4 IADD3 R50, PT, PT, R50, -0x7f000001, RZ ;  /* 0x80ffffff32324810 */ /* 0x000fe40007ffe0ff */
[----:B------:R-:W-:Y:S02]  /*1dc10*/  IADD3 R14, PT, PT, R14, R13, RZ ;  /* 0x0000000d0e0e7210 */ /* 0x000fe40007ffe0ff */
[----:B------:R-:W-:Y:S02]  /*1dc20*/  IADD3 R13, PT, PT, R43, R8, RZ ;  /* 0x000000082b0d7210 */ /* 0x000fe40007ffe0ff */
[----:B------:R-:W-:Y:S02]  /*1dc30*/  @P2 IADD3 R16, PT, PT, R16, -0x7f000001, RZ ;  /* 0x80ffffff10102810 */ /* 0x000fe40007ffe0ff */
[----:B------:R-:W-:-:S02]  /*1dc40*/  @P3 IADD3 R5, PT, PT, R5, -0x7f000001, RZ ;  /* 0x80ffffff05053810 */ /* 0x000fc40007ffe0ff */
[----:B------:R-:W-:Y:S02]  /*1dc50*/  IADD3 R50, PT, PT, R50, R49, RZ ;  /* 0x0000003132327210 */ /* 0x000fe40007ffe0ff */
[----:B------:R-:W-:Y:S01]  /*1dc60*/  @P1 IADD3 R7, PT, PT, R7, -0x7f000001, RZ ;  /* 0x80ffffff07071810 */ /* 0x000fe20007ffe0ff */
[----:B------:R-:W-:Y:S01]  /*1dc70*/  ISETP.GE.U32.AND P5, PT, R13, 0x7f000001, PT ;  /* 0x7f0000010d00780c */ /* 0x000fe20003fa6070 */
[----:B------:R-:W-:Y:S01]  /*1dc80*/  IADD3 R39, PT, PT, R5, R16, RZ ;  /* 0x0000001005277210 */ /* 0x000fe20007ffe0ff */
[----:B------:R-:W-:Y:S01]  /*1dc90*/  ISETP.GE.U32.AND P1, PT, R50, 0x7f000001, PT ;  /* 0x7f0000013200780c */ /* 0x000fe20003f26070 */
[----:B------:R-:W-:Y:S01]  /*1dca0*/  IADD3 R5, PT, PT, R7, R38, RZ ;  /* 0x0000002607057210 */ /* 0x000fe20007ffe0ff */
[----:B------:R-:W-:Y:S01]  /*1dcb0*/  ISETP.GE.U32.AND P2, PT, R14, 0x7f000001, PT ;  /* 0x7f0000010e00780c */ /* 0x000fe20003f46070 */
[C---:B------:R-:W-:Y:S01]  /*1dcc0*/  ISETP.GE.U32.AND P6, PT, R37.reuse, 0x7f000001, PT ;  /* 0x7f0000012500780c */ /* 0x040fe20003fc6070 */
[----:B------:R-:W-:Y:S01]  /*1dcd0*/  IADD3 R6, PT, PT, R37, -0x7f000001, RZ ;  /* 0x80ffffff25067810 */ /* 0x000fe20007ffe0ff */
[----:B------:R-:W-:Y:S01]  /*1dce0*/  ISETP.GE.U32.AND P0, PT, R39, 0x7f000001, PT ;  /* 0x7f0000012700780c */ /* 0x000fe20003f06070 */
[----:B------:R-:W-:Y:S01]  /*1dcf0*/  ISETP.GE.U32.AND P3, PT, R5, 0x7f000001, PT ;  /* 0x7f0000010500780c */ /* 0x000fe20003f66070 */
[----:B------:R-:W-:-:S02]  /*1dd00*/  IADD3 R7, PT, PT, R24, -0x7f000001, RZ ;  /* 0x80ffffff18077810 */ /* 0x000fc40007ffe0ff */
[----:B------:R-:W-:Y:S01]  /*1dd10*/  SEL R6, R6, R37, P6 ;  /* 0x0000002506067207 */ /* 0x000fe20003000000 */
[----:B------:R-:W-:Y:S01]  /*1dd20*/  ISETP.GE.U32.AND P6, PT, R24, 0x7f000001, PT ;  /* 0x7f0000011800780c */ /* 0x000fe20003fc6070 */
[----:B------:R-:W-:Y:S01]  /*1dd30*/  @P5 IADD3 R13, PT, PT, R13, -0x7f000001, RZ ;  /* 0x80ffffff0d0d5810 */ /* 0x000fe20007ffe0ff */
[C---:B------:R-:W-:Y:S01]  /*1dd40*/  ISETP.GE.U32.AND P4, PT, R23.reuse, 0x7f000001, PT ;  /* 0x7f0000011700780c */ /* 0x040fe20003f86070 */
[----:B------:R-:W-:Y:S02]  /*1dd50*/  IADD3 R8, PT, PT, R23, -0x7f000001, RZ ;  /* 0x80ffffff17087810 */ /* 0x000fe40007ffe0ff */
[----:B------:R-:W-:Y:S01]  /*1dd60*/  @P1 IADD3 R50, PT, PT, R50, -0x7f000001, RZ ;  /* 0x80ffffff32321810 */ /* 0x000fe20007ffe0ff */
[----:B------:R-:W-:Y:S01]  /*1dd70*/  SEL R7, R7, R24, P6 ;  /* 0x0000001807077207 */ /* 0x000fe20003000000 */
[----:B------:R-:W-:Y:S01]  /*1dd80*/  @P2 IADD3 R14, PT, PT, R14, -0x7f000001, RZ ;  /* 0x80ffffff0e0e2810 */ /* 0x000fe20007ffe0ff */
[----:B------:R-:W-:Y:S01]  /*1dd90*/  ISETP.GE.U32.AND P2, PT, R13, R6, PT ;  /* 0x000000060d00720c */ /* 0x000fe20003f46070 */
[----:B------:R-:W-:Y:S01]  /*1dda0*/  SEL R8, R8, R23, P4 ;  /* 0x0000001708087207 */ /* 0x000fe20002000000 */
[----:B------:R-:W-:-:S02]  /*1ddb0*/  @P0 IADD3 R39, PT, PT, R39, -0x7f000001, RZ ;  /* 0x80ffffff27270810 */ /* 0x000fc40007ffe0ff */
[----:B------:R-:W-:Y:S01]  /*1ddc0*/  @P3 IADD3 R5, PT, PT, R5, -0x7f000001, RZ ;  /* 0x80ffffff05053810 */ /* 0x000fe20007ffe0ff */
[----:B------:R-:W-:Y:S01]  /*1ddd0*/  ISETP.GE.U32.AND P3, PT, R50, R7, PT ;  /* 0x000000073200720c */ /* 0x000fe20003f66070 */
[----:B------:R-:W-:Y:S01]  /*1dde0*/  IADD3 R13, PT, PT, -R6, R13, RZ ;  /* 0x0000000d060d7210 */ /* 0x000fe20007ffe1ff */
[----:B------:R-:W-:Y:S01]  /*1ddf0*/  ISETP.GE.U32.AND P1, PT, R39, R8, PT ;  /* 0x000000082700720c */ /* 0x000fe20003f26070 */
[----:B------:R-:W-:Y:S01]  /*1de00*/  IADD3 R43, PT, PT, -R7, R50, RZ ;  /* 0x00000032072b7210 */ /* 0x000fe20007ffe1ff */
[----:B------:R-:W-:Y:S01]  /*1de10*/  ISETP.GE.U32.AND P0, PT, R14, R5, PT ;  /* 0x000000050e00720c */ /* 0x000fe20003f06070 */
[----:B------:R-:W-:-:S03]  /*1de20*/  IADD3 R39, PT, PT, -R8, R39, RZ ;  /* 0x0000002708277210 */ /* 0x000fc60007ffe1ff */
[----:B------:R-:W-:-:S05]  /*1de30*/  @!P2 IADD3 R13, PT, PT, R13, 0x7f000001, RZ ;  /* 0x7f0000010d0da810 */ /* 0x000fca0007ffe0ff */
[----:B------:R-:W-:Y:S01]  /*1de40*/  @!P3 IADD3 R43, PT, PT, R43, 0x7f000001, RZ ;  /* 0x7f0000012b2bb810 */ /* 0x000fe20007ffe0ff */
[----:B--2---:R-:W-:Y:S01]  /*1de50*/  IMAD.WIDE.U32 R16, R47, R13, RZ ;  /* 0x0000000d2f107225 */ /* 0x004fe200078e00ff */
[----:B------:R-:W-:Y:S02]  /*1de60*/  IADD3 R5, PT, PT, -R5, R14, RZ ;  /* 0x0000000e05057210 */ /* 0x000fe40007ffe1ff */
[----:B------:R-:W-:Y:S01]  /*1de70*/  @!P1 IADD3 R39, PT, PT, R39, 0x7f000001, RZ ;  /* 0x7f00000127279810 */ /* 0x000fe20007ffe0ff */
[----:B---3--:R-:W-:-:S04]  /*1de80*/  IMAD.WIDE.U32 R14, R46, R43, RZ ;  /* 0x0000002b2e0e7225 */ /* 0x008fc800078e00ff */
[----:B------:R-:W-:Y:S02]  /*1de90*/  IMAD R45, R16, 0x7effffff, RZ ;  /* 0x7effffff102d7824 */ /* 0x000fe400078e02ff */
[----:B------:R-:W-:Y:S01]  /*1dea0*/  IMAD.WIDE.U32 R8, R47, R39, RZ ;  /* 0x000000272f087225 */ /* 0x000fe200078e00ff */
[----:B------:R-:W-:-:S03]  /*1deb0*/  @!P0 IADD3 R5, PT, PT, R5, 0x7f000001, RZ ;  /* 0x7f00000105058810 */ /* 0x000fc60007ffe0ff */
[----:B------:R-:W-:Y:S02]  /*1dec0*/  IMAD R51, R14, 0x7effffff, RZ ;  /* 0x7effffff0e337824 */ /* 0x000fe400078e02ff */
[----:B------:R-:W-:-:S04]  /*1ded0*/  IMAD.HI.U32 R22, R45, 0x7f000001, R16 ;  /* 0x7f0000012d167827 */ /* 0x000fc800078e0010 */
[----:B------:R-:W-:Y:S02]  /*1dee0*/  IMAD R49, R8, 0x7effffff, RZ ;  /* 0x7effffff08317824 */ /* 0x000fe400078e02ff */
[----:B------:R-:W-:Y:S01]  /*1def0*/  IMAD.HI.U32 R14, R51, 0x7f000001, R14 ;  /* 0x7f000001330e7827 */ /* 0x000fe200078e000e */
[----:B------:R-:W-:-:S03]  /*1df00*/  ISETP.GE.U32.AND P0, PT, R22, 0x7f000001, PT ;  /* 0x7f0000011600780c */ /* 0x000fc60003f06070 */
[----:B------:R-:W-:Y:S01]  /*1df10*/  IMAD.WIDE.U32 R6, R47, R5, RZ ;  /* 0x000000052f067225 */ /* 0x000fe200078e00ff */
[----:B------:R-:W-:-:S03]  /*1df20*/  ISETP.GE.U32.AND P1, PT, R14, 0x7f000001, PT ;  /* 0x7f0000010e00780c */ /* 0x000fc60003f26070 */
[----:B------:R-:W-:-:S04]  /*1df30*/  IMAD.WIDE.U32 R16, R47, R43, RZ ;  /* 0x0000002b2f107225 */ /* 0x000fc800078e00ff */
[----:B------:R-:W-:-:S04]  /*1df40*/  IMAD.HI.U32 R36, R49, 0x7f000001, R8 ;  /* 0x7f00000131247827 */ /* 0x000fc800078e0008 */
[----:B------:R-:W-:Y:S02]  /*1df50*/  IMAD R45, R6, 0x7effffff, RZ ;  /* 0x7effffff062d7824 */ /* 0x000fe400078e02ff */
[----:B------:R-:W-:Y:S01]  /*1df60*/  IMAD R15, R16, 0x7effffff, RZ ;  /* 0x7effffff100f7824 */ /* 0x000fe200078e02ff */
[----:B------:R-:W-:Y:S01]  /*1df70*/  ISETP.GE.U32.AND P2, PT, R36, 0x7f000001, PT ;  /* 0x7f0000012400780c */ /* 0x000fe20003f46070 */
[----:B------:R-:W-:-:S04]  /*1df80*/  IMAD.WIDE.U32 R8, R46, R13, RZ ;  /* 0x0000000d2e087225 */ /* 0x000fc800078e00ff */
[----:B------:R-:W-:-:S04]  /*1df90*/  IMAD.HI.U32 R45, R45, 0x7f000001, R6 ;  /* 0x7f0000012d2d7827 */ /* 0x000fc800078e0006 */
[----:B------:R-:W-:-:S04]  /*1dfa0*/  IMAD.HI.U32 R16, R15, 0x7f000001, R16 ;  /* 0x7f0000010f107827 */ /* 0x000fc800078e0010 */
[----:B------:R-:W-:Y:S01]  /*1dfb0*/  IMAD.WIDE.U32 R6, R46, R5, RZ ;  /* 0x000000052e067225 */ /* 0x000fe200078e00ff */
[----:B------:R-:W-:Y:S01]  /*1dfc0*/  ISETP.GE.U32.AND P3, PT, R16, 0x7f000001, PT ;  /* 0x7f0000011000780c */ /* 0x000fe20003f66070 */
[----:B------:R-:W-:Y:S02]  /*1dfd0*/  @P0 IADD3 R22, PT, PT, R22, -0x7f000001, RZ ;  /* 0x80ffffff16160810 */ /* 0x000fe40007ffe0ff */
[----:B------:R-:W-:Y:S02]  /*1dfe0*/  IMAD R17, R8, 0x7effffff, RZ ;  /* 0x7effffff08117824 */ /* 0x000fe400078e02ff */
[----:B------:R-:W-:Y:S01]  /*1dff0*/  IMAD.WIDE.U32 R46, R46, R39, RZ ;  /* 0x000000272e2e7225 */ /* 0x000fe200078e00ff */
[----:B------:R-:W-:-:S03]  /*1e000*/  ISETP.GE.U32.AND P4, PT, R45, 0x7f000001, PT ;  /* 0x7f0000012d00780c */ /* 0x000fc60003f86070 */
[----:B------:R-:W-:Y:S01]  /*1e010*/  IMAD R15, R6, 0x7effffff, RZ ;  /* 0x7effffff060f7824 */ /* 0x000fe200078e02ff */
[----:B------:R-:W-:Y:S01]  /*1e020*/  @P1 IADD3 R14, PT, PT, R14, -0x7f000001, RZ ;  /* 0x80ffffff0e0e1810 */ /* 0x000fe20007ffe0ff */
[----:B------:R-:W-:Y:S01]  /*1e030*/  IMAD.HI.U32 R51, R17, 0x7f000001, R8 ;  /* 0x7f00000111337827 */ /* 0x000fe200078e0008 */
[----:B------:R-:W-:-:S03]  /*1e040*/  ISETP.GE.U32.AND P1, PT, R22, 0x7f000001, PT ;  /* 0x7f0000011600780c */ /* 0x000fc60003f26070 */
[----:B------:R-:W-:Y:S02]  /*1e050*/  IMAD R9, R46, 0x7effffff, RZ ;  /* 0x7effffff2e097824 */ /* 0x000fe400078e02ff */
[----:B------:R-:W-:Y:S01]  /*1e060*/  IMAD.HI.U32 R49, R15, 0x7f000001, R6 ;  /* 0x7f0000010f317827 */ /* 0x000fe200078e0006 */
[----:B------:R-:W-:-:S03]  /*1e070*/  @P2 IADD3 R36, PT, PT, R36, -0x7f000001, RZ ;  /* 0x80ffffff24242810 */ /* 0x000fc60007ffe0ff */
[----:B------:R-:W-:Y:S01]  /*1e080*/  IMAD.HI.U32 R47, R9, 0x7f000001, R46 ;  /* 0x7f000001092f7827 */ /* 0x000fe200078e002e */
[----:B------:R-:W-:-:S03]  /*1e090*/  ISETP.GE.U32.AND P0, PT, R49, 0x7f000001, PT ;  /* 0x7f0000013100780c */ /* 0x000fc60003f06070 */
[----:B------:R-:W-:Y:S01]  /*1e0a0*/  IMAD.WIDE.U32 R8, R14, 0x5fffffa, RZ ;  /* 0x05fffffa0e087825 */ /* 0x000fe200078e00ff */
[----:B------:R-:W-:Y:S01]  /*1e0b0*/  ISETP.GE.U32.AND P2, PT, R51, 0x7f000001, PT ;  /* 0x7f0000013300780c */ /* 0x000fe20003f46070 */
[----:B------:R-:W-:Y:S02]  /*1e0c0*/  ISETP.GE.U32.AND P6, PT, R36, 0x7f000001, PT ;  /* 0x7f0000012400780c */ /* 0x000fe40003fc6070 */
[----:B----4-:R-:W-:Y:S01]  /*1e0d0*/  IMAD.WIDE.U32 R6, R48, R43, RZ ;  /* 0x0000002b30067225 */ /* 0x010fe200078e00ff */
[----:B------:R-:W-:-:S03]  /*1e0e0*/  @P3 IADD3 R16, PT, PT, R16, -0x7f000001, RZ ;  /* 0x80ffffff10103810 */ /* 0x000fc60007ffe0ff */
[----:B------:R-:W-:Y:S01]  /*1e0f0*/  IMAD R15, R14, 0x6, RZ ;  /* 0x000000060e0f7824 */ /* 0x000fe200078e02ff */
[----:B------:R-:W-:Y:S01]  /*1e100*/  @P4 IADD3 R45, PT, PT, R45, -0x7f000001, RZ ;  /* 0x80ffffff2d2d4810 */ /* 0x000fe20007ffe0ff */
[----:B------:R-:W-:Y:S02]  /*1e110*/  IMAD R17, R6, 0x7effffff, RZ ;  /* 0x7effffff06117824 */ /* 0x000fe400078e02ff */
[----:B------:R-:W-:Y:S01]  /*1e120*/  IMAD.HI.U32 R14, R15, 0x7f000001, R8 ;  /* 0x7f0000010f0e7827 */ /* 0x000fe200078e0008 */
[----:B------:R-:W-:Y:S01]  /*1e130*/  ISETP.GE.U32.AND P5, PT, R47, 0x7f000001, PT ;  /* 0x7f0000012f00780c */ /* 0x000fe20003fa6070 */
[----:B------:R-:W-:Y:S01]  /*1e140*/  ISETP.GE.U32.AND P4, PT, R16, 0x7f000001, PT ;  /* 0x7f0000011000780c */ /* 0x000fe20003f86070 */
[----:B------:R-:W-:Y:S01]  /*1e150*/  @P1 IADD3 R22, PT, PT, R22, -0x7f000001, RZ ;  /* 0x80ffffff16161810 */ /* 0x000fe20007ffe0ff */
[----:B------:R-:W-:Y:S01]  /*1e160*/  IMAD.HI.U32 R53, R17, 0x7f000001, R6 ;  /* 0x7f00000111357827 */ /* 0x000fe200078e0006 */
[----:B------:R-:W-:Y:S01]  /*1e170*/  ISETP.GE.U32.AND P3, PT, R45, 0x7f000001, PT ;  /* 0x7f0000012d00780c */ /* 0x000fe20003f66070 */
[----:B------:R-:W-:Y:S01]  /*1e180*/  ISETP.GE.U32.AND P1, PT, R14, 0x7f000001, PT ;  /* 0x7f0000010e00780c */ /* 0x000fe20003f26070 */
[----:B------:R-:W-:-:S02]  /*1e190*/  @P0 IADD3 R49, PT, PT, R49, -0x7f000001, RZ ;  /* 0x80ffffff31310810 */ /* 0x000fc40007ffe0ff */
[----:B------:R-:W-:Y:S01]  /*1e1a0*/  @P2 IADD3 R51, PT, PT, R51, -0x7f000001, RZ ;  /* 0x80ffffff33332810 */ /* 0x000fe20007ffe0ff */
[----:B------:R-:W-:Y:S01]  /*1e1b0*/  ISETP.GE.U32.AND P0, PT, R53, 0x7f000001, PT ;  /* 0x7f0000013500780c */ /* 0x000fe20003f06070 */
[----:B------:R-:W-:Y:S01]  /*1e1c0*/  @P6 IADD3 R36, PT, PT, R36, -0x7f000001, RZ ;  /* 0x80ffffff24246810 */ /* 0x000fe20007ffe0ff */
[----:B------:R-:W-:-:S03]  /*1e1d0*/  IMAD.WIDE.U32 R6, R48, R39, RZ ;  /* 0x0000002730067225 */ /* 0x000fc600078e00ff */
[----:B------:R-:W-:Y:S01]  /*1e1e0*/  IADD3 R36, PT, PT, R36, R51, RZ ;  /* 0x0000003324247210 */ /* 0x000fe20007ffe0ff */
[----:B------:R-:W-:Y:S01]  /*1e1f0*/  IMAD R51, R6, 0x7effffff, RZ ;  /* 0x7effffff06337824 */ /* 0x000fe200078e02ff */
[----:B------:R-:W-:Y:S02]  /*1e200*/  @P5 IADD3 R47, PT, PT, R47, -0x7f000001, RZ ;  /* 0x80ffffff2f2f5810 */ /* 0x000fe40007ffe0ff */
[----:B------:R-:W-:Y:S02]  /*1e210*/  @P4 IADD3 R16, PT, PT, R16, -0x7f000001, RZ ;  /* 0x80ffffff10104810 */ /* 0x000fe40007ffe0ff */
[----:B------:R-:W-:Y:S02]  /*1e220*/  @P3 IADD3 R45, PT, PT, R45, -0x7f000001, RZ ;  /* 0x80ffffff2d2d3810 */ /* 0x000fe40007ffe0ff */
[----:B------:R-:W-:Y:S01]  /*1e230*/  @P1 IADD3 R14, PT, PT, R14, -0x7f000001, RZ ;  /* 0x80ffffff0e0e1810 */ /* 0x000fe20007ffe0ff */
[----:B------:R-:W-:Y:S01]  /*1e240*/  IMAD.WIDE.U32 R8, R48, R5, RZ ;  /* 0x0000000530087225 */ /* 0x000fe200078e00ff */
[----:B------:R-:W-:-:S02]  /*1e250*/  IADD3 R17, PT, PT, R22, R49, RZ ;  /* 0x0000003116117210 */ /* 0x000fc40007ffe0ff */
[----:B------:R-:W-:Y:S01]  /*1e260*/  IADD3 R22, PT, PT, R16, R47, RZ ;  /* 0x0000002f10167210 */ /* 0x000fe20007ffe0ff */
[----:B------:R-:W-:Y:S01]  /*1e270*/  IMAD.HI.U32 R46, R51, 0x7f000001, R6 ;  /* 0x7f000001332e7827 */ /* 0x000fe200078e0006 */
[----:B------:R-:W-:Y:S02]  /*1e280*/  @P0 IADD3 R53, PT, PT, R53, -0x7f000001, RZ ;  /* 0x80ffffff35350810 */ /* 0x000fe40007ffe0ff */
[----:B------:R-:W-:Y:S01]  /*1e290*/  IADD3 R16, PT, PT, R45, R14, RZ ;  /* 0x0000000e2d107210 */ /* 0x000fe20007ffe0ff */
[----:B------:R-:W-:Y:S01]  /*1e2a0*/  IMAD.WIDE.U32 R48, R48, R13, RZ ;  /* 0x0000000d30307225 */ /* 0x000fe200078e00ff */
[----:B------:R-:W-:-:S03]  /*1e2b0*/  ISETP.GE.U32.AND P0, PT, R46, 0x7f000001, PT ;  /* 0x7f0000012e00780c */ /* 0x000fc60003f06070 */
[----:B------:R-:W-:Y:S02]  /*1e2c0*/  IMAD R45, R8, 0x7effffff, RZ ;  /* 0x7effffff082d7824 */ /* 0x000fe400078e02ff */
[----:B------:R-:W-:-:S04]  /*1e2d0*/  IMAD.WIDE.U32 R14, R53, 0x5fffffa, RZ ;  /* 0x05fffffa350e7825 */ /* 0x000fc800078e00ff */
[----:B------:R-:W-:-:S04]  /*1e2e0*/  IMAD.WIDE.U32 R6, R44, R13, RZ ;  /* 0x0000000d2c067225 */ /* 0x000fc800078e00ff */
[----:B------:R-:W-:Y:S02]  /*1e2f0*/  IMAD R47, R48, 0x7effffff, RZ ;  /* 0x7effffff302f7824 */ /* 0x000fe400078e02ff */
[----:B------:R-:W-:-:S04]  /*1e300*/  IMAD.HI.U32 R51, R45, 0x7f000001, R8 ;  /* 0x7f0000012d337827 */ /* 0x000fc800078e0008 */
[----:B------:R-:W-:Y:S02]  /*1e310*/  IMAD R53, R53, 0x6, RZ ;  /* 0x0000000635357824 */ /* 0x000fe400078e02ff */
[----:B------:R-:W-:Y:S01]  /*1e320*/  IMAD R13, R6, 0x7effffff, RZ ;  /* 0x7effffff060d7824 */ /* 0x000fe200078e02ff */
[----:B------:R-:W-:Y:S01]  /*1e330*/  ISETP.GE.U32.AND P4, PT, R51, 0x7f000001, PT ;  /* 0x7f0000013300780c */ /* 0x000fe20003f86070 */
[----:B------:R-:W-:-:S04]  /*1e340*/  IMAD.HI.U32 R47, R47, 0x7f000001, R48 ;  /* 0x7f0000012f2f7827 */ /* 0x000fc800078e0030 */
[----:B------:R-:W-:-:S04]  /*1e350*/  IMAD.HI.U32 R48, R53, 0x7f000001, R14 ;  /* 0x7f00000135307827 */ /* 0x000fc800078e000e */
[----:B------:R-:W-:-:S04]  /*1e360*/  IMAD.WIDE.U32 R8, R44, R39, RZ ;  /* 0x000000272c087225 */ /* 0x000fc800078e00ff */
[----:B------:R-:W-:Y:S01]  /*1e370*/  IMAD.WIDE.U32 R14, R44, R43, RZ ;  /* 0x0000002b2c0e7225 */ /* 0x000fe200078e00ff */
[----:B------:R-:W-:-:S03]  /*1e380*/  @P0 IADD3 R46, PT, PT, R46, -0x7f000001, RZ ;  /* 0x80ffffff2e2e0810 */ /* 0x000fc60007ffe0ff */
[----:B------:R-:W-:Y:S01]  /*1e390*/  IMAD.HI.U32 R13, R13, 0x7f000001, R6 ;  /* 0x7f0000010d0d7827 */ /* 0x000fe200078e0006 */
[----:B------:R-:W-:-:S03]  /*1e3a0*/  ISETP.GE.U32.AND P2, PT, R36, 0x7f000001, PT ;  /* 0x7f0000012400780c */ /* 0x000fc60003f46070 */
[----:B------:R-:W-:Y:S02]  /*1e3b0*/  IMAD R39, R8, 0x7effffff, RZ ;  /* 0x7effffff08277824 */ /* 0x000fe400078e02ff */
[----:B------:R-:W-:Y:S01]  /*1e3c0*/  IMAD R43, R14, 0x7effffff, RZ ;  /* 0x7effffff0e2b7824 */ /* 0x000fe200078e02ff */
[----:B------:R-:W-:Y:S01]  /*1e3d0*/  ISETP.GE.U32.AND P5, PT, R47, 0x7f000001, PT ;  /* 0x7f0000012f00780c */ /* 0x000fe20003fa6070 */
[----:B------:R-:W-:Y:S01]  /*1e3e0*/  ISETP.GE.U32.AND P3, PT, R22, 0x7f000001, PT ;  /* 0x7f0000011600780c */ /* 0x000fe20003f66070 */
[----:B------:R-:W-:Y:S01]  /*1e3f0*/  ISETP.GE.U32.AND P1, PT, R13, 0x7f000001, PT ;  /* 0x7f0000010d00780c */ /* 0x000fe20003f26070 */
[----:B------:R-:W-:-:S04]  /*1e400*/  IMAD.HI.U32 R8, R39, 0x7f000001, R8 ;  /* 0x7f00000127087827 */ /* 0x000fc800078e0008 */
[----:B------:R-:W-:Y:S01]  /*1e410*/  IMAD.HI.U32 R14, R43, 0x7f000001, R14 ;  /* 0x7f0000012b0e7827 */ /* 0x000fe200078e000e */
[----:B------:R-:W-:-:S03]  /*1e420*/  ISETP.GE.U32.AND P0, PT, R8, 0x7f000001, PT ;  /* 0x7f0000010800780c */ /* 0x000fc60003f06070 */
[----:B------:R-:W-:Y:S01]  /*1e430*/  IMAD.WIDE.U32 R6, R46, 0x5fffffa, RZ ;  /* 0x05fffffa2e067825 */ /* 0x000fe200078e00ff */
[----:B------:R-:W-:-:S03]  /*1e440*/  @P4 IADD3 R51, PT, PT, R51, -0x7f000001, RZ ;  /* 0x80ffffff33334810 */ /* 0x000fc60007ffe0ff */
[----:B------:R-:W-:Y:S01]  /*1e450*/  IMAD.WIDE.U32 R44, R44, R5, RZ ;  /* 0x000000052c2c7225 */ /* 0x000fe200078e00ff */
[----:B------:R-:W-:-:S03]  /*1e460*/  ISETP.GE.U32.AND P4, PT, R14, 0x7f000001, PT ;  /* 0x7f0000010e00780c */ /* 0x000fc60003f86070 */
[----:B------:R-:W-:-:S04]  /*1e470*/  IMAD R5, R46, 0x6, RZ ;  /* 0x000000062e057824 */ /* 0x000fc800078e02ff */
[----:B------:R-:W-:Y:S01]  /*1e480*/  IMAD.HI.U32 R43, R5, 0x7f000001, R6 ;  /* 0x7f000001052b7827 */ /* 0x000fe200078e0006 */
[----:B------:R-:W-:Y:S02]  /*1e490*/  @P2 IADD3 R36, PT, PT, R36, -0x7f000001, RZ ;  /* 0x80ffffff24242810 */ /* 0x000fe40007ffe0ff */
[----:B------:R-:W-:Y:S02]  /*1e4a0*/  @P5 IADD3 R47, PT, PT, R47, -0x7f000001, RZ ;  /* 0x80ffffff2f2f5810 */ /* 0x000fe40007ffe0ff */
[----:B------:R-:W-:Y:S02]  /*1e4b0*/  @P3 IADD3 R22, PT, PT, R22, -0x7f000001, RZ ;  /* 0x80ffffff16163810 */ /* 0x000fe40007ffe0ff */
[----:B------:R-:W-:Y:S01]  /*1e4c0*/  @P1 IADD3 R13, PT, PT, R13, -0x7f000001, RZ ;  /* 0x80ffffff0d0d1810 */ /* 0x000fe20007ffe0ff */
[----:B------:R-:W-:Y:S01]  /*1e4d0*/  IMAD R5, R44, 0x7effffff, RZ ;  /* 0x7effffff2c057824 */ /* 0x000fe200078e02ff */
[----:B------:R-:W-:Y:S01]  /*1e4e0*/  ISETP.GE.U32.AND P3, PT, R48, 0x7f000001, PT ;  /* 0x7f0000013000780c */ /* 0x000fe20003f66070 */
[----:B------:R-:W-:Y:S01]  /*1e4f0*/  ISETP.GE.U32.AND P2, PT, R17, 0x7f000001, PT ;  /* 0x7f0000011100780c */ /* 0x000fe20003f46070 */
[----:B------:R-:W-:Y:S01]  /*1e500*/  ISETP.GE.U32.AND P5, PT, R43, 0x7f000001, PT ;  /* 0x7f0000012b00780c */ /* 0x000fe20003fa6070 */
[----:B------:R-:W-:Y:S01]  /*1e510*/  ISETP.GE.U32.AND P1, PT, R16, 0x7f000001, PT ;  /* 0x7f0000011000780c */ /* 0x000fe20003f26070 */
[----:B------:R-:W-:Y:S01]  /*1e520*/  IMAD.HI.U32 R45, R5, 0x7f000001, R44 ;  /* 0x7f000001052d7827 */ /* 0x000fe200078e002c */
[----:B------:R-:W-:-:S02]  /*1e530*/  @P0 IADD3 R8, PT, PT, R8, -0x7f000001, RZ ;  /* 0x80ffffff08080810 */ /* 0x000fc40007ffe0ff */
[----:B------:R-:W-:Y:S01]  /*1e540*/  @P4 IADD3 R14, PT, PT, R14, -0x7f000001, RZ ;  /* 0x80ffffff0e0e4810 */ /* 0x000fe20007ffe0ff */
[----:B------:R-:W-:Y:S01]  /*1e550*/  IMAD R5, R13, 0x6, RZ ;  /* 0x000000060d057824 */ /* 0x000fe200078e02ff */
[----:B------:R-:W-:Y:S01]  /*1e560*/  ISETP.GE.U32.AND P0, PT, R45, 0x7f000001, PT ;  /* 0x7f0000012d00780c */ /* 0x000fe20003f06070 */
[----:B------:R-:W-:-:S04]  /*1e570*/  IMAD.WIDE.U32 R6, R13, 0x5fffffa, RZ ;  /* 0x05fffffa0d067825 */ /* 0x000fc800078e00ff */
[C---:B------:R-:W-:Y:S02]  /*1e580*/  IMAD R13, R8.reuse, 0x6, RZ ;  /* 0x00000006080d7824 */ /* 0x040fe400078e02ff */
[----:B------:R-:W-:Y:S01]  /*1e590*/  IMAD.WIDE.U32 R8, R8, 0x5fffffa, RZ ;  /* 0x05fffffa08087825 */ /* 0x000fe200078e00ff */
[----:B------:R-:W-:Y:S02]  /*1e5a0*/  @P3 IADD3 R48, PT, PT, R48, -0x7f000001, RZ ;  /* 0x80ffffff30303810 */ /* 0x000fe40007ffe0ff */
[----:B------:R-:W-:Y:S01]  /*1e5b0*/  @P2 IADD3 R17, PT, PT, R17, -0x7f000001, RZ ;  /* 0x80ffffff11112810 */ /* 0x000fe20007ffe0ff */
[C---:B------:R-:W-:Y:S01]  /*1e5c0*/  IMAD R39, R14.reuse, 0x6, RZ ;  /* 0x000000060e277824 */ /* 0x040fe200078e02ff */
[----:B------:R-:W-:Y:S01]  /*1e5d0*/  @P5 IADD3 R43, PT, PT, R43, -0x7f000001, RZ ;  /* 0x80ffffff2b2b5810 */ /* 0x000fe20007ffe0ff */
[----:B------:R-:W-:Y:S01]  /*1e5e0*/  IMAD.WIDE.U32 R14, R14, 0x5fffffa, RZ ;  /* 0x05fffffa0e0e7825 */ /* 0x000fe200078e00ff */
[----:B------:R-:W-:Y:S02]  /*1e5f0*/  @P1 IADD3 R16, PT, PT, R16, -0x7f000001, RZ ;  /* 0x80ffffff10101810 */ /* 0x000fe40007ffe0ff */
[----:B------:R-:W-:-:S02]  /*1e600*/  IADD3 R36, PT, PT, R36, R51, RZ ;  /* 0x0000003324247210 */ /* 0x000fc40007ffe0ff */
[----:B------:R-:W-:Y:S01]  /*1e610*/  IADD3 R22, PT, PT, R22, R47, RZ ;  /* 0x0000002f16167210 */ /* 0x000fe20007ffe0ff */
[----:B------:R-:W-:Y:S01]  /*1e620*/  IMAD.HI.U32 R8, R13, 0x7f000001, R8 ;  /* 0x7f0000010d087827 */ /* 0x000fe200078e0008 */
[----:B------:R-:W-:Y:S02]  /*1e630*/  IADD3 R17, PT, PT, R17, R48, RZ ;  /* 0x0000003011117210 */ /* 0x000fe40007ffe0ff */
[----:B------:R-:W-:Y:S01]  /*1e640*/  IADD3 R16, PT, PT, R16, R43, RZ ;  /* 0x0000002b10107210 */ /* 0x000fe20007ffe0ff */
[----:B------:R-:W-:-:S04]  /*1e650*/  IMAD.HI.U32 R7, R5, 0x7f000001, R6 ;  /* 0x7f00000105077827 */ /* 0x000fc800078e0006 */
[----:B------:R-:W-:Y:S01]  /*1e660*/  IMAD.HI.U32 R9, R39, 0x7f000001, R14 ;  /* 0x7f00000127097827 */ /* 0x000fe200078e000e */
[----:B------:R-:W-:Y:S01]  /*1e670*/  @P0 IADD3 R45, PT, PT, R45, -0x7f000001, RZ ;  /* 0x80ffffff2d2d0810 */ /* 0x000fe20007ffe0ff */
[----:B------:R-:W-:Y:S01]  /*1e680*/  ISETP.GE.U32.AND P4, PT, R7, 0x7f000001, PT ;  /* 0x7f0000010700780c */ /* 0x000fe20003f86070 */
[----:B------:R-:W-:Y:S01]  /*1e690*/  ISETP.GE.U32.AND P5, PT, R8, 0x7f000001, PT ;  /* 0x7f0000010800780c */ /* 0x000fe20003fa6070 */
[----:B------:R-:W-:Y:S01]  /*1e6a0*/  ISETP.GE.U32.AND P2, PT, R16, 0x7f000001, PT ;  /* 0x7f0000011000780c */ /* 0x000fe20003f46070 */
[----:B------:R-:W-:Y:S01]  /*1e6b0*/  ISETP.GE.U32.AND P6, PT, R9, 0x7f000001, PT ;  /* 0x7f0000010900780c */ /* 0x000fe20003fc6070 */
[----:B------:R-:W-:Y:S01]  /*1e6c0*/  ISETP.GE.U32.AND P3, PT, R17, 0x7f000001, PT ;  /* 0x7f0000011100780c */ /* 0x000fe20003f66070 */
[----:B------:R-:W-:Y:S01]  /*1e6d0*/  ISETP.GE.U32.AND P0, PT, R36, 0x7f000001, PT ;  /* 0x7f0000012400780c */ /* 0x000fe20003f06070 */
[----:B------:R-:W-:-:S07]  /*1e6e0*/  ISETP.GE.U32.AND P1, PT, R22, 0x7f000001, PT ;  /* 0x7f0000011600780c */ /* 0x000fce0003f26070 */
[----:B------:R-:W-:Y:S02]  /*1e6f0*/  @P4 IADD3 R7, PT, PT, R7, -0x7f000001, RZ ;  /* 0x80ffffff07074810 */ /* 0x000fe40007ffe0ff */
[----:B------:R-:W-:Y:S02]  /*1e700*/  @P5 IADD3 R8, PT, PT, R8, -0x7f000001, RZ ;  /* 0x80ffffff08085810 */ /* 0x000fe40007ffe0ff */
[----:B------:R-:W-:Y:S02]  /*1e710*/  @P2 IADD3 R16, PT, PT, R16, -0x7f000001, RZ ;  /* 0x80ffffff10102810 */ /* 0x000fe40007ffe0ff */
[----:B------:R-:W-:Y:S02]  /*1e720*/  @P6 IADD3 R9, PT, PT, R9, -0x7f000001, RZ ;  /* 0x80ffffff09096810 */ /* 0x000fe40007ffe0ff */
[----:B------:R-:W-:Y:S02]  /*1e730*/  @P3 IADD3 R17, PT, PT, R17, -0x7f000001, RZ ;  /* 0x80ffffff11113810 */ /* 0x000fe40007ffe0ff */
[----:B------:R-:W-:-:S02]  /*1e740*/  @P0 IADD3 R36, PT, PT, R36, -0x7f000001, RZ ;  /* 0x80ffffff24240810 */ /* 0x000fc40007ffe0ff */
[----:B------:R-:W-:Y:S02]  /*1e750*/  @P1 IADD3 R22, PT, PT, R22, -0x7f000001, RZ ;  /* 0x80ffffff16161810 */ /* 0x000fe40007ffe0ff */
[----:B------:R-:W-:Y:S02]  /*1e760*/  IADD3 R7, PT, PT, R16, R7, RZ ;  /* 0x0000000710077210 */ /* 0x000fe40007ffe0ff */
[----:B------:R-:W-:Y:S02]  /*1e770*/  IADD3 R14, PT, PT, R17, R8, RZ ;  /* 0x00000008110e7210 */ /* 0x000fe40007ffe0ff */
[----:B------:R-:W-:Y:S02]  /*1e780*/  IADD3 R9, PT, PT, R36, R9, RZ ;  /* 0x0000000924097210 */ /* 0x000fe40007ffe0ff */
[----:B------:R-:W-:Y:S01]  /*1e790*/  IADD3 R5, PT, PT, R22, R45, RZ ;  /* 0x0000002d16057210 */ /* 0x000fe20007ffe0ff */
[----:B------:R-:W-:Y:S01]  /*1e7a0*/  ISETP.GE.U32.AND P1, PT, R7, 0x7f000001, PT ;  /* 0x7f0000010700780c */ /* 0x000fe20003f26070 */
[----:B------:R-:W-:Y:S01]  /*1e7b0*/  ISETP.GE.U32.AND P2, PT, R14, 0x7f000001, PT ;  /* 0x7f0000010e00780c */ /* 0x000fe20003f46070 */
[----:B------:R-:W-:-:S02]  /*1e7c0*/  ISETP.GE.U32.AND P3, PT, R9, 0x7f000001, PT ;  /* 0x7f0000010900780c */ /* 0x000fc40003f66070 */
[----:B------:R-:W-:-:S09]  /*1e7d0*/  ISETP.GE.U32.AND P0, PT, R5, 0x7f000001, PT ;  /* 0x7f0000010500780c */ /* 0x000fd20003f06070 */
[----:B------:R-:W-:Y:S02]  /*1e7e0*/  @P1 IADD3 R7, PT, PT, R7, -0x7f000001, RZ ;  /* 0x80ffffff07071810 */ /* 0x000fe40007ffe0ff */
[----:B------:R-:W-:Y:S02]  /*1e7f0*/  @P2 IADD3 R14, PT, PT, R14, -0x7f000001, RZ ;  /* 0x80ffffff0e0e2810 */ /* 0x000fe40007ffe0ff */
[----:B------:R-:W-:Y:S02]  /*1e800*/  @P3 IADD3 R9, PT, PT, R9, -0x7f000001, RZ ;  /* 0x80ffffff09093810 */ /* 0x000fe40007ffe0ff */
[----:B------:R-:W-:Y:S02]  /*1e810*/  @P0 IADD3 R5, PT, PT, R5, -0x7f000001, RZ ;  /* 0x80ffffff05050810 */ /* 0x000fe40007ffe0ff */
[----:B------:R-:W-:Y:S02]  /*1e820*/  IADD3 R8, PT, PT, R7, R42, RZ ;  /* 0x0000002a07087210 */ /* 0x000fe40007ffe0ff */
[----:B------:R-:W-:-:S02]  /*1e830*/  IADD3 R14, PT, PT, R14, R11, RZ ;  /* 0x0000000b0e0e7210 */ /* 0x000fc40007ffe0ff */
[----:B------:R-:W-:Y:S02]  /*1e840*/  IADD3 R22, PT, PT, R9, R12, RZ ;  /* 0x0000000c09167210 */ /* 0x000fe40007ffe0ff */
[----:B------:R-:W-:Y:S01]  /*1e850*/  IADD3 R36, PT, PT, R5, R10, RZ ;  /* 0x0000000a05247210 */ /* 0x000fe20007ffe0ff */
[----:B------:R-:W-:Y:S01]  /*1e860*/  ISETP.GE.U32.AND P0, PT, R8, 0x7f000001, PT ;  /* 0x7f0000010800780c */ /* 0x000fe20003f06070 */
[----:B------:R-:W-:Y:S01]  /*1e870*/  ISETP.GE.U32.AND P1, PT, R14, 0x7f000001, PT ;  /* 0x7f0000010e00780c */ /* 0x000fe20003f26070 */
[----:B------:R-:W-:Y:S02]  /*1e880*/  ISETP.GE.U32.AND P2, PT, R22, 0x7f000001, PT ;  /* 0x7f0000011600780c */ /* 0x000fe40003f46070 */
[----:B------:R-:W-:Y:S01]  /*1e890*/  ISETP.GE.U32.AND P3, PT, R36, 0x7f000001, PT ;  /* 0x7f0000012400780c */ /* 0x000fe20003f66070 */
[----:B------:R0:W-:Y:S04]  /*1e8a0*/  STL [R1+0x114], R14 ;  /* 0x0001140e01007387 */ /* 0x0001e80000100800 */
[----:B------:R1:W-:Y:S04]  /*1e8b0*/  STL [R1+0x118], R22 ;  /* 0x0001181601007387 */ /* 0x0003e80000100800 */
[----:B------:R2:W-:Y:S01]  /*1e8c0*/  STL [R1+0x11c], R36 ;  /* 0x00011c2401007387 */ /* 0x0005e20000100800 */
[----:B0-----:R-:W-:-:S03]  /*1e8d0*/  @P1 IADD3 R14, PT, PT, R14, -0x7f000001, RZ ;  /* 0x80ffffff0e0e1810 */ /* 0x001fc60007ffe0ff */
[----:B------:R0:W-:Y:S01]  /*1e8e0*/  STL [R1+0x110], R8 ;  /* 0x0001100801007387 */ /* 0x0001e20000100800 */
[----:B-1----:R-:W-:Y:S02]  /*1e8f0*/  @P2 IADD3 R22, PT, PT, R22, -0x7f000001, RZ ;  /* 0x80ffffff16162810 */ /* 0x002fe40007ffe0ff */
[----:B--2---:R-:W-:Y:S02]  /*1e900*/  @P3 IADD3 R36, PT, PT, R36, -0x7f000001, RZ ;  /* 0x80ffffff24243810 */ /* 0x004fe40007ffe0ff */
[----:B0-----:R-:W-:Y:S01]  /*1e910*/  @P0 IADD3 R8, PT, PT, R8, -0x7f000001, RZ ;  /* 0x80ffffff08080810 */ /* 0x001fe20007ffe0ff */
[----:B------:R-:W-:Y:S04]  /*1e920*/  STL [R1+0x114], R14 ;  /* 0x0001140e01007387 */ /* 0x000fe80000100800 */
[----:B------:R0:W-:Y:S04]  /*1e930*/  STL [R1+0x110], R8 ;  /* 0x0001100801007387 */ /* 0x0001e80000100800 */
[----:B------:R1:W-:Y:S04]  /*1e940*/  STL [R1+0x118], R22 ;  /* 0x0001181601007387 */ /* 0x0003e80000100800 */
[----:B------:R2:W-:Y:S04]  /*1e950*/  STL [R1+0x11c], R36 ;  /* 0x00011c2401007387 */ /* 0x0005e80000100800 */
[----:B------:R-:W3:Y:S04]  /*1e960*/  LD.E R16, desc[UR8][R40.64+0x10] ;  /* 0x0000100828107980 */ /* 0x000ee8000c101900 */
[----:B------:R-:W4:Y:S04]  /*1e970*/  LD.E R13, desc[UR8][R40.64+0x14] ;  /* 0x00001408280d7980 */ /* 0x000f28000c101900 */
[----:B------:R-:W2:Y:S04]  /*1e980*/  LD.E R12, desc[UR8][R40.64+0x18] ;  /* 0x00001808280c7980 */ /* 0x000ea8000c101900 */
[----:B------:R0:W2:Y:S04]  /*1e990*/  LD.E R11, desc[UR8][R40.64+0x1c] ;  /* 0x00001c08280b7980 */ /* 0x0000a8000c101900 */
[----:B------:R-:W2:Y:S04]  /*1e9a0*/  LDL R10, [R1+0x110] ;  /* 0x00011000010a7983 */ /* 0x000ea80000100800 */
[----:B------:R-:W2:Y:S04]  /*1e9b0*/  LDL R6, [R1+0x114] ;  /* 0x0001140001067983 */ /* 0x000ea80000100800 */
[----:B------:R-:W2:Y:S04]  /*1e9c0*/  LDL R7, [R1+0x118] ;  /* 0x0001180001077983 */ /* 0x000ea80000100800 */
[----:B------:R-:W2:Y:S04]  /*1e9d0*/  LDL R5, [R1+0x11c] ;  /* 0x00011c0001057983 */ /* 0x000ea80000100800 */
[----:B0-----:R-:W2:Y:S01]  /*1e9e0*/  LDL.64 R8, [R1+0x100] ;  /* 0x0001000001087983 */ /* 0x001ea20000100a00 */
[----:B------:R-:W-:-:S02]  /*1e9f0*/  IADD3 R15, PT, PT, R28, R37, RZ ;  /* 0x000000251c0f7210 */ /* 0x000fc40007ffe0ff */
[----:B------:R-:W-:-:S03]  /*1ea00*/  IADD3 R33, PT, PT, R33, R24, RZ ;  /* 0x0000001821217210 */ /* 0x000fc60007ffe0ff */
[----:B------:R-:W-:Y:S02]  /*1ea10*/  ISETP.GE.U32.AND P1, PT, R15, 0x7f000001, PT ;  /* 0x7f0000010f00780c */ /* 0x000fe40003f26070 */
[----:B------:R-:W-:Y:S01]  /*1ea20*/  ISETP.GE.U32.AND P3, PT, R33, 0x7f000001, PT ;  /* 0x7f0000012100780c */ /* 0x000fe20003f66070 */
[----:B------:R-:W-:Y:S02]  /*1ea30*/  IADD3 R14, PT, PT, R35, R38, RZ ;  /* 0x00000026230e7210 */ /* 0x000fe40007ffe0ff */
[----:B------:R-:W-:-:S03]  /*1ea40*/  IADD3 R34, PT, PT, R34, R23, RZ ;  /* 0x0000001722227210 */ /* 0x000fc60007ffe0ff */
[----:B------:R-:W-:Y:S02]  /*1ea50*/  ISETP.GE.U32.AND P0, PT, R14, 0x7f000001, PT ;  /* 0x7f0000010e00780c */ /* 0x000fe40003f06070 */
[----:B------:R-:W-:-:S03]  /*1ea60*/  ISETP.GE.U32.AND P2, PT, R34, 0x7f000001, PT ;  /* 0x7f0000012200780c */ /* 0x000fc60003f46070 */
[----:B------:R-:W-:Y:S02]  /*1ea70*/  @P1 IADD3 R15, PT, PT, R15, -0x7f000001, RZ ;  /* 0x80ffffff0f0f1810 */ /* 0x000fe40007ffe0ff */
[----:B------:R-:W-:-:S03]  /*1ea80*/  @P3 IADD3 R33, PT, PT, R33, -0x7f000001, RZ ;  /* 0x80ffffff21213810 */ /* 0x000fc60007ffe0ff */
[----:B------:R-:W-:Y:S02]  /*1ea90*/  ISETP.GE.U32.AND P1, PT, R20, R15, PT ;  /* 0x0000000f1400720c */ /* 0x000fe40003f26070 */
[----:B------:R-:W-:Y:S01]  /*1eaa0*/  ISETP.GE.U32.AND P3, PT, R18, R33, PT ;  /* 0x000000211200720c */ /* 0x000fe20003f66070 */
[----:B------:R-:W-:Y:S02]  /*1eab0*/  @P0 IADD3 R14, PT, PT, R14, -0x7f000001, RZ ;  /* 0x80ffffff0e0e0810 */ /* 0x000fe40007ffe0ff */
[----:B------:R-:W-:Y:S02]  /*1eac0*/  IADD3 R15, PT, PT, R20, -R15, RZ ;  /* 0x8000000f140f7210 */ /* 0x000fe40007ffe0ff */
[----:B------:R-:W-:Y:S02]  /*1ead0*/  IADD3 R33, PT, PT, R18, -R33, RZ ;  /* 0x8000002112217210 */ /* 0x000fe40007ffe0ff */
[----:B------:R-:W-:Y:S01]  /*1eae0*/  @P2 IADD3 R34, PT, PT, R34, -0x7f000001, RZ ;  /* 0x80ffffff22222810 */ /* 0x000fe20007ffe0ff */
[CC--:B------:R-:W-:Y:S01]  /*1eaf0*/  ISETP.GE.U32.AND P0, PT, R21.reuse, R14.reuse, PT ;  /* 0x0000000e1500720c */ /* 0x0c0fe20003f06070 */
[----:B------:R-:W-:-:S02]  /*1eb00*/  IADD3 R39, PT, PT, R21, -R14, RZ ;  /* 0x8000000e15277210 */ /* 0x000fc40007ffe0ff */
[----:B------:R-:W-:Y:S02]  /*1eb10*/  @!P1 IADD3 R15, PT, PT, R15, 0x7f000001, RZ ;  /* 0x7f0000010f0f9810 */ /* 0x000fe40007ffe0ff */
[----:B------:R-:W-:Y:S01]  /*1eb20*/  @!P3 IADD3 R33, PT, PT, R33, 0x7f000001, RZ ;  /* 0x7f0000012121b810 */ /* 0x000fe20007ffe0ff */
[----:B------:R-:W-:Y:S02]  /*1eb30*/  ISETP.GE.U32.AND P2, PT, R19, R34, PT ;  /* 0x000000221300720c */ /* 0x000fe40003f46070 */
[----:B------:R-:W-:-:S04]  /*1eb40*/  IMAD.WIDE.U32 R14, R15, R2, RZ ;  /* 0x000000020f0e7225 */ /* 0x000fc800078e00ff */
[----:B------:R-:W-:-:S04]  /*1eb50*/  IMAD.WIDE.U32 R40, R33, R2, RZ ;  /* 0x0000000221287225 */ /* 0x000fc800078e00ff */
[----:B------:R-:W-:Y:S01]  /*1eb60*/  IMAD R17, R14, 0x7effffff, RZ ;  /* 0x7effffff0e117824 */ /* 0x000fe200078e02ff */
[----:B------:R-:W-:Y:S01]  /*1eb70*/  IADD3 R35, PT, PT, R19, -R34, RZ ;  /* 0x8000002213237210 */ /* 0x000fe20007ffe0ff */
[----:B------:R-:W-:Y:S01]  /*1eb80*/  IMAD R43, R40, 0x7effffff, RZ ;  /* 0x7effffff282b7824 */ /* 0x000fe200078e02ff */
[----:B------:R-:W-:Y:S01]  /*1eb90*/  @!P0 IADD3 R39, PT, PT, R39, 0x7f000001, RZ ;  /* 0x7f00000127278810 */ /* 0x000fe20007ffe0ff */
[----:B------:R-:W-:Y:S01]  /*1eba0*/  IMAD.HI.U32 R17, R17, 0x7f000001, R14 ;  /* 0x7f00000111117827 */ /* 0x000fe200078e000e */
[----:B------:R-:W-:-:S03]  /*1ebb0*/  @!P2 IADD3 R35, PT, PT, R35, 0x7f000001, RZ ;  /* 0x7f0000012323a810 */ /* 0x000fc60007ffe0ff */
[----:B------:R-:W-:Y:S01]  /*1ebc0*/  IMAD.HI.U32 R28, R43, 0x7f000001, R40 ;  /* 0x7f0000012b1c7827 */ /* 0x000fe200078e0028 */
[----:B------:R-:W-:-:S03]  /*1ebd0*/  ISETP.GE.U32.AND P1, PT, R17, 0x7f000001, PT ;  /* 0x7f0000011100780c */ /* 0x000fc60003f26070 */
[----:B------:R-:W-:Y:S01]  /*1ebe0*/  IMAD.WIDE.U32 R14, R39, R2, RZ ;  /* 0x00000002270e7225 */ /* 0x000fe200078e00ff */
[----:B------:R-:W-:-:S03]  /*1ebf0*/  ISETP.GE.U32.AND P3, PT, R28, 0x7f000001, PT ;  /* 0x7f0000011c00780c */ /* 0x000fc60003f66070 */
[----:B------:R-:W-:Y:S02]  /*1ec00*/  IMAD R33, R14, 0x7effffff, RZ ;  /* 0x7effffff0e217824 */ /* 0x000fe400078e02ff */
[----:B------:R-:W-:-:S04]  /*1ec10*/  IMAD.WIDE.U32 R34, R35, R2, RZ ;  /* 0x0000000223227225 */ /* 0x000fc800078e00ff */
[----:B------:R-:W-:-:S04]  /*1ec20*/  IMAD.HI.U32 R2, R33, 0x7f000001, R14 ;  /* 0x7f00000121027827 */ /* 0x000fc800078e000e */
[----:B------:R-:W-:Y:S01]  /*1ec30*/  IMAD R39, R34, 0x7effffff, RZ ;  /* 0x7effffff22277824 */ /* 0x000fe200078e02ff */
[----:B------:R-:W-:Y:S01]  /*1ec40*/  ISETP.GE.U32.AND P0, PT, R2, 0x7f000001, PT ;  /* 0x7f0000010200780c */ /* 0x000fe20003f06070 */
[----:B------:R-:W-:Y:S02]  /*1ec50*/  @P1 IADD3 R17, PT, PT, R17, -0x7f000001, RZ ;  /* 0x80ffffff11111810 */ /* 0x000fe40007ffe0ff */
[----:B-1----:R-:W-:Y:S01]  /*1ec60*/  IMAD.HI.U32 R22, R39, 0x7f000001, R34 ;  /* 0x7f00000127167827 */ /* 0x002fe200078e0022 */
[----:B------:R-:W-:-:S04]  /*1ec70*/  @P3 IADD3 R28, PT, PT, R28, -0x7f000001, RZ ;  /* 0x80ffffff1c1c3810 */ /* 0x000fc80007ffe0ff */
[----:B------:R-:W-:-:S05]  /*1ec80*/  ISETP.GE.U32.AND P2, PT, R22, 0x7f000001, PT ;  /* 0x7f0000011600780c */ /* 0x000fca0003f46070 */
[----:B------:R-:W-:-:S08]  /*1ec90*/  @P0 IADD3 R2, PT, PT, R2, -0x7f000001, RZ ;  /* 0x80ffffff02020810 */ /* 0x000fd00007ffe0ff */
[----:B------:R-:W-:Y:S01]  /*1eca0*/  @P2 IADD3 R22, PT, PT, R22, -0x7f000001, RZ ;  /* 0x80ffffff16162810 */ /* 0x000fe20007ffe0ff */
[----:B---3--:R-:W-:-:S04]  /*1ecb0*/  IMAD.WIDE.U32 R42, R16, R17, RZ ;  /* 0x00000011102a7225 */ /* 0x008fc800078e00ff */
[----:B----4-:R-:W-:-:S04]  /*1ecc0*/  IMAD.WIDE.U32 R14, R13, R28, RZ ;  /* 0x0000001c0d0e7225 */ /* 0x010fc800078e00ff */
[----:B------:R-:W-:Y:S02]  /*1ecd0*/  IMAD R33, R42, 0x7effffff, RZ ;  /* 0x7effffff2a217824 */ /* 0x000fe400078e02ff */
[----:B------:R-:W-:Y:S02]  /*1ece0*/  IMAD R45, R14, 0x7effffff, RZ ;  /* 0x7effffff0e2d7824 */ /* 0x000fe400078e02ff */
[----:B--2---:R-:W-:-:S04]  /*1ecf0*/  IMAD.HI.U32 R36, R33, 0x7f000001, R42 ;  /* 0x7f00000121247827 */ /* 0x004fc800078e002a */
[----:B------:R-:W-:Y:S01]  /*1ed00*/  IMAD.HI.U32 R45, R45, 0x7f000001, R14 ;  /* 0x7f0000012d2d7827 */ /* 0x000fe200078e000e */
[----:B------:R-:W-:-:S03]  /*1ed10*/  ISETP.GE.U32.AND P0, PT, R36, 0x7f000001, PT ;  /* 0x7f0000012400780c */ /* 0x000fc60003f06070 */
[----:B------:R-:W-:Y:S01]  /*1ed20*/  IMAD.WIDE.U32 R34, R16, R2, RZ ;  /* 0x0000000210227225 */ /* 0x000fe200078e00ff */
[----:B------:R-:W-:-:S03]  /*1ed30*/  ISETP.GE.U32.AND P1, PT, R45, 0x7f000001, PT ;  /* 0x7f0000012d00780c */ /* 0x000fc60003f26070 */
[----:B------:R-:W-:Y:S02]  /*1ed40*/  IMAD R33, R34, 0x7effffff, RZ ;  /* 0x7effffff22217824 */ /* 0x000fe400078e02ff */
[----:B------:R-:W-:-:S04]  /*1ed50*/  IMAD.WIDE.U32 R40, R16, R22, RZ ;  /* 0x0000001610287225 */ /* 0x000fc800078e00ff */
[----:B------:R-:W-:-:S04]  /*1ed60*/  IMAD.WIDE.U32 R42, R16, R28, RZ ;  /* 0x0000001c102a7225 */ /* 0x000fc800078e00ff */
[----:B------:R-:W-:-:S04]  /*1ed70*/  IMAD.HI.U32 R44, R33, 0x7f000001, R34 ;  /* 0x7f000001212c7827 */ /* 0x000fc800078e0022 */
[----:B------:R-:W-:Y:S02]  /*1ed80*/  IMAD R39, R40, 0x7effffff, RZ ;  /* 0x7effffff28277824 */ /* 0x000fe400078e02ff */
[----:B------:R-:W-:Y:S01]  /*1ed90*/  IMAD R33, R42, 0x7effffff, RZ ;  /* 0x7effffff2a217824 */ /* 0x000fe200078e02ff */
[----:B------:R-:W-:Y:S01]  /*1eda0*/  @P0 IADD3 R36, PT, PT, R36, -0x7f000001, RZ ;  /* 0x80ffffff24240810 */ /* 0x000fe20007ffe0ff */
[----:B------:R-:W-:Y:S01]  /*1edb0*/  IMAD.WIDE.U32 R34, R13, R17, RZ ;  /* 0x000000110d227225 */ /* 0x000fe200078e00ff */
[----:B------:R-:W-:-:S03]  /*1edc0*/  ISETP.GE.U32.AND P4, PT, R44, 0x7f000001, PT ;  /* 0x7f0000012c00780c */ /* 0x000fc60003f86070 */
[----:B------:R-:W-:Y:S01]  /*1edd0*/  IMAD.HI.U32 R46, R39, 0x7f000001, R40 ;  /* 0x7f000001272e7827 */ /* 0x000fe200078e0028 */
[----:B------:R-:W-:-:S03]  /*1ede0*/  @P1 IADD3 R45, PT, PT, R45, -0x7f000001, RZ ;  /* 0x80ffffff2d2d1810 */ /* 0x000fc60007ffe0ff */
[----:B------:R-:W-:-:S04]  /*1edf0*/  IMAD.HI.U32 R42, R33, 0x7f000001, R42 ;  /* 0x7f000001212a7827 */ /* 0x000fc800078e002a */
[C---:B------:R-:W-:Y:S01]  /*1ee00*/  IMAD.WIDE.U32 R40, R13.reuse, R22, RZ ;  /* 0x000000160d287225 */ /* 0x040fe200078e00ff */
[----:B------:R-:W-:Y:S01]  /*1ee10*/  ISETP.GE.U32.AND P3, PT, R42, 0x7f000001, PT ;  /* 0x7f0000012a00780c */ /* 0x000fe20003f66070 */
[----:B------:R-:W-:Y:S02]  /*1ee20*/  ISETP.GE.U32.AND P1, PT, R36, 0x7f000001, PT ;  /* 0x7f0000012400780c */ /* 0x000fe40003f26070 */
[----:B------:R-:W-:Y:S02]  /*1ee30*/  IMAD R39, R34, 0x7effffff, RZ ;  /* 0x7effffff22277824 */ /* 0x000fe400078e02ff */
[----:B------:R-:W-:Y:S01]  /*1ee40*/  IMAD.WIDE.U32 R14, R13, R2, RZ ;  /* 0x000000020d0e7225 */ /* 0x000fe200078e00ff */
[----:B------:R-:W-:-:S03]  /*1ee50*/  ISETP.GE.U32.AND P2, PT, R46, 0x7f000001, PT ;  /* 0x7f0000012e00780c */ /* 0x000fc60003f46070 */
[----:B------:R-:W-:Y:S02]  /*1ee60*/  IMAD R13, R40, 0x7effffff, RZ ;  /* 0x7effffff280d7824 */ /* 0x000fe400078e02ff */
[----:B------:R-:W-:-:S04]  /*1ee70*/  IMAD.HI.U32 R39, R39, 0x7f000001, R34 ;  /* 0x7f00000127277827 */ /* 0x000fc800078e0022 */
[----:B------:R-:W-:Y:S02]  /*1ee80*/  IMAD R33, R14, 0x7effffff, RZ ;  /* 0x7effffff0e217824 */ /* 0x000fe400078e02ff */
[----:B------:R-:W-:-:S04]  /*1ee90*/  IMAD.WIDE.U32 R34, R45, 0x5fffffa, RZ ;  /* 0x05fffffa2d227825 */ /* 0x000fc800078e00ff */
[----:B------:R-:W-:-:S04]  /*1eea0*/  IMAD.HI.U32 R41, R13, 0x7f000001, R40 ;  /* 0x7f0000010d297827 */ /* 0x000fc800078e0028 */
[----:B------:R-:W-:Y:S02]  /*1eeb0*/  IMAD R13, R45, 0x6, RZ ;  /* 0x000000062d0d7824 */ /* 0x000fe400078e02ff */
[----:B------:R-:W-:Y:S01]  /*1eec0*/  IMAD.HI.U32 R43, R33, 0x7f000001, R14 ;  /* 0x7f000001212b7827 */ /* 0x000fe200078e000e */
[----:B------:R-:W-:-:S03]  /*1eed0*/  @P4 IADD3 R44, PT, PT, R44, -0x7f000001, RZ ;  /* 0x80ffffff2c2c4810 */ /* 0x000fc60007ffe0ff */
[----:B------:R-:W-:Y:S01]  /*1eee0*/  IMAD.HI.U32 R13, R13, 0x7f000001, R34 ;  /* 0x7f0000010d0d7827 */ /* 0x000fe200078e0022 */
[----:B------:R-:W-:Y:S01]  /*1eef0*/  ISETP.GE.U32.AND P0, PT, R43, 0x7f000001, PT ;  /* 0x7f0000012b00780c */ /* 0x000fe20003f06070 */
[----:B------:R-:W-:Y:S02]  /*1ef00*/  @P3 IADD3 R42, PT, PT, R42, -0x7f000001, RZ ;  /* 0x80ffffff2a2a3810 */ /* 0x000fe40007ffe0ff */
[----:B------:R-:W-:Y:S01]  /*1ef10*/  @P1 IADD3 R36, PT, PT, R36, -0x7f000001, RZ ;  /* 0x80ffffff24241810 */ /* 0x000fe20007ffe0ff */
        /* <DEDUP_REMOVED lines=8> */
[----:B------:R-:W-:Y:S01]  /*1efa0*/  ISETP.GE.U32.AND P6, PT, R46, 0x7f000001, PT ;  /* 0x7f0000012e00780c */ /* 0x000fe20003fc6070 */
[----:B------:R-:W-:Y:S01]  /*1efb0*/  IMAD.HI.U32 R49, R33, 0x7f000001, R14 ;  /* 0x7f00000121317827 */ /* 0x000fe200078e000e */
[----:B------:R-:W-:-:S03]  /*1efc0*/  @P0 IADD3 R43, PT, PT, R43, -0x7f000001, RZ ;  /* 0x80ffffff2b2b0810 */ /* 0x000fc60007ffe0ff */
[----:B------:R-:W-:Y:S01]  /*1efd0*/  IMAD.WIDE.U32 R34, R12, R22, RZ ;  /* 0x000000160c227225 */ /* 0x000fe200078e00ff */
[----:B------:R-:W-:Y:S01]  /*1efe0*/  ISETP.GE.U32.AND P0, PT, R49, 0x7f000001, PT ;  /* 0x7f0000013100780c */ /* 0x000fe20003f06070 */
[----:B------:R-:W-:Y:S02]  /*1eff0*/  @P3 IADD3 R44, PT, PT, R44, -0x7f000001, RZ ;  /* 0x80ffffff2c2c3810 */ /* 0x000fe40007ffe0ff */
[----:B------:R-:W-:Y:S01]  /*1f000*/  @P1 IADD3 R13, PT, PT, R13, -0x7f000001, RZ ;  /* 0x80ffffff0d0d1810 */ /* 0x000fe20007ffe0ff */
[----:B------:R-:W-:Y:S02]  /*1f010*/  IMAD R47, R34, 0x7effffff, RZ ;  /* 0x7effffff222f7824 */ /* 0x000fe400078e02ff */
[----:B------:R-:W-:Y:S01]  /*1f020*/  IMAD.WIDE.U32 R14, R12, R2, RZ ;  /* 0x000000020c0e7225 */ /* 0x000fe200078e00ff */
[----:B------:R-:W-:Y:S02]  /*1f030*/  IADD3 R33, PT, PT, R44, R13, RZ ;  /* 0x0000000d2c217210 */ /* 0x000fe40007ffe0ff */
[----:B------:R-:W-:Y:S01]  /*1f040*/  @P2 IADD3 R39, PT, PT, R39, -0x7f000001, RZ ;  /* 0x80ffffff27272810 */ /* 0x000fe20007ffe0ff */
[----:B------:R-:W-:Y:S01]  /*1f050*/  IMAD.WIDE.U32 R12, R12, R17, RZ ;  /* 0x000000110c0c7225 */ /* 0x000fe200078e00ff */
[----:B------:R-:W-:-:S02]  /*1f060*/  @P6 IADD3 R46, PT, PT, R46, -0x7f000001, RZ ;  /* 0x80ffffff2e2e6810 */ /* 0x000fc40007ffe0ff */
[----:B------:R-:W-:Y:S02]  /*1f070*/  @P5 IADD3 R41, PT, PT, R41, -0x7f000001, RZ ;  /* 0x80ffffff29295810 */ /* 0x000fe40007ffe0ff */
[----:B------:R-:W-:Y:S01]  /*1f080*/  @P4 IADD3 R42, PT, PT, R42, -0x7f000001, RZ ;  /* 0x80ffffff2a2a4810 */ /* 0x000fe20007ffe0ff */
[----:B------:R-:W-:Y:S01]  /*1f090*/  IMAD.HI.U32 R44, R47, 0x7f000001, R34 ;  /* 0x7f0000012f2c7827 */ /* 0x000fe200078e0022 */
[----:B------:R-:W-:Y:S02]  /*1f0a0*/  IADD3 R16, PT, PT, R36, R43, RZ ;  /* 0x0000002b24107210 */ /* 0x000fe40007ffe0ff */
[----:B------:R-:W-:Y:S01]  /*1f0b0*/  IADD3 R36, PT, PT, R46, R39, RZ ;  /* 0x000000272e247210 */ /* 0x000fe20007ffe0ff */
[----:B------:R-:W-:Y:S01]  /*1f0c0*/  IMAD R45, R12, 0x7effffff, RZ ;  /* 0x7effffff0c2d7824 */ /* 0x000fe200078e02ff */
[----:B------:R-:W-:Y:S02]  /*1f0d0*/  @P0 IADD3 R49, PT, PT, R49, -0x7f000001, RZ ;  /* 0x80ffffff31310810 */ /* 0x000fe40007ffe0ff */
[----:B------:R-:W-:Y:S01]  /*1f0e0*/  IADD3 R39, PT, PT, R42, R41, RZ ;  /* 0x000000292a277210 */ /* 0x000fe20007ffe0ff */
[----:B------:R-:W-:Y:S01]  /*1f0f0*/  IMAD R43, R14, 0x7effffff, RZ ;  /* 0x7effffff0e2b7824 */ /* 0x000fe200078e02ff */
[----:B------:R-:W-:Y:S01]  /*1f100*/  ISETP.GE.U32.AND P0, PT, R44, 0x7f000001, PT ;  /* 0x7f0000012c00780c */ /* 0x000fe20003f06070 */
[----:B------:R-:W-:-:S04]  /*1f110*/  IMAD.HI.U32 R42, R45, 0x7f000001, R12 ;  /* 0x7f0000012d2a7827 */ /* 0x000fc800078e000c */
[----:B------:R-:W-:-:S04]  /*1f120*/  IMAD.WIDE.U32 R12, R11, R17, RZ ;  /* 0x000000110b0c7225 */ /* 0x000fc800078e00ff */
[----:B------:R-:W-:-:S04]  /*1f130*/  IMAD.HI.U32 R47, R43, 0x7f000001, R14 ;  /* 0x7f0000012b2f7827 */ /* 0x000fc800078e000e */
[----:B------:R-:W-:Y:S01]  /*1f140*/  IMAD.WIDE.U32 R40, R49, 0x5fffffa, RZ ;  /* 0x05fffffa31287825 */ /* 0x000fe200078e00ff */
[----:B------:R-:W-:-:S03]  /*1f150*/  ISETP.GE.U32.AND P4, PT, R47, 0x7f000001, PT ;  /* 0x7f0000012f00780c */ /* 0x000fc60003f86070 */
[----:B------:R-:W-:Y:S02]  /*1f160*/  IMAD R17, R12, 0x7effffff, RZ ;  /* 0x7effffff0c117824 */ /* 0x000fe400078e02ff */
[----:B------:R-:W-:Y:S02]  /*1f170*/  IMAD R49, R49, 0x6, RZ ;  /* 0x0000000631317824 */ /* 0x000fe400078e02ff */
[----:B------:R-:W-:Y:S01]  /*1f180*/  IMAD.WIDE.U32 R14, R11, R22, RZ ;  /* 0x000000160b0e7225 */ /* 0x000fe200078e00ff */
[----:B------:R-:W-:-:S03]  /*1f190*/  @P0 IADD3 R44, PT, PT, R44, -0x7f000001, RZ ;  /* 0x80ffffff2c2c0810 */ /* 0x000fc60007ffe0ff */
[----:B------:R-:W-:-:S04]  /*1f1a0*/  IMAD.WIDE.U32 R34, R11, R28, RZ ;  /* 0x0000001c0b227225 */ /* 0x000fc800078e00ff */
[----:B------:R-:W-:Y:S01]  /*1f1b0*/  IMAD.HI.U32 R17, R17, 0x7f000001, R12 ;  /* 0x7f00000111117827 */ /* 0x000fe200078e000c */
[----:B------:R-:W-:Y:S01]  /*1f1c0*/  ISETP.GE.U32.AND P2, PT, R36, 0x7f000001, PT ;  /* 0x7f0000012400780c */ /* 0x000fe20003f46070 */
[----:B------:R-:W-:Y:S02]  /*1f1d0*/  ISETP.GE.U32.AND P3, PT, R39, 0x7f000001, PT ;  /* 0x7f0000012700780c */ /* 0x000fe40003f66070 */
[----:B------:R-:W-:Y:S01]  /*1f1e0*/  IMAD.HI.U32 R49, R49, 0x7f000001, R40 ;  /* 0x7f00000131317827 */ /* 0x000fe200078e0028 */
[----:B------:R-:W-:Y:S01]  /*1f1f0*/  ISETP.GE.U32.AND P5, PT, R42, 0x7f000001, PT ;  /* 0x7f0000012a00780c */ /* 0x000fe20003fa6070 */
[----:B------:R-:W-:Y:S02]  /*1f200*/  ISETP.GE.U32.AND P1, PT, R17, 0x7f000001, PT ;  /* 0x7f0000011100780c */ /* 0x000fe40003f26070 */
[----:B------:R-:W-:Y:S02]  /*1f210*/  IMAD R41, R14, 0x7effffff, RZ ;  /* 0x7effffff0e297824 */ /* 0x000fe400078e02ff */
[----:B------:R-:W-:-:S02]  /*1f220*/  IMAD R43, R34, 0x7effffff, RZ ;  /* 0x7effffff222b7824 */ /* 0x000fc400078e02ff */
[----:B------:R-:W-:-:S04]  /*1f230*/  IMAD.HI.U32 R41, R41, 0x7f000001, R14 ;  /* 0x7f00000129297827 */ /* 0x000fc800078e000e */
[----:B------:R-:W-:-:S04]  /*1f240*/  IMAD.HI.U32 R43, R43, 0x7f000001, R34 ;  /* 0x7f0000012b2b7827 */ /* 0x000fc800078e0022 */
[----:B------:R-:W-:Y:S01]  /*1f250*/  IMAD.WIDE.U32 R14, R44, 0x5fffffa, RZ ;  /* 0x05fffffa2c0e7825 */ /* 0x000fe200078e00ff */
[----:B------:R-:W-:-:S03]  /*1f260*/  ISETP.GE.U32.AND P0, PT, R41, 0x7f000001, PT ;  /* 0x7f0000012900780c */ /* 0x000fc60003f06070 */
[----:B------:R-:W-:Y:S01]  /*1f270*/  IMAD.WIDE.U32 R12, R11, R2, RZ ;  /* 0x000000020b0c7225 */ /* 0x000fe200078e00ff */
[----:B------:R-:W-:-:S03]  /*1f280*/  @P4 IADD3 R47, PT, PT, R47, -0x7f000001, RZ ;  /* 0x80ffffff2f2f4810 */ /* 0x000fc60007ffe0ff */
[----:B------:R-:W-:Y:S01]  /*1f290*/  IMAD R11, R44, 0x6, RZ ;  /* 0x000000062c0b7824 */ /* 0x000fe200078e02ff */
[----:B------:R-:W-:-:S03]  /*1f2a0*/  ISETP.GE.U32.AND P4, PT, R43, 0x7f000001, PT ;  /* 0x7f0000012b00780c */ /* 0x000fc60003f86070 */
[----:B------:R-:W-:Y:S01]  /*1f2b0*/  IMAD.HI.U32 R2, R11, 0x7f000001, R14 ;  /* 0x7f0000010b027827 */ /* 0x000fe200078e000e */
[----:B------:R-:W-:Y:S02]  /*1f2c0*/  @P2 IADD3 R36, PT, PT, R36, -0x7f000001, RZ ;  /* 0x80ffffff24242810 */ /* 0x000fe40007ffe0ff */
[----:B------:R-:W-:Y:S02]  /*1f2d0*/  @P3 IADD3 R39, PT, PT, R39, -0x7f000001, RZ ;  /* 0x80ffffff27273810 */ /* 0x000fe40007ffe0ff */
[----:B------:R-:W-:Y:S01]  /*1f2e0*/  @P5 IADD3 R42, PT, PT, R42, -0x7f000001, RZ ;  /* 0x80ffffff2a2a5810 */ /* 0x000fe20007ffe0ff */
[----:B------:R-:W-:Y:S01]  /*1f2f0*/  ISETP.GE.U32.AND P3, PT, R49, 0x7f000001, PT ;  /* 0x7f0000013100780c */ /* 0x000fe20003f66070 */
[----:B------:R-:W-:Y:S01]  /*1f300*/  ISETP.GE.U32.AND P2, PT, R16, 0x7f000001, PT ;  /* 0x7f0000011000780c */ /* 0x000fe20003f46070 */
[----:B------:R-:W-:Y:S01]  /*1f310*/  @P1 IADD3 R17, PT, PT, R17, -0x7f000001, RZ ;  /* 0x80ffffff11111810 */ /* 0x000fe20007ffe0ff */
[----:B------:R-:W-:Y:S01]  /*1f320*/  IMAD R11, R12, 0x7effffff, RZ ;  /* 0x7effffff0c0b7824 */ /* 0x000fe200078e02ff */
[----:B------:R-:W-:Y:S01]  /*1f330*/  ISETP.GE.U32.AND P5, PT, R2, 0x7f000001, PT ;  /* 0x7f0000010200780c */ /* 0x000fe20003fa6070 */
[----:B------:R-:W-:-:S02]  /*1f340*/  ISETP.GE.U32.AND P1, PT, R33, 0x7f000001, PT ;  /* 0x7f0000012100780c */ /* 0x000fc40003f26070 */
[----:B------:R-:W-:Y:S01]  /*1f350*/  IMAD.HI.U32 R22, R11, 0x7f000001, R12 ;  /* 0x7f0000010b167827 */ /* 0x000fe200078e000c */
[----:B------:R-:W-:Y:S02]  /*1f360*/  @P0 IADD3 R41, PT, PT, R41, -0x7f000001, RZ ;  /* 0x80ffffff29290810 */ /* 0x000fe40007ffe0ff */
[----:B------:R-:W-:Y:S01]  /*1f370*/  @P4 IADD3 R43, PT, PT, R43, -0x7f000001, RZ ;  /* 0x80ffffff2b2b4810 */ /* 0x000fe20007ffe0ff */
[----:B------:R-:W-:Y:S01]  /*1f380*/  IMAD.WIDE.U32 R14, R17, 0x5fffffa, RZ ;  /* 0x05fffffa110e7825 */ /* 0x000fe200078e00ff */
[----:B------:R-:W-:Y:S01]  /*1f390*/  ISETP.GE.U32.AND P0, PT, R22, 0x7f000001, PT ;  /* 0x7f0000011600780c */ /* 0x000fe20003f06070 */
[----:B------:R-:W-:Y:S02]  /*1f3a0*/  @P3 IADD3 R49, PT, PT, R49, -0x7f000001, RZ ;  /* 0x80ffffff31313810 */ /* 0x000fe40007ffe0ff */
[----:B------:R-:W-:Y:S01]  /*1f3b0*/  @P2 IADD3 R16, PT, PT, R16, -0x7f000001, RZ ;  /* 0x80ffffff10102810 */ /* 0x000fe20007ffe0ff */
[----:B------:R-:W-:Y:S01]  /*1f3c0*/  IMAD.WIDE.U32 R34, R41, 0x5fffffa, RZ ;  /* 0x05fffffa29227825 */ /* 0x000fe200078e00ff */
[----:B------:R-:W-:-:S02]  /*1f3d0*/  @P5 IADD3 R2, PT, PT, R2, -0x7f000001, RZ ;  /* 0x80ffffff02025810 */ /* 0x000fc40007ffe0ff */
[----:B------:R-:W-:Y:S01]  /*1f3e0*/  @P1 IADD3 R33, PT, PT, R33, -0x7f000001, RZ ;  /* 0x80ffffff21211810 */ /* 0x000fe20007ffe0ff */
[----:B------:R-:W-:Y:S02]  /*1f3f0*/  IMAD R11, R17, 0x6, RZ ;  /* 0x00000006110b7824 */ /* 0x000fe400078e02ff */
[----:B------:R-:W-:-:S04]  /*1f400*/  IMAD.WIDE.U32 R12, R43, 0x5fffffa, RZ ;  /* 0x05fffffa2b0c7825 */ /* 0x000fc800078e00ff */
[----:B------:R-:W-:Y:S02]  /*1f410*/  IMAD R17, R41, 0x6, RZ ;  /* 0x0000000629117824 */ /* 0x000fe400078e02ff */
[----:B------:R-:W-:Y:S01]  /*1f420*/  IMAD R41, R43, 0x6, RZ ;  /* 0x000000062b297824 */ /* 0x000fe200078e02ff */
[----:B------:R-:W-:Y:S01]  /*1f430*/  IADD3 R16, PT, PT, R16, R49, RZ ;  /* 0x0000003110107210 */ /* 0x000fe20007ffe0ff */
[----:B------:R-:W-:Y:S01]  /*1f440*/  IMAD.HI.U32 R14, R11, 0x7f000001, R14 ;  /* 0x7f0000010b0e7827 */ /* 0x000fe200078e000e */
[----:B------:R-:W-:Y:S02]  /*1f450*/  IADD3 R36, PT, PT, R36, R47, RZ ;  /* 0x0000002f24247210 */ /* 0x000fe40007ffe0ff */
        /* <DEDUP_REMOVED lines=53> */
[----:B------:R-:W4:Y:S04]  /*1f7b0*/  LD.E R13, desc[UR8][R8.64+0x28] ;  /* 0x00002808080d7980 */ /* 0x000f28000c101900 */
[----:B------:R0:W4:Y:S04]  /*1f7c0*/  LD.E R12, desc[UR8][R8.64+0x2c] ;  /* 0x00002c08080c7980 */ /* 0x000128000c101900 */
[----:B------:R-:W4:Y:S04]  /*1f7d0*/  LDL R11, [R1+0x110] ;  /* 0x00011000010b7983 */ /* 0x000f280000100800 */
[----:B------:R-:W4:Y:S04]  /*1f7e0*/  LDL R5, [R1+0x114] ;  /* 0x0001140001057983 */ /* 0x000f280000100800 */
[----:B------:R-:W4:Y:S04]  /*1f7f0*/  LDL R10, [R1+0x118] ;  /* 0x00011800010a7983 */ /* 0x000f280000100800 */
[----:B0-----:R-:W4:Y:S04]  /*1f800*/  LDL R2, [R1+0x11c] ;  /* 0x00011c0001027983 */ /* 0x001f280000100800 */
[----:B------:R-:W4:Y:S01]  /*1f810*/  LDL.64 R6, [R1+0x100] ;  /* 0x0001000001067983 */ /* 0x000f220000100a00 */
[----:B------:R-:W-:Y:S01]  /*1f820*/  IADD3 R4, PT, PT, R4, R37, RZ ;  /* 0x0000002504047210 */ /* 0x000fe20007ffe0ff */
[----:B------:R-:W-:-:S04]  /*1f830*/  ISETP.GE.U32.AND P6, PT, R31, R20, PT ;  /* 0x000000141f00720c */ /* 0x000fc80003fc6070 */
[----:B------:R-:W-:Y:S01]  /*1f840*/  ISETP.GE.U32.AND P0, PT, R4, 0x7f000001, PT ;  /* 0x7f0000010400780c */ /* 0x000fe20003f06070 */
[----:B------:R-:W-:Y:S02]  /*1f850*/  IADD3 R25, PT, PT, R25, R23, RZ ;  /* 0x0000001719197210 */ /* 0x000fe40007ffe0ff */
[----:B------:R-:W-:Y:S02]  /*1f860*/  IADD3 R27, PT, PT, R27, R24, RZ ;  /* 0x000000181b1b7210 */ /* 0x000fe40007ffe0ff */
[----:B------:R-:W-:Y:S02]  /*1f870*/  IADD3 R31, PT, PT, -R20, R31, RZ ;  /* 0x0000001f141f7210 */ /* 0x000fe40007ffe1ff */
[----:B------:R-:W-:Y:S01]  /*1f880*/  IADD3 R26, PT, PT, R26, R38, RZ ;  /* 0x000000261a1a7210 */ /* 0x000fe20007ffe0ff */
[----:B------:R-:W-:Y:S01]  /*1f890*/  ISETP.GE.U32.AND P3, PT, R30, R19, PT ;  /* 0x000000131e00720c */ /* 0x000fe20003f66070 */
[----:B------:R-:W-:Y:S01]  /*1f8a0*/  ISETP.GE.U32.AND P4, PT, R25, 0x7f000001, PT ;  /* 0x7f0000011900780c */ /* 0x000fe20003f86070 */
[----:B------:R-:W-:Y:S01]  /*1f8b0*/  ISETP.GE.U32.AND P1, PT, R29, R18, PT ;  /* 0x000000121d00720c */ /* 0x000fe20003f26070 */
[----:B------:R-:W-:-:S02]  /*1f8c0*/  @!P6 IADD3 R31, PT, PT, R31, 0x7f000001, RZ ;  /* 0x7f0000011f1fe810 */ /* 0x000fc40007ffe0ff */
[----:B------:R-:W-:Y:S01]  /*1f8d0*/  @P0 IADD3 R4, PT, PT, R4, -0x7f000001, RZ ;  /* 0x80ffffff04040810 */ /* 0x000fe20007ffe0ff */
[----:B------:R-:W-:Y:S01]  /*1f8e0*/  ISETP.GE.U32.AND P0, PT, R27, 0x7f000001, PT ;  /* 0x7f0000011b00780c */ /* 0x000fe20003f06070 */
[----:B------:R-:W-:Y:S01]  /*1f8f0*/  ISETP.GE.U32.AND P2, PT, R26, 0x7f000001, PT ;  /* 0x7f0000011a00780c */ /* 0x000fe20003f46070 */
[----:B------:R-:W-:Y:S01]  /*1f900*/  ISETP.GE.U32.AND P5, PT, R32, R21, PT ;  /* 0x000000152000720c */ /* 0x000fe20003fa6070 */
[----:B------:R-:W-:Y:S02]  /*1f910*/  IADD3 R30, PT, PT, -R19, R30, RZ ;  /* 0x0000001e131e7210 */ /* 0x000fe40007ffe1ff */
[----:B-1----:R-:W-:Y:S01]  /*1f920*/  IADD3 R16, PT, PT, -R18, R29, RZ ;  /* 0x0000001d12107210 */ /* 0x002fe20007ffe1ff */
[----:B------:R-:W-:Y:S02]  /*1f930*/  ISETP.GE.U32.AND P6, PT, R31, R4, PT ;  /* 0x000000041f00720c */ /* 0x000fe40003fc6070 */
[----:B------:R-:W-:Y:S02]  /*1f940*/  @P4 IADD3 R25, PT, PT, R25, -0x7f000001, RZ ;  /* 0x80ffffff19194810 */ /* 0x000fe40007ffe0ff */
[----:B------:R-:W-:-:S02]  /*1f950*/  @!P3 IADD3 R30, PT, PT, R30, 0x7f000001, RZ ;  /* 0x7f0000011e1eb810 */ /* 0x000fc40007ffe0ff */
[----:B------:R-:W-:Y:S02]  /*1f960*/  @!P1 IADD3 R16, PT, PT, R16, 0x7f000001, RZ ;  /* 0x7f00000110109810 */ /* 0x000fe40007ffe0ff */
[----:B------:R-:W-:Y:S02]  /*1f970*/  IADD3 R9, PT, PT, -R21, R32, RZ ;  /* 0x0000002015097210 */ /* 0x000fe40007ffe1ff */
[----:B------:R-:W-:Y:S02]  /*1f980*/  @P0 IADD3 R27, PT, PT, R27, -0x7f000001, RZ ;  /* 0x80ffffff1b1b0810 */ /* 0x000fe40007ffe0ff */
[----:B------:R-:W-:Y:S02]  /*1f990*/  IADD3 R31, PT, PT, -R4, R31, RZ ;  /* 0x0000001f041f7210 */ /* 0x000fe40007ffe1ff */
[----:B------:R-:W-:Y:S01]  /*1f9a0*/  @P2 IADD3 R26, PT, PT, R26, -0x7f000001, RZ ;  /* 0x80ffffff1a1a2810 */ /* 0x000fe20007ffe0ff */
[----:B------:R-:W-:Y:S01]  /*1f9b0*/  ISETP.GE.U32.AND P1, PT, R30, R25, PT ;  /* 0x000000191e00720c */ /* 0x000fe20003f26070 */
[----:B------:R-:W-:Y:S01]  /*1f9c0*/  @!P5 IADD3 R9, PT, PT, R9, 0x7f000001, RZ ;  /* 0x7f0000010909d810 */ /* 0x000fe20007ffe0ff */
[----:B------:R-:W-:Y:S01]  /*1f9d0*/  ISETP.GE.U32.AND P2, PT, R16, R27, PT ;  /* 0x0000001b1000720c */ /* 0x000fe20003f46070 */
[----:B------:R-:W-:-:S02]  /*1f9e0*/  @!P6 IADD3 R31, PT, PT, R31, 0x7f000001, RZ ;  /* 0x7f0000011f1fe810 */ /* 0x000fc40007ffe0ff */
[----:B------:R-:W-:Y:S01]  /*1f9f0*/  IADD3 R25, PT, PT, -R25, R30, RZ ;  /* 0x0000001e19197210 */ /* 0x000fe20007ffe1ff */
[----:B------:R-:W-:Y:S01]  /*1fa00*/  ISETP.GE.U32.AND P0, PT, R9, R26, PT ;  /* 0x0000001a0900720c */ /* 0x000fe20003f06070 */
[----:B------:R-:W-:Y:S01]  /*1fa10*/  IADD3 R17, PT, PT, -R26, R9, RZ ;  /* 0x000000091a117210 */ /* 0x000fe20007ffe1ff */
[----:B------:R-:W-:Y:S01]  /*1fa20*/  IMAD.WIDE.U32 R8, R31, R0, RZ ;  /* 0x000000001f087225 */ /* 0x000fe200078e00ff */
[----:B------:R-:W-:-:S03]  /*1fa30*/  IADD3 R23, PT, PT, -R27, R16, RZ ;  /* 0x000000101b177210 */ /* 0x000fc60007ffe1ff */
[----:B------:R-:W-:Y:S01]  /*1fa40*/  IMAD R27, R8, 0x7effffff, RZ ;  /* 0x7effffff081b7824 */ /* 0x000fe200078e02ff */
[----:B------:R-:W-:Y:S02]  /*1fa50*/  @!P1 IADD3 R25, PT, PT, R25, 0x7f000001, RZ ;  /* 0x7f00000119199810 */ /* 0x000fe40007ffe0ff */
[----:B------:R-:W-:Y:S01]  /*1fa60*/  @!P2 IADD3 R23, PT, PT, R23, 0x7f000001, RZ ;  /* 0x7f0000011717a810 */ /* 0x000fe20007ffe0ff */
[----:B------:R-:W-:-:S04]  /*1fa70*/  IMAD.HI.U32 R4, R27, 0x7f000001, R8 ;  /* 0x7f0000011b047827 */ /* 0x000fc800078e0008 */
[----:B------:R-:W-:Y:S01]  /*1fa80*/  IMAD.WIDE.U32 R8, R25, R0, RZ ;  /* 0x0000000019087225 */ /* 0x000fe200078e00ff */
[----:B------:R-:W-:-:S03]  /*1fa90*/  @!P0 IADD3 R17, PT, PT, R17, 0x7f000001, RZ ;  /* 0x7f00000111118810 */ /* 0x000fc60007ffe0ff */
[----:B--2---:R-:W-:Y:S01]  /*1faa0*/  IMAD.WIDE.U32 R22, R23, R0, RZ ;  /* 0x0000000017167225 */ /* 0x004fe200078e00ff */
[----:B------:R-:W-:-:S03]  /*1fab0*/  ISETP.GE.U32.AND P1, PT, R4, 0x7f000001, PT ;  /* 0x7f0000010400780c */ /* 0x000fc60003f26070 */
[----:B------:R-:W-:Y:S02]  /*1fac0*/  IMAD R27, R8, 0x7effffff, RZ ;  /* 0x7effffff081b7824 */ /* 0x000fe400078e02ff */
[----:B------:R-:W-:Y:S02]  /*1fad0*/  IMAD R29, R22, 0x7effffff, RZ ;  /* 0x7effffff161d7824 */ /* 0x000fe400078e02ff */
[----:B------:R-:W-:-:S04]  /*1fae0*/  IMAD.WIDE.U32 R16, R17, R0, RZ ;  /* 0x0000000011107225 */ /* 0x000fc800078e00ff */
[----:B------:R-:W-:-:S04]  /*1faf0*/  IMAD.HI.U32 R8, R27, 0x7f000001, R8 ;  /* 0x7f0000011b087827 */ /* 0x000fc800078e0008 */
[----:B------:R-:W-:-:S04]  /*1fb00*/  IMAD.HI.U32 R9, R29, 0x7f000001, R22 ;  /* 0x7f0000011d097827 */ /* 0x000fc800078e0016 */
[----:B------:R-:W-:Y:S01]  /*1fb10*/  IMAD R25, R16, 0x7effffff, RZ ;  /* 0x7effffff10197824 */ /* 0x000fe200078e02ff */
[----:B------:R-:W-:-:S03]  /*1fb20*/  ISETP.GE.U32.AND P3, PT, R9, 0x7f000001, PT ;  /* 0x7f0000010900780c */ /* 0x000fc60003f66070 */
[----:B------:R-:W-:Y:S01]  /*1fb30*/  IMAD.HI.U32 R0, R25, 0x7f000001, R16 ;  /* 0x7f00000119007827 */ /* 0x000fe200078e0010 */
[----:B------:R-:W-:Y:S01]  /*1fb40*/  @P1 IADD3 R4, PT, PT, R4, -0x7f000001, RZ ;  /* 0x80ffffff04041810 */ /* 0x000fe20007ffe0ff */
[----:B------:R-:W-:-:S03]  /*1fb50*/  ISETP.GE.U32.AND P2, PT, R8, 0x7f000001, PT ;  /* 0x7f0000010800780c */ /* 0x000fc60003f46070 */
[----:B------:R-:W-:-:S05]  /*1fb60*/  ISETP.GE.U32.AND P0, PT, R0, 0x7f000001, PT ;  /* 0x7f0000010000780c */ /* 0x000fca0003f06070 */
[----:B------:R-:W-:-:S05]  /*1fb70*/  @P3 IADD3 R9, PT, PT, R9, -0x7f000001, RZ ;  /* 0x80ffffff09093810 */ /* 0x000fca0007ffe0ff */
[----:B------:R-:W-:-:S03]  /*1fb80*/  @P2 IADD3 R8, PT, PT, R8, -0x7f000001, RZ ;  /* 0x80ffffff08082810 */ /* 0x000fc60007ffe0ff */
[----:B------:R-:W-:Y:S01]  /*1fb90*/  @P0 IADD3 R0, PT, PT, R0, -0x7f000001, RZ ;  /* 0x80ffffff00000810 */ /* 0x000fe20007ffe0ff */
[----:B---3--:R-:W-:-:S04]  /*1fba0*/  IMAD.WIDE.U32 R22, R15, R4, RZ ;  /* 0x000000040f167225 */ /* 0x008fc800078e00ff */
[----:B------:R-:W-:-:S04]  /*1fbb0*/  IMAD R27, R22, 0x7effffff, RZ ;  /* 0x7effffff161b7824 */ /* 0x000fc800078e02ff */
[----:B------:R-:W-:-:S04]  /*1fbc0*/  IMAD.HI.U32 R28, R27, 0x7f000001, R22 ;  /* 0x7f0000011b1c7827 */ /* 0x000fc800078e0016 */
[----:B----4-:R-:W-:-:S04]  /*1fbd0*/  IMAD.WIDE.U32 R26, R14, R9, RZ ;  /* 0x000000090e1a7225 */ /* 0x010fc800078e00ff */
[----:B------:R-:W-:-:S04]  /*1fbe0*/  IMAD.WIDE.U32 R22, R15, R9, RZ ;  /* 0x000000090f167225 */ /* 0x000fc800078e00ff */
[----:B------:R-:W-:Y:S02]  /*1fbf0*/  IMAD R33, R26, 0x7effffff, RZ ;  /* 0x7effffff1a217824 */ /* 0x000fe400078e02ff */
[----:B------:R-:W-:-:S04]  /*1fc00*/  IMAD.WIDE.U32 R24, R15, R8, RZ ;  /* 0x000000080f187225 */ /* 0x000fc800078e00ff */
[----:B------:R-:W-:-:S04]  /*1fc10*/  IMAD.WIDE.U32 R16, R15, R0, RZ ;  /* 0x000000000f107225 */ /* 0x000fc800078e00ff */
[----:B------:R-:W-:Y:S02]  /*1fc20*/  IMAD R15, R22, 0x7effffff, RZ ;  /* 0x7effffff160f7824 */ /* 0x000fe400078e02ff */
[----:B------:R-:W-:-:S04]  /*1fc30*/  IMAD.HI.U32 R26, R33, 0x7f000001, R26 ;  /* 0x7f000001211a7827 */ /* 0x000fc800078e001a */
[----:B------:R-:W-:Y:S02]  /*1fc40*/  IMAD R29, R16, 0x7effffff, RZ ;  /* 0x7effffff101d7824 */ /* 0x000fe400078e02ff */
[----:B------:R-:W-:Y:S02]  /*1fc50*/  IMAD R31, R24, 0x7effffff, RZ ;  /* 0x7effffff181f7824 */ /* 0x000fe400078e02ff */
[----:B------:R-:W-:Y:S01]  /*1fc60*/  IMAD.HI.U32 R33, R15, 0x7f000001, R22 ;  /* 0x7f0000010f217827 */ /* 0x000fe200078e0016 */
[----:B------:R-:W-:Y:S01]  /*1fc70*/  ISETP.GE.U32.AND P6, PT, R26, 0x7f000001, PT ;  /* 0x7f0000011a00780c */ /* 0x000fe20003fc6070 */
[----:B------:R-:W-:Y:S02]  /*1fc80*/  ISETP.GE.U32.AND P3, PT, R28, 0x7f000001, PT ;  /* 0x7f0000011c00780c */ /* 0x000fe40003f66070 */
[----:B------:R-:W-:Y:S01]  /*1fc90*/  IMAD.HI.U32 R30, R29, 0x7f000001, R16 ;  /* 0x7f0000011d1e7827 */ /* 0x000fe200078e0010 */
[----:B------:R-:W-:-:S03]  /*1fca0*/  ISETP.GE.U32.AND P5, PT, R33, 0x7f000001, PT ;  /* 0x7f0000012100780c */ /* 0x000fc60003fa6070 */
[----:B------:R-:W-:-:S04]  /*1fcb0*/  IMAD.HI.U32 R32, R31, 0x7f000001, R24 ;  /* 0x7f0000011f207827 */ /* 0x000fc800078e0018 */
[----:B------:R-:W-:Y:S01]  /*1fcc0*/  IMAD.WIDE.U32 R16, R14, R0, RZ ;  /* 0x000000000e107225 */ /* 0x000fe200078e00ff */
[----:B------:R-:W-:-:S03]  /*1fcd0*/  ISETP.GE.U32.AND P4, PT, R32, 0x7f000001, PT ;  /* 0x7f0000012000780c */ /* 0x000fc60003f86070 */
[----:B------:R-:W-:-:S04]  /*1fce0*/  IMAD.WIDE.U32 R24, R14, R4, RZ ;  /* 0x000000040e187225 */ /* 0x000fc800078e00ff */
[----:B------:R-:W-:Y:S02]  /*1fcf0*/  IMAD R27, R16, 0x7effffff, RZ ;  /* 0x7effffff101b7824 */ /* 0x000fe400078e02ff */
[----:B------:R-:W-:Y:S01]  /*1fd00*/  IMAD.WIDE.U32 R14, R14, R8, RZ ;  /* 0x000000080e0e7225 */ /* 0x000fe200078e00ff */
[----:B------:R-:W-:-:S03]  /*1fd10*/  ISETP.GE.U32.AND P0, PT, R30, 0x7f000001, PT ;  /* 0x7f0000011e00780c */ /* 0x000fc60003f06070 */
[----:B------:R-:W-:Y:S02]  /*1fd20*/  IMAD R29, R24, 0x7effffff, RZ ;  /* 0x7effffff181d7824 */ /* 0x000fe400078e02ff */
[----:B------:R-:W-:Y:S01]  /*1fd30*/  IMAD.HI.U32 R27, R27, 0x7f000001, R16 ;  /* 0x7f0000011b1b7827 */ /* 0x000fe200078e0010 */
[----:B------:R-:W-:-:S03]  /*1fd40*/  @P6 IADD3 R26, PT, PT, R26, -0x7f000001, RZ ;  /* 0x80ffffff1a1a6810 */ /* 0x000fc60007ffe0ff */
[----:B------:R-:W-:Y:S02]  /*1fd50*/  IMAD R31, R14, 0x7effffff, RZ ;  /* 0x7effffff0e1f7824 */ /* 0x000fe400078e02ff */
[----:B------:R-:W-:Y:S01]  /*1fd60*/  IMAD.HI.U32 R29, R29, 0x7f000001, R24 ;  /* 0x7f0000011d1d7827 */ /* 0x000fe200078e0018 */
[----:B------:R-:W-:Y:S01]  /*1fd70*/  ISETP.GE.U32.AND P1, PT, R27, 0x7f000001, PT ;  /* 0x7f0000011b00780c */ /* 0x000fe20003f26070 */
[----:B------:R-:W-:Y:S02]  /*1fd80*/  @P3 IADD3 R28, PT, PT, R28, -0x7f000001, RZ ;  /* 0x80ffffff1c1c3810 */ /* 0x000fe40007ffe0ff */
[----:B------:R-:W-:Y:S01]  /*1fd90*/  @P5 IADD3 R33, PT, PT, R33, -0x7f000001, RZ ;  /* 0x80ffffff21215810 */ /* 0x000fe20007ffe0ff */
[----:B------:R-:W-:Y:S01]  /*1fda0*/  IMAD.HI.U32 R16, R31, 0x7f000001, R14 ;  /* 0x7f0000011f107827 */ /* 0x000fe200078e000e */
[----:B------:R-:W-:Y:S01]  /*1fdb0*/  ISETP.GE.U32.AND P2, PT, R29, 0x7f000001, PT ;  /* 0x7f0000011d00780c */ /* 0x000fe20003f46070 */
[----:B------:R-:W-:Y:S02]  /*1fdc0*/  @P4 IADD3 R32, PT, PT, R32, -0x7f000001, RZ ;  /* 0x80ffffff20204810 */ /* 0x000fe40007ffe0ff */
[----:B------:R-:W-:Y:S01]  /*1fdd0*/  IMAD.WIDE.U32 R14, R26, 0x5fffffa, RZ ;  /* 0x05fffffa1a0e7825 */ /* 0x000fe200078e00ff */
[----:B------:R-:W-:Y:S01]  /*1fde0*/  ISETP.GE.U32.AND P6, PT, R28, 0x7f000001, PT ;  /* 0x7f0000011c00780c */ /* 0x000fe20003fc6070 */
[----:B------:R-:W-:-:S02]  /*1fdf0*/  ISETP.GE.U32.AND P3, PT, R16, 0x7f000001, PT ;  /* 0x7f0000011000780c */ /* 0x000fc40003f66070 */
[----:B------:R-:W-:Y:S01]  /*1fe00*/  IMAD.WIDE.U32 R22, R13, R9, RZ ;  /* 0x000000090d167225 */ /* 0x000fe200078e00ff */
[----:B------:R-:W-:-:S03]  /*1fe10*/  ISETP.GE.U32.AND P4, PT, R33, 0x7f000001, PT ;  /* 0x7f0000012100780c */ /* 0x000fc60003f86070 */
[----:B------:R-:W-:Y:S01]  /*1fe20*/  IMAD R17, R26, 0x6, RZ ;  /* 0x000000061a117824 */ /* 0x000fe200078e02ff */
[----:B------:R-:W-:Y:S01]  /*1fe30*/  @P0 IADD3 R30, PT, PT, R30, -0x7f000001, RZ ;  /* 0x80ffffff1e1e0810 */ /* 0x000fe20007ffe0ff */
[----:B------:R-:W-:Y:S02]  /*1fe40*/  IMAD R25, R22, 0x7effffff, RZ ;  /* 0x7effffff16197824 */ /* 0x000fe400078e02ff */
[----:B------:R-:W-:Y:S01]  /*1fe50*/  IMAD.HI.U32 R31, R17, 0x7f000001, R14 ;  /* 0x7f000001111f7827 */ /* 0x000fe200078e000e */
[----:B------:R-:W-:Y:S01]  /*1fe60*/  ISETP.GE.U32.AND P5, PT, R32, 0x7f000001, PT ;  /* 0x7f0000012000780c */ /* 0x000fe20003fa6070 */
[----:B------:R-:W-:Y:S02]  /*1fe70*/  @P1 IADD3 R27, PT, PT, R27, -0x7f000001, RZ ;  /* 0x80ffffff1b1b1810 */ /* 0x000fe40007ffe0ff */
[----:B------:R-:W-:Y:S01]  /*1fe80*/  IMAD.HI.U32 R34, R25, 0x7f000001, R22 ;  /* 0x7f00000119227827 */ /* 0x000fe200078e0016 */
[----:B------:R-:W-:Y:S01]  /*1fe90*/  ISETP.GE.U32.AND P1, PT, R30, 0x7f000001, PT ;  /* 0x7f0000011e00780c */ /* 0x000fe20003f26070 */
[----:B------:R-:W-:Y:S01]  /*1fea0*/  ISETP.GE.U32.AND P0, PT, R31, 0x7f000001, PT ;  /* 0x7f0000011f00780c */ /* 0x000fe20003f06070 */
[----:B------:R-:W-:-:S02]  /*1feb0*/  @P2 IADD3 R29, PT, PT, R29, -0x7f000001, RZ ;  /* 0x80ffffff1d1d2810 */ /* 0x000fc40007ffe0ff */
[----:B------:R-:W-:Y:S01]  /*1fec0*/  @P6 IADD3 R28, PT, PT, R28, -0x7f000001, RZ ;  /* 0x80ffffff1c1c6810 */ /* 0x000fe20007ffe0ff */
[----:B------:R-:W-:Y:S01]  /*1fed0*/  ISETP.GE.U32.AND P2, PT, R34, 0x7f000001, PT ;  /* 0x7f0000012200780c */ /* 0x000fe20003f46070 */
[----:B------:R-:W-:Y:S02]  /*1fee0*/  @P3 IADD3 R16, PT, PT, R16, -0x7f000001, RZ ;  /* 0x80ffffff10103810 */ /* 0x000fe40007ffe0ff */
[----:B------:R-:W-:Y:S01]  /*1fef0*/  @P4 IADD3 R33, PT, PT, R33, -0x7f000001, RZ ;  /* 0x80ffffff21214810 */ /* 0x000fe20007ffe0ff */
[----:B------:R-:W-:Y:S01]  /*1ff00*/  IMAD.WIDE.U32 R22, R13, R8, RZ ;  /* 0x000000080d167225 */ /* 0x000fe200078e00ff */
[----:B------:R-:W-:Y:S02]  /*1ff10*/  IADD3 R26, PT, PT, R28, R27, RZ ;  /* 0x0000001b1c1a7210 */ /* 0x000fe40007ffe0ff */
[----:B------:R-:W-:Y:S02]  /*1ff20*/  @P5 IADD3 R32, PT, PT, R32, -0x7f000001, RZ ;  /* 0x80ffffff20205810 */ /* 0x000fe40007ffe0ff */
[----:B------:R-:W-:Y:S01]  /*1ff30*/  IADD3 R28, PT, PT, R33, R16, RZ ;  /* 0x00000010211c7210 */ /* 0x000fe20007ffe0ff */
[----:B------:R-:W-:Y:S01]  /*1ff40*/  IMAD R33, R22, 0x7effffff, RZ ;  /* 0x7effffff16217824 */ /* 0x000fe200078e02ff */
[----:B------:R-:W-:-:S02]  /*1ff50*/  @P1 IADD3 R30, PT, PT, R30, -0x7f000001, RZ ;  /* 0x80ffffff1e1e1810 */ /* 0x000fc40007ffe0ff */
[----:B------:R-:W-:Y:S01]  /*1ff60*/  @P0 IADD3 R31, PT, PT, R31, -0x7f000001, RZ ;  /* 0x80ffffff1f1f0810 */ /* 0x000fe20007ffe0ff */
[C---:B------:R-:W-:Y:S01]  /*1ff70*/  IMAD.WIDE.U32 R14, R13.reuse, R0, RZ ;  /* 0x000000000d0e7225 */ /* 0x040fe200078e00ff */
[----:B------:R-:W-:Y:S02]  /*1ff80*/  IADD3 R27, PT, PT, R32, R29, RZ ;  /* 0x0000001d201b7210 */ /* 0x000fe40007ffe0ff */
[----:B------:R-:W-:Y:S01]  /*1ff90*/  @P2 IADD3 R34, PT, PT, R34, -0x7f000001, RZ ;  /* 0x80ffffff22222810 */ /* 0x000fe20007ffe0ff */
[----:B------:R-:W-:Y:S01]  /*1ffa0*/  IMAD.WIDE.U32 R16, R13, R4, RZ ;  /* 0x000000040d107225 */ /* 0x000fe200078e00ff */
[----:B------:R-:W-:-:S03]  /*1ffb0*/  IADD3 R29, PT, PT, R30, R31, RZ ;  /* 0x0000001f1e1d7210 */ /* 0x000fc60007ffe0ff */
[----:B------:R-:W-:-:S04]  /*1ffc0*/  IMAD.HI.U32 R33, R33, 0x7f000001, R22 ;  /* 0x7f00000121217827 */ /* 0x000fc800078e0016 */
[----:B------:R-:W-:Y:S01]  /*1ffd0*/  IMAD R13, R14, 0x7effffff, RZ ;  /* 0x7effffff0e0d7824 */ /* 0x000fe200078e02ff */
[----:B------:R-:W-:Y:S01]  /*1ffe0*/  ISETP.GE.U32.AND P0, PT, R33, 0x7f000001, PT ;  /* 0x7f0000012100780c */ /* 0x000fe20003f06070 */
[----:B------:R-:W-:Y:S02]  /*1fff0*/  IMAD R31, R16, 0x7effffff, RZ ;  /* 0x7effffff101f7824 */ /* 0x000fe400078e02ff */
[----:B------:R-:W-:Y:S01]  /*20000*/  IMAD.WIDE.U32 R24, R34, 0x5fffffa, RZ ;  /* 0x05fffffa22187825 */ /* 0x000fe200078e00ff */
[----:B------:R-:W-:-:S03]  /*20010*/  ISETP.GE.U32.AND P1, PT, R27, 0x7f000001, PT ;  /* 0x7f0000011b00780c */ /* 0x000fc60003f26070 */
[----:B------:R-:W-:-:S04]  /*20020*/  IMAD.HI.U32 R22, R13, 0x7f000001, R14 ;  /* 0x7f0000010d167827 */ /* 0x000fc800078e000e */
[----:B------:R-:W-:Y:S02]  /*20030*/  IMAD R23, R34, 0x6, RZ ;  /* 0x0000000622177824 */ /* 0x000fe400078e02ff */
[----:B------:R-:W-:-:S04]  /*20040*/  IMAD.HI.U32 R31, R31, 0x7f000001, R16 ;  /* 0x7f0000011f1f7827 */ /* 0x000fc800078e0010 */
[----:B------:R-:W-:Y:S01]  /*20050*/  IMAD.WIDE.U32 R14, R12, R4, RZ ;  /* 0x000000040c0e7225 */ /* 0x000fe200078e00ff */
[----:B------:R-:W-:-:S03]  /*20060*/  ISETP.GE.U32.AND P6, PT, R22, 0x7f000001, PT ;  /* 0x7f0000011600780c */ /* 0x000fc60003fc6070 */
[----:B------:R-:W-:-:S04]  /*20070*/  IMAD.WIDE.U32 R16, R12, R8, RZ ;  /* 0x000000080c107225 */ /* 0x000fc800078e00ff */
[----:B------:R-:W-:-:S04]  /*20080*/  IMAD.HI.U32 R25, R23, 0x7f000001, R24 ;  /* 0x7f00000117197827 */ /* 0x000fc800078e0018 */
[----:B------:R-:W-:Y:S02]  /*20090*/  IMAD R13, R14, 0x7effffff, RZ ;  /* 0x7effffff0e0d7824 */ /* 0x000fe400078e02ff */
[----:B------:R-:W-:-:S04]  /*200a0*/  IMAD.WIDE.U32 R8, R12, R9, RZ ;  /* 0x000000090c087225 */ /* 0x000fc800078e00ff */
[----:B------:R-:W-:Y:S02]  /*200b0*/  IMAD R23, R16, 0x7effffff, RZ ;  /* 0x7effffff10177824 */ /* 0x000fe400078e02ff */
[----:B------:R-:W-:Y:S01]  /*200c0*/  IMAD.HI.U32 R14, R13, 0x7f000001, R14 ;  /* 0x7f0000010d0e7827 */ /* 0x000fe200078e000e */
[----:B------:R-:W-:-:S03]  /*200d0*/  @P0 IADD3 R33, PT, PT, R33, -0x7f000001, RZ ;  /* 0x80ffffff21210810 */ /* 0x000fc60007ffe0ff */
[----:B------:R-:W-:Y:S02]  /*200e0*/  IMAD R13, R8, 0x7effffff, RZ ;  /* 0x7effffff080d7824 */ /* 0x000fe400078e02ff */
[----:B------:R-:W-:Y:S01]  /*200f0*/  IMAD.HI.U32 R15, R23, 0x7f000001, R16 ;  /* 0x7f000001170f7827 */ /* 0x000fe200078e0010 */
[----:B------:R-:W-:Y:S01]  /*20100*/  ISETP.GE.U32.AND P3, PT, R25, 0x7f000001, PT ;  /* 0x7f0000011900780c */ /* 0x000fe20003f66070 */
[----:B------:R-:W-:Y:S01]  /*20110*/  ISETP.GE.U32.AND P2, PT, R26, 0x7f000001, PT ;  /* 0x7f0000011a00780c */ /* 0x000fe20003f46070 */
[----:B------:R-:W-:Y:S01]  /*20120*/  @P1 IADD3 R27, PT, PT, R27, -0x7f000001, RZ ;  /* 0x80ffffff1b1b1810 */ /* 0x000fe20007ffe0ff */
[----:B------:R-:W-:Y:S01]  /*20130*/  IMAD.HI.U32 R16, R13, 0x7f000001, R8 ;  /* 0x7f0000010d107827 */ /* 0x000fe200078e0008 */
[----:B------:R-:W-:Y:S01]  /*20140*/  ISETP.GE.U32.AND P0, PT, R14, 0x7f000001, PT ;  /* 0x7f0000010e00780c */ /* 0x000fe20003f06070 */
[----:B------:R-:W-:Y:S02]  /*20150*/  ISETP.GE.U32.AND P1, PT, R15, 0x7f000001, PT ;  /* 0x7f0000010f00780c */ /* 0x000fe40003f26070 */
[----:B------:R-:W-:Y:S01]  /*20160*/  IMAD.WIDE.U32 R8, R33, 0x5fffffa, RZ ;  /* 0x05fffffa21087825 */ /* 0x000fe200078e00ff */
[----:B------:R-:W-:Y:S01]  /*20170*/  ISETP.GE.U32.AND P5, PT, R31, 0x7f000001, PT ;  /* 0x7f0000011f00780c */ /* 0x000fe20003fa6070 */
[----:B------:R-:W-:Y:S01]  /*20180*/  ISETP.GE.U32.AND P4, PT, R28, 0x7f000001, PT ;  /* 0x7f0000011c00780c */ /* 0x000fe20003f86070 */
[----:B------:R-:W-:Y:S01]  /*20190*/  @P6 IADD3 R22, PT, PT, R22, -0x7f000001, RZ ;  /* 0x80ffffff16166810 */ /* 0x000fe20007ffe0ff */
[----:B------:R-:W-:Y:S01]  /*201a0*/  IMAD R13, R33, 0x6, RZ ;  /* 0x00000006210d7824 */ /* 0x000fe200078e02ff */
[----:B------:R-:W-:-:S03]  /*201b0*/  ISETP.GE.U32.AND P6, PT, R16, 0x7f000001, PT ;  /* 0x7f0000011000780c */ /* 0x000fc60003fc6070 */
[----:B------:R-:W-:Y:S01]  /*201c0*/  IMAD.HI.U32 R24, R13, 0x7f000001, R8 ;  /* 0x7f0000010d187827 */ /* 0x000fe200078e0008 */
[----:B------:R-:W-:Y:S02]  /*201d0*/  @P3 IADD3 R25, PT, PT, R25, -0x7f000001, RZ ;  /* 0x80ffffff19193810 */ /* 0x000fe40007ffe0ff */
[----:B------:R-:W-:Y:S01]  /*201e0*/  @P2 IADD3 R26, PT, PT, R26, -0x7f000001, RZ ;  /* 0x80ffffff1a1a2810 */ /* 0x000fe20007ffe0ff */
[----:B------:R-:W-:Y:S01]  /*201f0*/  ISETP.GE.U32.AND P2, PT, R29, 0x7f000001, PT ;  /* 0x7f0000011d00780c */ /* 0x000fe20003f46070 */
[----:B------:R-:W-:Y:S01]  /*20200*/  @P0 IADD3 R14, PT, PT, R14, -0x7f000001, RZ ;  /* 0x80ffffff0e0e0810 */ /* 0x000fe20007ffe0ff */
[----:B------:R-:W-:Y:S01]  /*20210*/  ISETP.GE.U32.AND P3, PT, R24, 0x7f000001, PT ;  /* 0x7f0000011800780c */ /* 0x000fe20003f66070 */
[----:B------:R-:W-:Y:S02]  /*20220*/  @P1 IADD3 R15, PT, PT, R15, -0x7f000001, RZ ;  /* 0x80ffffff0f0f1810 */ /* 0x000fe40007ffe0ff */
[----:B------:R-:W-:Y:S02]  /*20230*/  @P5 IADD3 R31, PT, PT, R31, -0x7f000001, RZ ;  /* 0x80ffffff1f1f5810 */ /* 0x000fe40007ffe0ff */
[----:B------:R-:W-:-:S02]  /*20240*/  @P4 IADD3 R28, PT, PT, R28, -0x7f000001, RZ ;  /* 0x80ffffff1c1c4810 */ /* 0x000fc40007ffe0ff */
[----:B------:R-:W-:Y:S02]  /*20250*/  IADD3 R4, PT, PT, R26, R25, RZ ;  /* 0x000000191a047210 */ /* 0x000fe40007ffe0ff */
[----:B------:R-:W-:Y:S01]  /*20260*/  @P6 IADD3 R16, PT, PT, R16, -0x7f000001, RZ ;  /* 0x80ffffff10106810 */ /* 0x000fe20007ffe0ff */
[C---:B------:R-:W-:Y:S02]  /*20270*/  IMAD R23, R14.reuse, 0x6, RZ ;  /* 0x000000060e177824 */ /* 0x040fe400078e02ff */
[----:B------:R-:W-:Y:S01]  /*20280*/  IMAD.WIDE.U32 R8, R14, 0x5fffffa, RZ ;  /* 0x05fffffa0e087825 */ /* 0x000fe200078e00ff */
[----:B------:R-:W-:-:S03]  /*20290*/  IADD3 R28, PT, PT, R28, R31, RZ ;  /* 0x0000001f1c1c7210 */ /* 0x000fc60007ffe0ff */
[C---:B------:R-:W-:Y:S02]  /*202a0*/  IMAD R25, R15.reuse, 0x6, RZ ;  /* 0x000000060f197824 */ /* 0x040fe400078e02ff */
[----:B------:R-:W-:Y:S01]  /*202b0*/  IMAD.WIDE.U32 R14, R15, 0x5fffffa, RZ ;  /* 0x05fffffa0f0e7825 */ /* 0x000fe200078e00ff */
[----:B------:R-:W-:-:S03]  /*202c0*/  ISETP.GE.U32.AND P6, PT, R4, 0x7f000001, PT ;  /* 0x7f0000010400780c */ /* 0x000fc60003fc6070 */
[----:B------:R-:W-:Y:S01]  /*202d0*/  IMAD.WIDE.U32 R12, R12, R0, RZ ;  /* 0x000000000c0c7225 */ /* 0x000fe200078e00ff */
[----:B------:R-:W-:-:S03]  /*202e0*/  @P3 IADD3 R24, PT, PT, R24, -0x7f000001, RZ ;  /* 0x80ffffff18183810 */ /* 0x000fc60007ffe0ff */
[C---:B------:R-:W-:Y:S02]  /*202f0*/  IMAD R31, R16.reuse, 0x6, RZ ;  /* 0x00000006101f7824 */ /* 0x040fe400078e02ff */
[----:B------:R-:W-:Y:S01]  /*20300*/  IMAD.WIDE.U32 R16, R16, 0x5fffffa, RZ ;  /* 0x05fffffa10107825 */ /* 0x000fe200078e00ff */
[----:B------:R-:W-:-:S03]  /*20310*/  @P2 IADD3 R29, PT, PT, R29, -0x7f000001, RZ ;  /* 0x80ffffff1d1d2810 */ /* 0x000fc60007ffe0ff */
[----:B------:R-:W-:Y:S01]  /*20320*/  IMAD.HI.U32 R25, R25, 0x7f000001, R14 ;  /* 0x7f00000119197827 */ /* 0x000fe200078e000e */
[----:B------:R-:W-:-:S03]  /*20330*/  IADD3 R27, PT, PT, R27, R22, RZ ;  /* 0x000000161b1b7210 */ /* 0x000fc60007ffe0ff */
[----:B------:R-:W-:Y:S01]  /*20340*/  IMAD R15, R12, 0x7effffff, RZ ;  /* 0x7effffff0c0f7824 */ /* 0x000fe200078e02ff */
[----:B------:R-:W-:Y:S01]  /*20350*/  IADD3 R0, PT, PT, R29, R24, RZ ;  /* 0x000000181d007210 */ /* 0x000fe20007ffe0ff */
[----:B------:R-:W-:-:S04]  /*20360*/  IMAD.HI.U32 R23, R23, 0x7f000001, R8 ;  /* 0x7f00000117177827 */ /* 0x000fc800078e0008 */
[----:B------:R-:W-:-:S04]  /*20370*/  IMAD.HI.U32 R16, R31, 0x7f000001, R16 ;  /* 0x7f0000011f107827 */ /* 0x000fc800078e0010 */
[----:B------:R-:W-:Y:S01]  /*20380*/  IMAD.HI.U32 R9, R15, 0x7f000001, R12 ;  /* 0x7f0000010f097827 */ /* 0x000fe200078e000c */
[----:B------:R-:W-:Y:S01]  /*20390*/  ISETP.GE.U32.AND P2, PT, R16, 0x7f000001, PT ;  /* 0x7f0000011000780c */ /* 0x000fe20003f46070 */
[----:B------:R-:W-:Y:S01]  /*203a0*/  ISETP.GE.U32.AND P3, PT, R27, 0x7f000001, PT ;  /* 0x7f0000011b00780c */ /* 0x000fe20003f66070 */
[----:B------:R-:W-:Y:S01]  /*203b0*/  @P6 IADD3 R4, PT, PT, R4, -0x7f000001, RZ ;  /* 0x80ffffff04046810 */ /* 0x000fe20007ffe0ff */
[----:B------:R-:W-:Y:S01]  /*203c0*/  ISETP.GE.U32.AND P0, PT, R25, 0x7f000001, PT ;  /* 0x7f0000011900780c */ /* 0x000fe20003f06070 */
[----:B------:R-:W-:Y:S01]  /*203d0*/  ISETP.GE.U32.AND P1, PT, R23, 0x7f000001, PT ;  /* 0x7f0000011700780c */ /* 0x000fe20003f26070 */
[----:B------:R-:W-:Y:S01]  /*203e0*/  ISETP.GE.U32.AND P4, PT, R0, 0x7f000001, PT ;  /* 0x7f0000010000780c */ /* 0x000fe20003f86070 */
[----:B------:R-:W-:Y:S01]  /*203f0*/  ISETP.GE.U32.AND P5, PT, R9, 0x7f000001, PT ;  /* 0x7f0000010900780c */ /* 0x000fe20003fa6070 */
[----:B------:R-:W-:Y:S01]  /*20400*/  ISETP.GE.U32.AND P6, PT, R28, 0x7f000001, PT ;  /* 0x7f0000011c00780c */ /* 0x000fe20003fc6070 */
[----:B------:R-:W2:Y:S05]  /*20410*/  LDL.64 R12, [R1+0xb0] ;  /* 0x0000b000010c7983 */ /* 0x000eaa0000100a00 */
[----:B------:R-:W-:-:S02]  /*20420*/  @P2 IADD3 R16, PT, PT, R16, -0x7f000001, RZ ;  /* 0x80ffffff10102810 */ /* 0x000fc40007ffe0ff */
[----:B------:R-:W-:Y:S02]  /*20430*/  @P3 IADD3 R27, PT, PT, R27, -0x7f000001, RZ ;  /* 0x80ffffff1b1b3810 */ /* 0x000fe40007ffe0ff */
[----:B------:R-:W-:Y:S02]  /*20440*/  @P0 IADD3 R25, PT, PT, R25, -0x7f000001, RZ ;  /* 0x80ffffff19190810 */ /* 0x000fe40007ffe0ff */
[----:B------:R-:W-:Y:S02]  /*20450*/  @P1 IADD3 R23, PT, PT, R23, -0x7f000001, RZ ;  /* 0x80ffffff17171810 */ /* 0x000fe40007ffe0ff */
[----:B------:R-:W-:Y:S02]  /*20460*/  @P4 IADD3 R0, PT, PT, R0, -0x7f000001, RZ ;  /* 0x80ffffff00004810 */ /* 0x000fe40007ffe0ff */
[----:B------:R-:W-:Y:S02]  /*20470*/  @P5 IADD3 R9, PT, PT, R9, -0x7f000001, RZ ;  /* 0x80ffffff09095810 */ /* 0x000fe40007ffe0ff */
[----:B------:R-:W-:-:S02]  /*20480*/  @P6 IADD3 R28, PT, PT, R28, -0x7f000001, RZ ;  /* 0x80ffffff1c1c6810 */ /* 0x000fc40007ffe0ff */
[----:B------:R-:W-:Y:S02]  /*20490*/  IADD3 R15, PT, PT, R27, R16, RZ ;  /* 0x000000101b0f7210 */ /* 0x000fe40007ffe0ff */
[----:B------:R-:W-:Y:S02]  /*204a0*/  IADD3 R4, PT, PT, R4, R25, RZ ;  /* 0x0000001904047210 */ /* 0x000fe40007ffe0ff */
[----:B------:R-:W-:Y:S01]  /*204b0*/  IADD3 R0, PT, PT, R0, R23, RZ ;  /* 0x0000001700007210 */ /* 0x000fe20007ffe0ff */
[----:B------:R-:W3:Y:S01]  /*204c0*/  LDL.64 R26, [R1+0xa8] ;  /* 0x0000a800011a7983 */ /* 0x000ee20000100a00 */
[----:B------:R-:W-:Y:S01]  /*204d0*/  IADD3 R9, PT, PT, R28, R9, RZ ;  /* 0x000000091c097210 */ /* 0x000fe20007ffe0ff */
[----:B------:R-:W-:Y:S01]  /*204e0*/  ISETP.GE.U32.AND P3, PT, R15, 0x7f000001, PT ;  /* 0x7f0000010f00780c */ /* 0x000fe20003f66070 */
[----:B------:R-:W-:Y:S01]  /*204f0*/  ISETP.GE.U32.AND P2, PT, R4, 0x7f000001, PT ;  /* 0x7f0000010400780c */ /* 0x000fe20003f46070 */
[----:B------:R-:W-:Y:S02]  /*20500*/  ISETP.GE.U32.AND P1, PT, R0, 0x7f000001, PT ;  /* 0x7f0000010000780c */ /* 0x000fe40003f26070 */
        /* <DEDUP_REMOVED lines=19> */
[----:B----4-:R-:W-:Y:S02]  /*20640*/  @P3 IADD3 R24, PT, PT, R24, -0x7f000001, RZ ;  /* 0x80ffffff18183810 */ /* 0x010fe40007ffe0ff */
[----:B0-----:R-:W-:Y:S01]  /*20650*/  @P0 IADD3 R14, PT, PT, R14, -0x7f000001, RZ ;  /* 0x80ffffff0e0e0810 */ /* 0x001fe20007ffe0ff */
[----:B------:R-:W-:Y:S04]  /*20660*/  STL [R1+0x114], R16 ;  /* 0x0001141001007387 */ /* 0x000fe80000100800 */
[----:B------:R0:W-:Y:S04]  /*20670*/  STL [R1+0x110], R14 ;  /* 0x0001100e01007387 */ /* 0x0001e80000100800 */
[----:B------:R-:W-:Y:S04]  /*20680*/  STL [R1+0x118], R22 ;  /* 0x0001181601007387 */ /* 0x000fe80000100800 */
[----:B------:R1:W-:Y:S04]  /*20690*/  STL [R1+0x11c], R24 ;  /* 0x00011c1801007387 */ /* 0x0003e80000100800 */
[----:B------:R-:W4:Y:S04]  /*206a0*/  LD.E R4, desc[UR8][R6.64+0x34] ;  /* 0x0000340806047980 */ /* 0x000f28000c101900 */
[----:B------:R-:W4:Y:S04]  /*206b0*/  LD.E R5, desc[UR8][R6.64+0x30] ;  /* 0x0000300806057980 */ /* 0x000f28000c101900 */
[----:B------:R-:W1:Y:S04]  /*206c0*/  LD.E R0, desc[UR8][R6.64+0x38] ;  /* 0x0000380806007980 */ /* 0x000e68000c101900 */
[----:B------:R0:W4:Y:S04]  /*206d0*/  LD.E R2, desc[UR8][R6.64+0x3c] ;  /* 0x00003c0806027980 */ /* 0x000128000c101900 */
[----:B------:R-:W4:Y:S04]  /*206e0*/  LDL R10, [R1+0x110] ;  /* 0x00011000010a7983 */ /* 0x000f280000100800 */
[----:B------:R-:W4:Y:S04]  /*206f0*/  LDL R9, [R1+0x114] ;  /* 0x0001140001097983 */ /* 0x000f280000100800 */
[----:B------:R-:W4:Y:S01]  /*20700*/  LDL R8, [R1+0x118] ;  /* 0x0001180001087983 */ /* 0x000f220000100800 */
[----:B------:R-:W0:Y:S01]  /*20710*/  S2UR UR4, SR_CTAID.X ;  /* 0x00000000000479c3 */ /* 0x000e220000002500 */
[CC--:B--2---:R-:W-:Y:S01]  /*20720*/  ISETP.GE.U32.AND P2, PT, R18.reuse, R13.reuse, PT ;  /* 0x0000000d1200720c */ /* 0x0c4fe20003f46070 */
[----:B------:R-:W-:Y:S01]  /*20730*/  IADD3 R18, PT, PT, R18, -R13, RZ ;  /* 0x8000000d12127210 */ /* 0x000fe20007ffe0ff */
[CC--:B---3--:R-:W-:Y:S01]  /*20740*/  ISETP.GE.U32.AND P1, PT, R20.reuse, R27.reuse, PT ;  /* 0x0000001b1400720c */ /* 0x0c8fe20003f26070 */
[----:B------:R-:W-:Y:S01]  /*20750*/  IADD3 R20, PT, PT, R20, -R27, RZ ;  /* 0x8000001b14147210 */ /* 0x000fe20007ffe0ff */
[----:B------:R-:W-:-:S09]  /*20760*/  ISETP.GE.U32.AND P0, PT, R21, R26, PT ;  /* 0x0000001a1500720c */ /* 0x000fd20003f06070 */
[----:B------:R-:W-:Y:S02]  /*20770*/  @!P2 IADD3 R18, PT, PT, R18, 0x7f000001, RZ ;  /* 0x7f0000011212a810 */ /* 0x000fe40007ffe0ff */
[----:B0-----:R-:W-:-:S03]  /*20780*/  IADD3 R14, PT, PT, R21, -R26, RZ ;  /* 0x8000001a150e7210 */ /* 0x001fc60007ffe0ff */
[-C--:B------:R-:W-:Y:S01]  /*20790*/  IMAD.WIDE.U32 R6, R18, R3.reuse, RZ ;  /* 0x0000000312067225 */ /* 0x080fe200078e00ff */
[----:B------:R-:W-:Y:S01]  /*207a0*/  @!P1 IADD3 R20, PT, PT, R20, 0x7f000001, RZ ;  /* 0x7f00000114149810 */ /* 0x000fe20007ffe0ff */
[----:B------:R-:W-:Y:S02]  /*207b0*/  ISETP.GE.U32.AND P1, PT, R19, R12, PT ;  /* 0x0000000c1300720c */ /* 0x000fe40003f26070 */
[----:B------:R-:W-:Y:S02]  /*207c0*/  IMAD R17, R6, 0x7effffff, RZ ;  /* 0x7effffff06117824 */ /* 0x000fe400078e02ff */
[----:B------:R-:W-:Y:S01]  /*207d0*/  IMAD.WIDE.U32 R20, R20, R3, RZ ;  /* 0x0000000314147225 */ /* 0x000fe200078e00ff */
[----:B------:R-:W-:-:S03]  /*207e0*/  @!P0 IADD3 R14, PT, PT, R14, 0x7f000001, RZ ;  /* 0x7f0000010e0e8810 */ /* 0x000fc60007ffe0ff */
[----:B------:R-:W-:Y:S01]  /*207f0*/  IMAD R11, R20, 0x7effffff, RZ ;  /* 0x7effffff140b7824 */ /* 0x000fe200078e02ff */
[----:B------:R-:W-:Y:S01]  /*20800*/  IADD3 R12, PT, PT, R19, -R12, RZ ;  /* 0x8000000c130c7210 */ /* 0x000fe20007ffe0ff */
[----:B------:R-:W-:-:S04]  /*20810*/  IMAD.HI.U32 R17, R17, 0x7f000001, R6 ;  /* 0x7f00000111117827 */ /* 0x000fc800078e0006 */
[----:B------:R-:W-:Y:S01]  /*20820*/  IMAD.HI.U32 R21, R11, 0x7f000001, R20 ;  /* 0x7f0000010b157827 */ /* 0x000fe200078e0014 */
[----:B------:R-:W-:-:S03]  /*20830*/  ISETP.GE.U32.AND P2, PT, R17, 0x7f000001, PT ;  /* 0x7f0000011100780c */ /* 0x000fc60003f46070 */
[----:B------:R-:W-:Y:S01]  /*20840*/  IMAD.WIDE.U32 R14, R14, R3, RZ ;  /* 0x000000030e0e7225 */ /* 0x000fe200078e00ff */
[----:B------:R-:W-:Y:S01]  /*20850*/  @!P1 IADD3 R12, PT, PT, R12, 0x7f000001, RZ ;  /* 0x7f0000010c0c9810 */ /* 0x000fe20007ffe0ff */
[----:B------:R-:W-:Y:S02]  /*20860*/  ISETP.GE.U32.AND P1, PT, R21, 0x7f000001, PT ;  /* 0x7f0000011500780c */ /* 0x000fe40003f26070 */
[----:B------:R-:W-:-:S04]  /*20870*/  IMAD R7, R14, 0x7effffff, RZ ;  /* 0x7effffff0e077824 */ /* 0x000fc800078e02ff */
[----:B------:R-:W-:-:S04]  /*20880*/  IMAD.HI.U32 R15, R7, 0x7f000001, R14 ;  /* 0x7f000001070f7827 */ /* 0x000fc800078e000e */
[----:B------:R-:W-:Y:S01]  /*20890*/  IMAD.WIDE.U32 R6, R12, R3, RZ ;  /* 0x000000030c067225 */ /* 0x000fe200078e00ff */
[----:B------:R-:W-:Y:S01]  /*208a0*/  ISETP.GE.U32.AND P0, PT, R15, 0x7f000001, PT ;  /* 0x7f0000010f00780c */ /* 0x000fe20003f06070 */
[----:B------:R-:W-:Y:S02]  /*208b0*/  @P2 IADD3 R17, PT, PT, R17, -0x7f000001, RZ ;  /* 0x80ffffff11112810 */ /* 0x000fe40007ffe0ff */
[----:B------:R-:W-:Y:S01]  /*208c0*/  IMAD R19, R6, 0x7effffff, RZ ;  /* 0x7effffff06137824 */ /* 0x000fe200078e02ff */
[----:B------:R-:W-:-:S03]  /*208d0*/  @P1 IADD3 R21, PT, PT, R21, -0x7f000001, RZ ;  /* 0x80ffffff15151810 */ /* 0x000fc60007ffe0ff */
[----:B------:R-:W-:-:S05]  /*208e0*/  IMAD.HI.U32 R19, R19, 0x7f000001, R6 ;  /* 0x7f00000113137827 */ /* 0x000fca00078e0006 */
[----:B------:R-:W-:Y:S01]  /*208f0*/  ISETP.GE.U32.AND P1, PT, R19, 0x7f000001, PT ;  /* 0x7f0000011300780c */ /* 0x000fe20003f26070 */
[----:B------:R-:W-:Y:S01]  /*20900*/  @P0 IADD3 R15, PT, PT, R15, -0x7f000001, RZ ;  /* 0x80ffffff0f0f0810 */ /* 0x000fe20007ffe0ff */
[----:B----4-:R-:W-:-:S04]  /*20910*/  IMAD.WIDE.U32 R12, R4, R17, RZ ;  /* 0x00000011040c7225 */ /* 0x010fc800078e00ff */
[----:B------:R-:W-:-:S04]  /*20920*/  IMAD.WIDE.U32 R6, R5, R21, RZ ;  /* 0x0000001505067225 */ /* 0x000fc800078e00ff */
[----:B------:R-:W-:Y:S02]  /*20930*/  IMAD R11, R12, 0x7effffff, RZ ;  /* 0x7effffff0c0b7824 */ /* 0x000fe400078e02ff */
[----:B------:R-:W-:Y:S02]  /*20940*/  IMAD R3, R6, 0x7effffff, RZ ;  /* 0x7effffff06037824 */ /* 0x000fe400078e02ff */
[----:B------:R-:W-:-:S04]  /*20950*/  IMAD.HI.U32 R20, R11, 0x7f000001, R12 ;  /* 0x7f0000010b147827 */ /* 0x000fc800078e000c */
[----:B------:R-:W-:Y:S01]  /*20960*/  IMAD.HI.U32 R16, R3, 0x7f000001, R6 ;  /* 0x7f00000103107827 */ /* 0x000fe200078e0006 */
[----:B------:R-:W-:-:S03]  /*20970*/  ISETP.GE.U32.AND P3, PT, R20, 0x7f000001, PT ;  /* 0x7f0000011400780c */ /* 0x000fc60003f66070 */
[----:B------:R-:W-:Y:S01]  /*20980*/  IMAD.WIDE.U32 R6, R5, R15, RZ ;  /* 0x0000000f05067225 */ /* 0x000fe200078e00ff */
[----:B------:R-:W-:Y:S01]  /*20990*/  @P1 IADD3 R19, PT, PT, R19, -0x7f000001, RZ ;  /* 0x80ffffff13131810 */ /* 0x000fe20007ffe0ff */
[----:B------:R-:W-:Y:S02]  /*209a0*/  ISETP.GE.U32.AND P1, PT, R16, 0x7f000001, PT ;  /* 0x7f0000011000780c */ /* 0x000fe40003f26070 */
[----:B-1----:R-:W-:-:S04]  /*209b0*/  IMAD.WIDE.U32 R24, R0, R17, RZ ;  /* 0x0000001100187225 */ /* 0x002fc800078e00ff */
        /* <DEDUP_REMOVED lines=9> */
[----:B------:R-:W-:Y:S01]  /*20a50*/  IMAD.HI.U32 R27, R11, 0x7f000001, R12 ;  /* 0x7f0000010b1b7827 */ /* 0x000fe200078e000c */
[----:B------:R-:W-:-:S03]  /*20a60*/  ISETP.GE.U32.AND P4, PT, R25, 0x7f000001, PT ;  /* 0x7f0000011900780c */ /* 0x000fc60003f86070 */
[----:B------:R-:W-:Y:S01]  /*20a70*/  IMAD.WIDE.U32 R6, R5, R19, RZ ;  /* 0x0000001305067225 */ /* 0x000fe200078e00ff */
[----:B------:R-:W-:Y:S01]  /*20a80*/  ISETP.GE.U32.AND P2, PT, R27, 0x7f000001, PT ;  /* 0x7f0000011b00780c */ /* 0x000fe20003f46070 */
[----:B------:R-:W-:Y:S02]  /*20a90*/  @P1 IADD3 R16, PT, PT, R16, -0x7f000001, RZ ;  /* 0x80ffffff10101810 */ /* 0x000fe40007ffe0ff */
[----:B------:R-:W-:Y:S02]  /*20aa0*/  IMAD R11, R22, 0x7effffff, RZ ;  /* 0x7effffff160b7824 */ /* 0x000fe400078e02ff */
[----:B------:R-:W-:Y:S02]  /*20ab0*/  IMAD R3, R6, 0x7effffff, RZ ;  /* 0x7effffff06037824 */ /* 0x000fe400078e02ff */
[----:B------:R-:W-:Y:S01]  /*20ac0*/  IMAD.HI.U32 R24, R11, 0x7f000001, R22 ;  /* 0x7f0000010b187827 */ /* 0x000fe200078e0016 */
[----:B------:R-:W-:-:S03]  /*20ad0*/  ISETP.GE.U32.AND P1, PT, R16, 0x7f000001, PT ;  /* 0x7f0000011000780c */ /* 0x000fc60003f26070 */
[----:B------:R-:W-:-:S04]  /*20ae0*/  IMAD.WIDE.U32 R12, R20, 0x5fffffa, RZ ;  /* 0x05fffffa140c7825 */ /* 0x000fc800078e00ff */
[----:B------:R-:W-:Y:S01]  /*20af0*/  IMAD.HI.U32 R18, R3, 0x7f000001, R6 ;  /* 0x7f00000103127827 */ /* 0x000fe200078e0006 */
[----:B------:R-:W-:-:S03]  /*20b00*/  ISETP.GE.U32.AND P3, PT, R24, 0x7f000001, PT ;  /* 0x7f0000011800780c */ /* 0x000fc60003f66070 */
[----:B------:R-:W-:Y:S01]  /*20b10*/  IMAD R3, R20, 0x6, RZ ;  /* 0x0000000614037824 */ /* 0x000fe200078e02ff */
[----:B------:R-:W-:-:S03]  /*20b20*/  @P0 IADD3 R14, PT, PT, R14, -0x7f000001, RZ ;  /* 0x80ffffff0e0e0810 */ /* 0x000fc60007ffe0ff */
[----:B------:R-:W-:Y:S01]  /*20b30*/  IMAD.HI.U32 R29, R3, 0x7f000001, R12 ;  /* 0x7f000001031d7827 */ /* 0x000fe200078e000c */
[----:B------:R-:W-:Y:S02]  /*20b40*/  @P4 IADD3 R25, PT, PT, R25, -0x7f000001, RZ ;  /* 0x80ffffff19194810 */ /* 0x000fe40007ffe0ff */
[----:B------:R-:W-:Y:S01]  /*20b50*/  @P2 IADD3 R27, PT, PT, R27, -0x7f000001, RZ ;  /* 0x80ffffff1b1b2810 */ /* 0x000fe20007ffe0ff */
[----:B------:R-:W-:Y:S01]  /*20b60*/  ISETP.GE.U32.AND P0, PT, R14, 0x7f000001, PT ;  /* 0x7f0000010e00780c */ /* 0x000fe20003f06070 */
[----:B------:R-:W-:Y:S01]  /*20b70*/  IMAD.WIDE.U32 R12, R2, R21, RZ ;  /* 0x00000015020c7225 */ /* 0x000fe200078e00ff */
[----:B------:R-:W-:Y:S01]  /*20b80*/  ISETP.GE.U32.AND P2, PT, R29, 0x7f000001, PT ;  /* 0x7f0000011d00780c */ /* 0x000fe20003f46070 */
[----:B------:R-:W-:Y:S02]  /*20b90*/  @P1 IADD3 R16, PT, PT, R16, -0x7f000001, RZ ;  /* 0x80ffffff10101810 */ /* 0x000fe40007ffe0ff */
[----:B------:R-:W-:-:S04]  /*20ba0*/  IMAD.WIDE.U32 R6, R25, 0x5fffffa, RZ ;  /* 0x05fffffa19067825 */ /* 0x000fc800078e00ff */
[----:B------:R-:W-:Y:S02]  /*20bb0*/  IMAD R11, R25, 0x6, RZ ;  /* 0x00000006190b7824 */ /* 0x000fe400078e02ff */
[----:B------:R-:W-:Y:S02]  /*20bc0*/  IMAD R25, R12, 0x7effffff, RZ ;  /* 0x7effffff0c197824 */ /* 0x000fe400078e02ff */
[----:B------:R-:W-:Y:S01]  /*20bd0*/  IMAD.WIDE.U32 R22, R2, R19, RZ ;  /* 0x0000001302167225 */ /* 0x000fe200078e00ff */
[----:B------:R-:W-:Y:S02]  /*20be0*/  @P3 IADD3 R24, PT, PT, R24, -0x7f000001, RZ ;  /* 0x80ffffff18183810 */ /* 0x000fe40007ffe0ff */
[----:B------:R-:W-:Y:S01]  /*20bf0*/  IADD3 R3, PT, PT, R16, R27, RZ ;  /* 0x0000001b10037210 */ /* 0x000fe20007ffe0ff */
[----:B------:R-:W-:-:S04]  /*20c00*/  IMAD.HI.U32 R20, R25, 0x7f000001, R12 ;  /* 0x7f00000119147827 */ /* 0x000fc800078e000c */
[----:B------:R-:W-:Y:S02]  /*20c10*/  IMAD R13, R22, 0x7effffff, RZ ;  /* 0x7effffff160d7824 */ /* 0x000fe400078e02ff */
[----:B------:R-:W-:Y:S01]  /*20c20*/  IMAD.HI.U32 R16, R11, 0x7f000001, R6 ;  /* 0x7f0000010b107827 */ /* 0x000fe200078e0006 */
[----:B------:R-:W-:Y:S02]  /*20c30*/  @P0 IADD3 R14, PT, PT, R14, -0x7f000001, RZ ;  /* 0x80ffffff0e0e0810 */ /* 0x000fe40007ffe0ff */
[----:B------:R-:W-:Y:S01]  /*20c40*/  @P2 IADD3 R29, PT, PT, R29, -0x7f000001, RZ ;  /* 0x80ffffff1d1d2810 */ /* 0x000fe20007ffe0ff */
[----:B------:R-:W-:-:S04]  /*20c50*/  IMAD.WIDE.U32 R6, R24, 0x5fffffa, RZ ;  /* 0x05fffffa18067825 */ /* 0x000fc800078e00ff */
[----:B------:R-:W-:-:S04]  /*20c60*/  IMAD.HI.U32 R23, R13, 0x7f000001, R22 ;  /* 0x7f0000010d177827 */ /* 0x000fc800078e0016 */
[----:B------:R-:W-:Y:S01]  /*20c70*/  IMAD R11, R24, 0x6, RZ ;  /* 0x00000006180b7824 */ /* 0x000fe200078e02ff */
[----:B------:R-:W-:Y:S01]  /*20c80*/  IADD3 R14, PT, PT, R14, R29, RZ ;  /* 0x0000001d0e0e7210 */ /* 0x000fe20007ffe0ff */
[----:B------:R-:W-:Y:S01]  /*20c90*/  ISETP.GE.U32.AND P5, PT, R20, 0x7f000001, PT ;  /* 0x7f0000011400780c */ /* 0x000fe20003fa6070 */
[----:B------:R-:W-:Y:S01]  /*20ca0*/  ISETP.GE.U32.AND P6, PT, R23, 0x7f000001, PT ;  /* 0x7f0000011700780c */ /* 0x000fe20003fc6070 */
[----:B------:R-:W-:Y:S01]  /*20cb0*/  IMAD.HI.U32 R27, R11, 0x7f000001, R6 ;  /* 0x7f0000010b1b7827 */ /* 0x000fe200078e0006 */
[----:B------:R-:W-:Y:S01]  /*20cc0*/  ISETP.GE.U32.AND P4, PT, R16, 0x7f000001, PT ;  /* 0x7f0000011000780c */ /* 0x000fe20003f86070 */
[----:B------:R-:W-:Y:S01]  /*20cd0*/  ISETP.GE.U32.AND P1, PT, R3, 0x7f000001, PT ;  /* 0x7f0000010300780c */ /* 0x000fe20003f26070 */
[----:B------:R-:W-:Y:S02]  /*20ce0*/  ISETP.GE.U32.AND P2, PT, R14, 0x7f000001, PT ;  /* 0x7f0000010e00780c */ /* 0x000fe40003f46070 */
[----:B------:R-:W-:Y:S01]  /*20cf0*/  ISETP.GE.U32.AND P3, PT, R27, 0x7f000001, PT ;  /* 0x7f0000011b00780c */ /* 0x000fe20003f66070 */
[----:B------:R-:W-:Y:S01]  /*20d00*/  ISETP.GE.U32.AND P0, PT, R18, 0x7f000001, PT ;  /* 0x7f0000011200780c */ /* 0x000fe20003f06070 */
[----:B------:R-:W-:-:S04]  /*20d10*/  IMAD.WIDE.U32 R6, R4, R21, RZ ;  /* 0x0000001504067225 */ /* 0x000fc800078e00ff */
[----:B------:R-:W-:Y:S01]  /*20d20*/  IMAD R11, R6, 0x7effffff, RZ ;  /* 0x7effffff060b7824 */ /* 0x000fe200078e02ff */
[----:B------:R-:W-:Y:S02]  /*20d30*/  @P5 IADD3 R20, PT, PT, R20, -0x7f000001, RZ ;  /* 0x80ffffff14145810 */ /* 0x000fe40007ffe0ff */
[----:B------:R-:W-:Y:S02]  /*20d40*/  @P6 IADD3 R23, PT, PT, R23, -0x7f000001, RZ ;  /* 0x80ffffff17176810 */ /* 0x000fe40007ffe0ff */
[----:B------:R-:W-:Y:S02]  /*20d50*/  @P4 IADD3 R16, PT, PT, R16, -0x7f000001, RZ ;  /* 0x80ffffff10104810 */ /* 0x000fe40007ffe0ff */
[----:B------:R-:W-:Y:S01]  /*20d60*/  @P1 IADD3 R3, PT, PT, R3, -0x7f000001, RZ ;  /* 0x80ffffff03031810 */ /* 0x000fe20007ffe0ff */
[----:B------:R-:W-:Y:S01]  /*20d70*/  IMAD.HI.U32 R25, R11, 0x7f000001, R6 ;  /* 0x7f0000010b197827 */ /* 0x000fe200078e0006 */
[----:B------:R-:W-:Y:S02]  /*20d80*/  @P2 IADD3 R14, PT, PT, R14, -0x7f000001, RZ ;  /* 0x80ffffff0e0e2810 */ /* 0x000fe40007ffe0ff */
[----:B------:R-:W-:Y:S01]  /*20d90*/  @P3 IADD3 R27, PT, PT, R27, -0x7f000001, RZ ;  /* 0x80ffffff1b1b3810 */ /* 0x000fe20007ffe0ff */
[----:B------:R-:W-:Y:S01]  /*20da0*/  IMAD.WIDE.U32 R6, R20, 0x5fffffa, RZ ;  /* 0x05fffffa14067825 */ /* 0x000fe200078e00ff */
[----:B------:R-:W-:-:S03]  /*20db0*/  IADD3 R11, PT, PT, R3, R16, RZ ;  /* 0x00000010030b7210 */ /* 0x000fc60007ffe0ff */
[----:B------:R-:W-:Y:S01]  /*20dc0*/  IMAD.WIDE.U32 R12, R23, 0x5fffffa, RZ ;  /* 0x05fffffa170c7825 */ /* 0x000fe200078e00ff */
[----:B------:R-:W-:-:S03]  /*20dd0*/  @P0 IADD3 R18, PT, PT, R18, -0x7f000001, RZ ;  /* 0x80ffffff12120810 */ /* 0x000fc60007ffe0ff */
[----:B------:R-:W-:Y:S02]  /*20de0*/  IMAD R3, R20, 0x6, RZ ;  /* 0x0000000614037824 */ /* 0x000fe400078e02ff */
[----:B------:R-:W-:Y:S01]  /*20df0*/  IMAD R23, R23, 0x6, RZ ;  /* 0x0000000617177824 */ /* 0x000fe200078e02ff */
[----:B------:R-:W-:Y:S01]  /*20e00*/  IADD3 R14, PT, PT, R14, R27, RZ ;  /* 0x0000001b0e0e7210 */ /* 0x000fe20007ffe0ff */
[----:B------:R-:W-:Y:S01]  /*20e10*/  IMAD.HI.U32 R27, R3, 0x7f000001, R6 ;  /* 0x7f000001031b7827 */ /* 0x000fe200078e0006 */
[----:B------:R-:W-:Y:S01]  /*20e20*/  ISETP.GE.U32.AND P1, PT, R25, 0x7f000001, PT ;  /* 0x7f0000011900780c */ /* 0x000fe20003f26070 */
[----:B------:R-:W-:Y:S02]  /*20e30*/  ISETP.GE.U32.AND P0, PT, R18, 0x7f000001, PT ;  /* 0x7f0000011200780c */ /* 0x000fe40003f06070 */
[----:B------:R-:W-:Y:S01]  /*20e40*/  IMAD.HI.U32 R16, R23, 0x7f000001, R12 ;  /* 0x7f00000117107827 */ /* 0x000fe200078e000c */
[----:B------:R-:W-:Y:S01]  /*20e50*/  ISETP.GE.U32.AND P4, PT, R27, 0x7f000001, PT ;  /* 0x7f0000011b00780c */ /* 0x000fe20003f86070 */
[----:B------:R-:W-:Y:S01]  /*20e60*/  ISETP.GE.U32.AND P3, PT, R11, 0x7f000001, PT ;  /* 0x7f0000010b00780c */ /* 0x000fe20003f66070 */
[----:B------:R-:W-:Y:S01]  /*20e70*/  ISETP.GE.U32.AND P2, PT, R14, 0x7f000001, PT ;  /* 0x7f0000010e00780c */ /* 0x000fe20003f46070 */
[----:B------:R-:W-:Y:S01]  /*20e80*/  IMAD.WIDE.U32 R12, R2, R17, RZ ;  /* 0x00000011020c7225 */ /* 0x000fe200078e00ff */
[----:B------:R-:W-:Y:S01]  /*20e90*/  ISETP.GE.U32.AND P5, PT, R16, 0x7f000001, PT ;  /* 0x7f0000011000780c */ /* 0x000fe20003fa6070 */
[----:B------:R-:W0:Y:S02]  /*20ea0*/  LDC.64 R22, c[0x0][0x488] ;  /* 0x00012200ff167b82 */ /* 0x000e240000000a00 */
[----:B------:R-:W-:-:S02]  /*20eb0*/  IMAD R3, R12, 0x7effffff, RZ ;  /* 0x7effffff0c037824 */ /* 0x000fc400078e02ff */
[----:B------:R-:W-:Y:S01]  /*20ec0*/  IMAD.WIDE.U32 R6, R0, R15, RZ ;  /* 0x0000000f00067225 */ /* 0x000fe200078e00ff */
[----:B------:R-:W-:Y:S02]  /*20ed0*/  @P1 IADD3 R25, PT, PT, R25, -0x7f000001, RZ ;  /* 0x80ffffff19191810 */ /* 0x000fe40007ffe0ff */
[----:B------:R-:W-:Y:S01]  /*20ee0*/  @P0 IADD3 R18, PT, PT, R18, -0x7f000001, RZ ;  /* 0x80ffffff12120810 */ /* 0x000fe20007ffe0ff */
[----:B------:R-:W-:Y:S01]  /*20ef0*/  IMAD.HI.U32 R13, R3, 0x7f000001, R12 ;  /* 0x7f000001030d7827 */ /* 0x000fe200078e000c */
[----:B------:R-:W-:-:S03]  /*20f00*/  @P4 IADD3 R27, PT, PT, R27, -0x7f000001, RZ ;  /* 0x80ffffff1b1b4810 */ /* 0x000fc60007ffe0ff */
[----:B------:R-:W-:Y:S01]  /*20f10*/  IMAD R3, R6, 0x7effffff, RZ ;  /* 0x7effffff06037824 */ /* 0x000fe200078e02ff */
[----:B------:R-:W-:Y:S02]  /*20f20*/  @P5 IADD3 R16, PT, PT, R16, -0x7f000001, RZ ;  /* 0x80ffffff10105810 */ /* 0x000fe40007ffe0ff */
[----:B------:R-:W-:Y:S02]  /*20f30*/  @P3 IADD3 R11, PT, PT, R11, -0x7f000001, RZ ;  /* 0x80ffffff0b0b3810 */ /* 0x000fe40007ffe0ff */
[----:B------:R-:W-:Y:S01]  /*20f40*/  @P2 IADD3 R14, PT, PT, R14, -0x7f000001, RZ ;  /* 0x80ffffff0e0e2810 */ /* 0x000fe20007ffe0ff */
[----:B------:R-:W-:Y:S01]  /*20f50*/  IMAD.HI.U32 R12, R3, 0x7f000001, R6 ;  /* 0x7f000001030c7827 */ /* 0x000fe200078e0006 */
[----:B------:R-:W-:Y:S01]  /*20f60*/  ISETP.GE.U32.AND P4, PT, R13, 0x7f000001, PT ;  /* 0x7f0000010d00780c */ /* 0x000fe20003f86070 */
[----:B------:R-:W-:Y:S02]  /*20f70*/  IADD3 R3, PT, PT, R18, R25, RZ ;  /* 0x0000001912037210 */ /* 0x000fe40007ffe0ff */
[----:B------:R-:W-:-:S02]  /*20f80*/  IADD3 R16, PT, PT, R11, R16, RZ ;  /* 0x000000100b107210 */ /* 0x000fc40007ffe0ff */
[----:B------:R-:W-:Y:S01]  /*20f90*/  IADD3 R11, PT, PT, R14, R27, RZ ;  /* 0x0000001b0e0b7210 */ /* 0x000fe20007ffe0ff */
[----:B------:R-:W-:Y:S01]  /*20fa0*/  ISETP.GE.U32.AND P1, PT, R12, 0x7f000001, PT ;  /* 0x7f0000010c00780c */ /* 0x000fe20003f26070 */
[----:B------:R-:W-:Y:S01]  /*20fb0*/  ISETP.GE.U32.AND P0, PT, R3, 0x7f000001, PT ;  /* 0x7f0000010300780c */ /* 0x000fe20003f06070 */
[----:B------:R-:W-:Y:S02]  /*20fc0*/  ISETP.GE.U32.AND P3, PT, R16, 0x7f000001, PT ;  /* 0x7f0000011000780c */ /* 0x000fe40003f66070 */
[----:B------:R-:W-:Y:S01]  /*20fd0*/  ISETP.GE.U32.AND P2, PT, R11, 0x7f000001, PT ;  /* 0x7f0000010b00780c */ /* 0x000fe20003f46070 */
[----:B------:R-:W1:Y:S02]  /*20fe0*/  S2R R18, SR_TID.X ;  /* 0x0000000000127919 */ /* 0x000e640000002100 */
[----:B------:R-:W-:Y:S01]  /*20ff0*/  @P4 IADD3 R13, PT, PT, R13, -0x7f000001, RZ ;  /* 0x80ffffff0d0d4810 */ /* 0x000fe20007ffe0ff */
[----:B------:R-:W1:Y:S05]  /*21000*/  LDC R25, c[0x0][0x360] ;  /* 0x0000d800ff197b82 */ /* 0x000e6a0000000800 */
[----:B------:R-:W-:Y:S01]  /*21010*/  @P1 IADD3 R12, PT, PT, R12, -0x7f000001, RZ ;  /* 0x80ffffff0c0c1810 */ /* 0x000fe20007ffe0ff */
[----:B------:R-:W-:Y:S01]  /*21020*/  IMAD.WIDE.U32 R6, R13, 0x5fffffa, RZ ;  /* 0x05fffffa0d067825 */ /* 0x000fe200078e00ff */
[----:B------:R-:W-:-:S03]  /*21030*/  @P0 IADD3 R3, PT, PT, R3, -0x7f000001, RZ ;  /* 0x80ffffff03030810 */ /* 0x000fc60007ffe0ff */
[----:B------:R-:W-:Y:S01]  /*21040*/  IMAD R13, R13, 0x6, RZ ;  /* 0x000000060d0d7824 */ /* 0x000fe200078e02ff */
[----:B------:R-:W-:Y:S02]  /*21050*/  @P2 IADD3 R11, PT, PT, R11, -0x7f000001, RZ ;  /* 0x80ffffff0b0b2810 */ /* 0x000fe40007ffe0ff */
[----:B------:R-:W-:Y:S02]  /*21060*/  @P3 IADD3 R16, PT, PT, R16, -0x7f000001, RZ ;  /* 0x80ffffff10103810 */ /* 0x000fe40007ffe0ff */
[----:B------:R-:W-:Y:S01]  /*21070*/  IADD3 R3, PT, PT, R3, R12, RZ ;  /* 0x0000000c03037210 */ /* 0x000fe20007ffe0ff */
[----:B------:R-:W-:Y:S01]  /*21080*/  IMAD.HI.U32 R6, R13, 0x7f000001, R6 ;  /* 0x7f0000010d067827 */ /* 0x000fe200078e0006 */
[----:B------:R-:W-:Y:S02]  /*21090*/  IADD3 R12, PT, PT, R11, R10, RZ ;  /* 0x0000000a0b0c7210 */ /* 0x000fe40007ffe0ff */
[----:B------:R-:W-:Y:S01]  /*210a0*/  IADD3 R14, PT, PT, R16, R9, RZ ;  /* 0x00000009100e7210 */ /* 0x000fe20007ffe0ff */
[----:B------:R-:W-:Y:S01]  /*210b0*/  ISETP.GE.U32.AND P0, PT, R3, 0x7f000001, PT ;  /* 0x7f0000010300780c */ /* 0x000fe20003f06070 */
[----:B------:R-:W-:Y:S01]  /*210c0*/  ISETP.GE.U32.AND P1, PT, R6, 0x7f000001, PT ;  /* 0x7f0000010600780c */ /* 0x000fe20003f26070 */
[----:B------:R-:W2:Y:S01]  /*210d0*/  LDL R7, [R1+0x11c] ;  /* 0x00011c0001077983 */ /* 0x000ea20000100800 */
[----:B------:R-:W-:Y:S01]  /*210e0*/  ISETP.GE.U32.AND P2, PT, R12, 0x7f000001, PT ;  /* 0x7f0000010c00780c */ /* 0x000fe20003f46070 */
[----:B------:R-:W-:Y:S01]  /*210f0*/  ISETP.GE.U32.AND P3, PT, R14, 0x7f000001, PT ;  /* 0x7f0000010e00780c */ /* 0x000fe20003f66070 */
[----:B-1----:R-:W-:-:S08]  /*21100*/  IMAD R25, R25, UR4, R18 ;  /* 0x0000000419197c24 */ /* 0x002fd0000f8e0212 */
[----:B------:R-:W-:Y:S02]  /*21110*/  @P0 IADD3 R3, PT, PT, R3, -0x7f000001, RZ ;  /* 0x80ffffff03030810 */ /* 0x000fe40007ffe0ff */
[----:B------:R-:W-:Y:S01]  /*21120*/  @P1 IADD3 R6, PT, PT, R6, -0x7f000001, RZ ;  /* 0x80ffffff06061810 */ /* 0x000fe20007ffe0ff */
[----:B0-----:R-:W-:Y:S01]  /*21130*/  IMAD.WIDE.U32 R22, R25, 0x4, R22 ;  /* 0x0000000419167825 */ /* 0x001fe200078e0016 */
[----:B------:R-:W-:Y:S02]  /*21140*/  @P2 IADD3 R12, PT, PT, R12, -0x7f000001, RZ ;  /* 0x80ffffff0c0c2810 */ /* 0x000fe40007ffe0ff */
[----:B------:R-:W-:Y:S02]  /*21150*/  @P3 IADD3 R14, PT, PT, R14, -0x7f000001, RZ ;  /* 0x80ffffff0e0e3810 */ /* 0x000fe40007ffe0ff */
[----:B------:R-:W-:Y:S01]  /*21160*/  IADD3 R3, PT, PT, R3, R6, RZ ;  /* 0x0000000603037210 */ /* 0x000fe20007ffe0ff */
[----:B------:R-:W-:Y:S04]  /*21170*/  STL [R1+0x110], R12 ;  /* 0x0001100c01007387 */ /* 0x000fe80000100800 */
[C---:B------:R-:W-:Y:S01]  /*21180*/  ISETP.GE.U32.AND P0, PT, R3.reuse, 0x7f000001, PT ;  /* 0x7f0000010300780c */ /* 0x040fe20003f06070 */
[----:B------:R0:W-:Y:S04]  /*21190*/  STL [R1+0x114], R14 ;  /* 0x0001140e01007387 */ /* 0x0001e80000100800 */
[----:B------:R-:W3:Y:S04]  /*211a0*/  LDG.E R6, desc[UR8][R22.64] ;  /* 0x0000000816067981 */ /* 0x000ee8000c1e1900 */
[----:B------:R-:W3:Y:S04]  /*211b0*/  LDL.64 R10, [R1+0x110] ;  /* 0x00011000010a7983 */ /* 0x000ee80000100a00 */
[----:B------:R-:W-:-:S04]  /*211c0*/  @P0 IADD3 R3, PT, PT, R3, -0x7f000001, RZ ;  /* 0x80ffffff03030810 */ /* 0x000fc80007ffe0ff */
[----:B------:R-:W-:-:S05]  /*211d0*/  IADD3 R16, PT, PT, R3, R8, RZ ;  /* 0x0000000803107210 */ /* 0x000fca0007ffe0ff */
[----:B------:R-:W-:-:S13]  /*211e0*/  ISETP.GE.U32.AND P0, PT, R16, 0x7f000001, PT ;  /* 0x7f0000011000780c */ /* 0x000fda0003f06070 */
[----:B------:R-:W-:-:S05]  /*211f0*/  @P0 IADD3 R16, PT, PT, R16, -0x7f000001, RZ ;  /* 0x80ffffff10100810 */ /* 0x000fca0007ffe0ff */
[----:B------:R-:W-:Y:S04]  /*21200*/  STL [R1+0x118], R16 ;  /* 0x0001181001007387 */ /* 0x000fe80000100800 */
[----:B------:R-:W4:Y:S01]  /*21210*/  LDL R13, [R1+0x118] ;  /* 0x00011800010d7983 */ /* 0x000f220000100800 */
[----:B------:R-:W-:-:S04]  /*21220*/  IMAD.WIDE.U32 R8, R5, R17, RZ ;  /* 0x0000001105087225 */ /* 0x000fc800078e00ff */
[----:B------:R-:W-:-:S04]  /*21230*/  IMAD R3, R8, 0x7effffff, RZ ;  /* 0x7effffff08037824 */ /* 0x000fc800078e02ff */
[----:B------:R-:W-:-:S05]  /*21240*/  IMAD.HI.U32 R8, R3, 0x7f000001, R8 ;  /* 0x7f00000103087827 */ /* 0x000fca00078e0008 */
[----:B------:R-:W-:Y:S01]  /*21250*/  ISETP.GE.U32.AND P0, PT, R8, 0x7f000001, PT ;  /* 0x7f0000010800780c */ /* 0x000fe20003f06070 */
[----:B------:R-:W-:-:S04]  /*21260*/  IMAD.WIDE.U32 R4, R4, R19, RZ ;  /* 0x0000001304047225 */ /* 0x000fc800078e00ff */
[----:B------:R-:W-:-:S04]  /*21270*/  IMAD R3, R4, 0x7effffff, RZ ;  /* 0x7effffff04037824 */ /* 0x000fc800078e02ff */
[----:B------:R-:W-:-:S04]  /*21280*/  IMAD.HI.U32 R3, R3, 0x7f000001, R4 ;  /* 0x7f00000103037827 */ /* 0x000fc800078e0004 */
[----:B------:R-:W-:Y:S01]  /*21290*/  @P0 IADD3 R8, PT, PT, R8, -0x7f000001, RZ ;  /* 0x80ffffff08080810 */ /* 0x000fe20007ffe0ff */
[----:B------:R-:W-:-:S04]  /*212a0*/  ISETP.GE.U32.AND P1, PT, R3, 0x7f000001, PT ;  /* 0x7f0000010300780c */ /* 0x000fc80003f26070 */
[----:B------:R-:W-:Y:S01]  /*212b0*/  ISETP.GE.U32.AND P0, PT, R8, 0x7f000001, PT ;  /* 0x7f0000010800780c */ /* 0x000fe20003f06070 */
[----:B------:R-:W-:-:S04]  /*212c0*/  IMAD.WIDE.U32 R4, R0, R21, RZ ;  /* 0x0000001500047225 */ /* 0x000fc800078e00ff */
[----:B------:R-:W-:-:S04]  /*212d0*/  IMAD R9, R4, 0x7effffff, RZ ;  /* 0x7effffff04097824 */ /* 0x000fc800078e02ff */
[----:B------:R-:W-:-:S04]  /*212e0*/  @P1 IADD3 R3, PT, PT, R3, -0x7f000001, RZ ;  /* 0x80ffffff03031810 */ /* 0x000fc80007ffe0ff */
[----:B------:R-:W-:Y:S01]  /*212f0*/  @P0 IADD3 R8, PT, PT, R8, -0x7f000001, RZ ;  /* 0x80ffffff08080810 */ /* 0x000fe20007ffe0ff */
[----:B------:R-:W-:-:S03]  /*21300*/  IMAD.HI.U32 R9, R9, 0x7f000001, R4 ;  /* 0x7f00000109097827 */ /* 0x000fc600078e0004 */
[----:B------:R-:W-:Y:S02]  /*21310*/  IADD3 R8, PT, PT, R8, R3, RZ ;  /* 0x0000000308087210 */ /* 0x000fe40007ffe0ff */
[----:B------:R-:W-:-:S03]  /*21320*/  ISETP.GE.U32.AND P1, PT, R9, 0x7f000001, PT ;  /* 0x7f0000010900780c */ /* 0x000fc60003f26070 */
[----:B------:R-:W-:Y:S01]  /*21330*/  ISETP.GE.U32.AND P0, PT, R8, 0x7f000001, PT ;  /* 0x7f0000010800780c */ /* 0x000fe20003f06070 */
[----:B------:R-:W-:-:S04]  /*21340*/  IMAD.WIDE.U32 R2, R2, R15, RZ ;  /* 0x0000000f02027225 */ /* 0x000fc800078e00ff */
[----:B------:R-:W-:-:S05]  /*21350*/  IMAD R5, R2, 0x7effffff, RZ ;  /* 0x7effffff02057824 */ /* 0x000fca00078e02ff */
[----:B------:R-:W-:-:S03]  /*21360*/  @P1 IADD3 R9, PT, PT, R9, -0x7f000001, RZ ;  /* 0x80ffffff09091810 */ /* 0x000fc60007ffe0ff */
[----:B------:R-:W-:Y:S01]  /*21370*/  @P0 IADD3 R8, PT, PT, R8, -0x7f000001, RZ ;  /* 0x80ffffff08080810 */ /* 0x000fe20007ffe0ff */
[----:B------:R-:W-:-:S03]  /*21380*/  IMAD.HI.U32 R15, R5, 0x7f000001, R2 ;  /* 0x7f000001050f7827 */ /* 0x000fc600078e0002 */
[----:B------:R-:W-:Y:S02]  /*21390*/  IADD3 R8, PT, PT, R8, R9, RZ ;  /* 0x0000000908087210 */ /* 0x000fe40007ffe0ff */
[----:B------:R-:W-:-:S03]  /*213a0*/  ISETP.GE.U32.AND P1, PT, R15, 0x7f000001, PT ;  /* 0x7f0000010f00780c */ /* 0x000fc60003f26070 */
[----:B------:R-:W-:-:S10]  /*213b0*/  ISETP.GE.U32.AND P0, PT, R8, 0x7f000001, PT ;  /* 0x7f0000010800780c */ /* 0x000fd40003f06070 */
[----:B------:R-:W-:-:S03]  /*213c0*/  @P1 IADD3 R15, PT, PT, R15, -0x7f000001, RZ ;  /* 0x80ffffff0f0f1810 */ /* 0x000fc60007ffe0ff */
[----:B------:R-:W-:-:S04]  /*213d0*/  @P0 IADD3 R8, PT, PT, R8, -0x7f000001, RZ ;  /* 0x80ffffff08080810 */ /* 0x000fc80007ffe0ff */
[----:B------:R-:W-:Y:S02]  /*213e0*/  IADD3 R8, PT, PT, R8, R15, RZ ;  /* 0x0000000f08087210 */ /* 0x000fe40007ffe0ff */
[----:B0-----:R-:W0:Y:S03]  /*213f0*/  LDC.64 R14, c[0x0][0x4a0] ;  /* 0x00012800ff0e7b82 */ /* 0x001e260000000a00 */
[----:B------:R-:W-:-:S13]  /*21400*/  ISETP.GE.U32.AND P0, PT, R8, 0x7f000001, PT ;  /* 0x7f0000010800780c */ /* 0x000fda0003f06070 */
[----:B------:R-:W-:Y:S01]  /*21410*/  @P0 IADD3 R8, PT, PT, R8, -0x7f000001, RZ ;  /* 0x80ffffff08080810 */ /* 0x000fe20007ffe0ff */
[----:B---3--:R-:W-:-:S04]  /*21420*/  IMAD.WIDE.U32 R2, R10, R6, RZ ;  /* 0x000000060a027225 */ /* 0x008fc800078e00ff */
[----:B------:R-:W-:-:S04]  /*21430*/  IMAD R5, R2, 0x7effffff, RZ ;  /* 0x7effffff02057824 */ /* 0x000fc800078e02ff */
[----:B------:R-:W-:-:S05]  /*21440*/  IMAD.HI.U32 R17, R5, 0x7f000001, R2 ;  /* 0x7f00000105117827 */ /* 0x000fca00078e0002 */
[----:B------:R-:W-:Y:S01]  /*21450*/  ISETP.GE.U32.AND P1, PT, R17, 0x7f000001, PT ;  /* 0x7f0000011100780c */ /* 0x000fe20003f26070 */
[----:B------:R-:W-:-:S04]  /*21460*/  IMAD.WIDE.U32 R2, R11, R6, RZ ;  /* 0x000000060b027225 */ /* 0x000fc800078e00ff */
[----:B------:R-:W-:-:S08]  /*21470*/  IMAD R5, R2, 0x7effffff, RZ ;  /* 0x7effffff02057824 */ /* 0x000fd000078e02ff */
[----:B------:R-:W-:Y:S01]  /*21480*/  @P1 IADD3 R17, PT, PT, R17, -0x7f000001, RZ ;  /* 0x80ffffff11111810 */ /* 0x000fe20007ffe0ff */
[----:B------:R-:W-:-:S04]  /*21490*/  IMAD.HI.U32 R0, R5, 0x7f000001, R2 ;  /* 0x7f00000105007827 */ /* 0x000fc800078e0002 */
[----:B------:R-:W-:Y:S01]  /*214a0*/  ISETP.GE.U32.AND P1, PT, R17, 0x7f000001, PT ;  /* 0x7f0000011100780c */ /* 0x000fe20003f26070 */
[----:B------:R-:W-:Y:S01]  /*214b0*/  ISETP.GE.U32.AND P2, PT, R0, 0x7f000001, PT ;  /* 0x7f0000010000780c */ /* 0x000fe20003f46070 */
[----:B--2---:R-:W-:Y:S01]  /*214c0*/  IADD3 R10, PT, PT, R8, R7, RZ ;  /* 0x00000007080a7210 */ /* 0x004fe20007ffe0ff */
[----:B----4-:R-:W-:-:S04]  /*214d0*/  IMAD.WIDE.U32 R2, R13, R6, RZ ;  /* 0x000000060d027225 */ /* 0x010fc800078e00ff */
[----:B------:R-:W-:Y:S01]  /*214e0*/  ISETP.GE.U32.AND P0, PT, R10, 0x7f000001, PT ;  /* 0x7f0000010a00780c */ /* 0x000fe20003f06070 */
[----:B------:R-:W1:Y:S01]  /*214f0*/  LDC.64 R12, c[0x0][0x490] ;  /* 0x00012400ff0c7b82 */ /* 0x000e620000000a00 */
[----:B------:R-:W-:-:S04]  /*21500*/  IMAD R5, R2, 0x7effffff, RZ ;  /* 0x7effffff02057824 */ /* 0x000fc800078e02ff */
[----:B------:R-:W-:Y:S02]  /*21510*/  @P1 IADD3 R17, PT, PT, R17, -0x7f000001, RZ ;  /* 0x80ffffff11111810 */ /* 0x000fe40007ffe0ff */
[----:B------:R-:W-:Y:S01]  /*21520*/  @P2 IADD3 R0, PT, PT, R0, -0x7f000001, RZ ;  /* 0x80ffffff00002810 */ /* 0x000fe20007ffe0ff */
[----:B------:R-:W-:Y:S02]  /*21530*/  IMAD.HI.U32 R2, R5, 0x7f000001, R2 ;  /* 0x7f00000105027827 */ /* 0x000fe400078e0002 */
[----:B------:R-:W-:Y:S02]  /*21540*/  ISETP.GE.U32.AND P3, PT, R17, 0x7f000001, PT ;  /* 0x7f0000011100780c */ /* 0x000fe40003f66070 */
[----:B------:R-:W-:Y:S01]  /*21550*/  ISETP.GE.U32.AND P1, PT, R0, 0x7f000001, PT ;  /* 0x7f0000010000780c */ /* 0x000fe20003f26070 */
[----:B------:R-:W-:Y:S01]  /*21560*/  ISETP.GE.U32.AND P2, PT, R2, 0x7f000001, PT ;  /* 0x7f0000010200780c */ /* 0x000fe20003f46070 */
[----:B------:R-:W-:-:S05]  /*21570*/  @P0 IADD3 R10, PT, PT, R10, -0x7f000001, RZ ;  /* 0x80ffffff0a0a0810 */ /* 0x000fca0007ffe0ff */
[----:B------:R-:W-:-:S04]  /*21580*/  IMAD.WIDE.U32 R6, R10, R6, RZ ;  /* 0x000000060a067225 */ /* 0x000fc800078e00ff */
[----:B------:R-:W-:Y:S01]  /*21590*/  @P3 IADD3 R17, PT, PT, R17, -0x7f000001, RZ ;  /* 0x80ffffff11113810 */ /* 0x000fe20007ffe0ff */
[----:B------:R-:W-:Y:S01]  /*215a0*/  IMAD R3, R6, 0x7effffff, RZ ;  /* 0x7effffff06037824 */ /* 0x000fe200078e02ff */
[----:B------:R-:W-:Y:S02]  /*215b0*/  @P1 IADD3 R0, PT, PT, R0, -0x7f000001, RZ ;  /* 0x80ffffff00001810 */ /* 0x000fe40007ffe0ff */
[----:B------:R-:W-:Y:S01]  /*215c0*/  @P2 IADD3 R2, PT, PT, R2, -0x7f000001, RZ ;  /* 0x80ffffff02022810 */ /* 0x000fe20007ffe0ff */
[----:B------:R-:W-:Y:S01]  /*215d0*/  ISETP.GE.U32.AND P3, PT, R17, 0x7f000001, PT ;  /* 0x7f0000011100780c */ /* 0x000fe20003f66070 */
[----:B------:R-:W-:Y:S01]  /*215e0*/  IMAD.HI.U32 R3, R3, 0x7f000001, R6 ;  /* 0x7f00000103037827 */ /* 0x000fe200078e0006 */
[----:B------:R-:W-:Y:S02]  /*215f0*/  ISETP.GE.U32.AND P1, PT, R0, 0x7f000001, PT ;  /* 0x7f0000010000780c */ /* 0x000fe40003f26070 */
[----:B------:R-:W-:Y:S02]  /*21600*/  ISETP.GE.U32.AND P0, PT, R2, 0x7f000001, PT ;  /* 0x7f0000010200780c */ /* 0x000fe40003f06070 */
[----:B------:R-:W-:-:S07]  /*21610*/  ISETP.GE.U32.AND P2, PT, R3, 0x7f000001, PT ;  /* 0x7f0000010300780c */ /* 0x000fce0003f46070 */
[----:B------:R-:W-:Y:S02]  /*21620*/  @P3 IADD3 R17, PT, PT, R17, -0x7f000001, RZ ;  /* 0x80ffffff11113810 */ /* 0x000fe40007ffe0ff */
[----:B------:R-:W-:Y:S02]  /*21630*/  @P1 IADD3 R0, PT, PT, R0, -0x7f000001, RZ ;  /* 0x80ffffff00001810 */ /* 0x000fe40007ffe0ff */
[----:B------:R-:W-:Y:S01]  /*21640*/  @P0 IADD3 R2, PT, PT, R2, -0x7f000001, RZ ;  /* 0x80ffffff02020810 */ /* 0x000fe20007ffe0ff */
[----:B------:R-:W-:Y:S01]  /*21650*/  ISETP.GE.U32.AND P3, PT, R17, 0x7f000001, PT ;  /* 0x7f0000011100780c */ /* 0x000fe20003f66070 */
[----:B------:R-:W-:Y:S01]  /*21660*/  @P2 IADD3 R3, PT, PT, R3, -0x7f000001, RZ ;  /* 0x80ffffff03032810 */ /* 0x000fe20007ffe0ff */
[----:B------:R-:W-:Y:S01]  /*21670*/  ISETP.GE.U32.AND P1, PT, R0, 0x7f000001, PT ;  /* 0x7f0000010000780c */ /* 0x000fe20003f26070 */
[----:B-1----:R-:W-:Y:S01]  /*21680*/  IMAD.WIDE.U32 R12, R25, 0x4, R12 ;  /* 0x00000004190c7825 */ /* 0x002fe200078e000c */
[----:B------:R-:W-:Y:S02]  /*21690*/  ISETP.GE.U32.AND P2, PT, R2, 0x7f000001, PT ;  /* 0x7f0000010200780c */ /* 0x000fe40003f46070 */
[----:B------:R-:W-:Y:S01]  /*216a0*/  ISETP.GE.U32.AND P0, PT, R3, 0x7f000001, PT ;  /* 0x7f0000010300780c */ /* 0x000fe20003f06070 */
[----:B0-----:R-:W-:-:S02]  /*216b0*/  IMAD R5, R15, 0xc, RZ ;  /* 0x0000000c0f057824 */ /* 0x001fc400078e02ff */
[C---:B------:R-:W-:Y:S01]  /*216c0*/  IMAD.WIDE.U32 R8, R14.reuse, 0xc, R12 ;  /* 0x0000000c0e087825 */ /* 0x040fe200078e000c */
[----:B------:R-:W-:-:S03]  /*216d0*/  LEA R6, P4, R14, R12, 0x3 ;  /* 0x0000000c0e067211 */ /* 0x000fc600078818ff */
[----:B------:R-:W-:Y:S02]  /*216e0*/  @P3 IADD3 R17, PT, PT, R17, -0x7f000001, RZ ;  /* 0x80ffffff11113810 */ /* 0x000fe40007ffe0ff */
[----:B------:R-:W-:Y:S02]  /*216f0*/  LEA R4, P3, R14, R12, 0x2 ;  /* 0x0000000c0e047211 */ /* 0x000fe400078610ff */
[----:B------:R-:W-:Y:S02]  /*21700*/  IADD3 R9, PT, PT, R9, R5, RZ ;  /* 0x0000000509097210 */ /* 0x000fe40007ffe0ff */
[----:B------:R-:W-:Y:S02]  /*21710*/  @P1 IADD3 R0, PT, PT, R0, -0x7f000001, RZ ;  /* 0x80ffffff00001810 */ /* 0x000fe40007ffe0ff */
[CCC-:B------:R-:W-:Y:S02]  /*21720*/  LEA.HI.X R5, R14.reuse, R13.reuse, R15.reuse, 0x2, P3 ;  /* 0x0000000d0e057211 */ /* 0x1c0fe400018f140f */
[----:B------:R-:W-:-:S02]  /*21730*/  LEA.HI.X R7, R14, R13, R15, 0x3, P4 ;  /* 0x0000000d0e077211 */ /* 0x000fc400020f1c0f */
[----:B------:R-:W-:Y:S02]  /*21740*/  @P2 IADD3 R2, PT, PT, R2, -0x7f000001, RZ ;  /* 0x80ffffff02022810 */ /* 0x000fe40007ffe0ff */
[----:B------:R-:W-:Y:S01]  /*21750*/  @P0 IADD3 R3, PT, PT, R3, -0x7f000001, RZ ;  /* 0x80ffffff03030810 */ /* 0x000fe20007ffe0ff */
[----:B------:R-:W-:Y:S04]  /*21760*/  STG.E desc[UR8][R12.64], R17 ;  /* 0x000000110c007986 */ /* 0x000fe8000c101908 */
[----:B------:R-:W-:Y:S04]  /*21770*/  STG.E desc[UR8][R4.64], R0 ;  /* 0x0000000004007986 */ /* 0x000fe8000c101908 */
[----:B------:R-:W-:Y:S04]  /*21780*/  STG.E desc[UR8][R6.64], R2 ;  /* 0x0000000206007986 */ /* 0x000fe8000c101908 */
[----:B------:R-:W-:Y:S04]  /*21790*/  STL [R1+0x11c], R10 ;  /* 0x00011c0a01007387 */ /* 0x000fe80000100800 */
[----:B------:R-:W-:Y:S01]  /*217a0*/  STG.E desc[UR8][R8.64], R3 ;  /* 0x0000000308007986 */ /* 0x000fe2000c101908 */
[----:B------:R-:W-:Y:S05]  /*217b0*/  EXIT ;  /* 0x000000000000794d */ /* 0x000fea0003800000 */
        .type           $jit_computeValues$_ZN19kb31_septic_curve_tC1Ev,@function
        .size           $jit_computeValues$_ZN19kb31_septic_curve_tC1Ev,($jit_computeValues$_ZN20kb31_septic_digest_tC1Ev - $jit_computeValues$_ZN19kb31_septic_curve_tC1Ev)
$jit_computeValues$_ZN19kb31_septic_curve_tC1Ev:
[----:B------:R-:W0:Y:S01]  /*217c0*/  LDC R4, c[0x0][0x2f8] ;  /* 0x0000be00ff047b82 */ /* 0x000e220000000800 */
[----:B------:R-:W-:Y:S01]  /*217d0*/  IADD3 R10, PT, PT, R1, 0x170, RZ ;  /* 0x00000170010a7810 */ /* 0x000fe20007ffe0ff */
[----:B------:R-:W-:Y:S01]  /*217e0*/  HFMA2 R11, -RZ, RZ, 0, 0 ;  /* 0x00000000ff0b7431 */ /* 0x000fe200000001ff */
[----:B------:R-:W-:Y:S01]  /*217f0*/  MOV R0, R6 ;  /* 0x0000000600007202 */ /* 0x000fe20000000f00 */
[----:B------:R-:W-:-:S04]  /*21800*/  MOV R14, 0x21850 ;  /* 0x00021850000e7802 */ /* 0x000fc80000000f00 */
[----:B------:R-:W0:Y:S02]  /*21810*/  LDC R5, c[0x0][0x2fc] ;  /* 0x0000bf00ff057b82 */ /* 0x000e240000000800 */
[----:B0-----:R-:W-:Y:S02]  /*21820*/  IADD.64 R10, R10, R4 ;  /* 0x000000040a0a7235 */ /* 0x001fe400078e0200 */
[----:B------:R-:W-:-:S07]  /*21830*/  MOV R5, R7 ;  /* 0x0000000700057202 */ /* 0x000fce0000000f00 */
[----:B------:R-:W-:Y:S05]  /*21840*/  CALL.REL.NOINC `($jit_computeValues$_ZN23kb31_septic_extension_tC1Ev) ;  /* 0x0000000400087944 */ /* 0x000fea0003c00000 */
[----:B------:R-:W-:Y:S01]  /*21850*/  MOV R4, R6 ;  /* 0x0000000600047202 */ /* 0x000fe20000000f00 */
[----:B------:R-:W-:Y:S01]  /*21860*/  MOV R5, R7 ;  /* 0x0000000700057202 */ /* 0x000fe20000000f00 */
[----:B------:R-:W-:-:S04]  /*21870*/  MOV R14, 0x218c0 ;  /* 0x000218c0000e7802 */ /* 0x000fc80000000f00 */
[----:B------:R-:W-:-:S06]  /*21880*/  IADD.64 R12, R4, 0x1c ;  /* 0x0000001c040c7835 */ /* 0x000fcc00078e0200 */
[----:B------:R-:W-:Y:S01]  /*21890*/  MOV R0, R12 ;  /* 0x0000000c00007202 */ /* 0x000fe20000000f00 */
[----:B------:R-:W-:-:S07]  /*218a0*/  MOV R5, R13 ;  /* 0x0000000d00057202 */ /* 0x000fce0000000f00 */
[----:B------:R-:W-:Y:S05]  /*218b0*/  CALL.REL.NOINC `($jit_computeValues$_ZN23kb31_septic_extension_tC1Ev) ;  /* 0x0000000000ec7944 */ /* 0x000fea0003c00000 */
[----:B------:R-:W-:Y:S01]  /*218c0*/  MOV R0, R10 ;  /* 0x0000000a00007202 */ /* 0x000fe20000000f00 */
[----:B------:R-:W-:Y:S01]  /*218d0*/  MOV R5, R11 ;  /* 0x0000000b00057202 */ /* 0x000fe20000000f00 */
[----:B------:R-:W-:-:S07]  /*218e0*/  MOV R15, 0x21900 ;  /* 0x00021900000f7802 */ /* 0x000fce0000000f00 */
[----:B------:R-:W-:Y:S05]  /*218f0*/  CALL.REL.NOINC `($jit_computeValues$_ZN23kb31_septic_extension_t4zeroEv) ;  /* 0x0000000000c87944 */ /* 0x000fea0003c00000 */
[----:B------:R-:W-:Y:S01]  /*21900*/  MOV R5, R7 ;  /* 0x0000000700057202 */ /* 0x000fe20000000f00 */
[----:B------:R-:W-:Y:S01]  /*21910*/  MOV R0, R6 ;  /* 0x0000000600007202 */ /* 0x000fe20000000f00 */
[----:B------:R-:W-:Y:S01]  /*21920*/  MOV R4, R10 ;  /* 0x0000000a00047202 */ /* 0x000fe20000000f00 */
[----:B------:R-:W-:Y:S01]  /*21930*/  MOV R7, R11 ;  /* 0x0000000b00077202 */ /* 0x000fe20000000f00 */
[----:B------:R-:W-:-:S07]  /*21940*/  MOV R16, 0x21960 ;  /* 0x0002196000107802 */ /* 0x000fce0000000f00 */
[----:B------:R-:W-:Y:S05]  /*21950*/  CALL.REL.NOINC `($jit_computeValues$_ZN23kb31_septic_extension_taSERKS_) ;  /* 0x0000000400007944 */ /* 0x000fea0003c00000 */
[----:B------:R-:W-:Y:S02]  /*21960*/  IADD.64 R6, R10, 0x1c ;  /* 0x0000001c0a067835 */ /* 0x000fe400078e0200 */
[----:B------:R-:W-:-:S04]  /*21970*/  MOV R15, 0x219b0 ;  /* 0x000219b0000f7802 */ /* 0x000fc80000000f00 */
[----:B------:R-:W-:Y:S01]  /*21980*/  MOV R0, R6 ;  /* 0x0000000600007202 */ /* 0x000fe20000000f00 */
[----:B------:R-:W-:-:S07]  /*21990*/  MOV R5, R7 ;  /* 0x0000000700057202 */ /* 0x000fce0000000f00 */
[----:B------:R-:W-:Y:S05]  /*219a0*/  CALL.REL.NOINC `($jit_computeValues$_ZN23kb31_septic_extension_t4zeroEv) ;  /* 0x00000000009c7944 */ /* 0x000fea0003c00000 */
[----:B------:R-:W-:Y:S01]  /*219b0*/  MOV R0, R12 ;  /* 0x0000000c00007202 */ /* 0x000fe20000000f00 */
[----:B------:R-:W-:Y:S01]  /*219c0*/  MOV R5, R13 ;  /* 0x0000000d00057202 */ /* 0x000fe20000000f00 */
[----:B------:R-:W-:Y:S01]  /*219d0*/  MOV R4, R6 ;  /* 0x0000000600047202 */ /* 0x000fe20000000f00 */
[----:B------:R-:W-:-:S07]  /*219e0*/  MOV R16, 0x21a00 ;  /* 0x00021a0000107802 */ /* 0x000fce0000000f00 */
[----:B------:R-:W-:Y:S05]  /*219f0*/  CALL.REL.NOINC `($jit_computeValues$_ZN23kb31_septic_extension_taSERKS_) ;  /* 0x0000000000d87944 */ /* 0x000fea0003c00000 */
[----:B------:R-:W-:Y:S01]  /*21a00*/  MOV R4, R18 ;  /* 0x0000001200047202 */ /* 0x000fe20000000f00 */
[----:B------:R-:W-:-:S04]  /*21a10*/  HFMA2 R5, -RZ, RZ, 0, 0 ;  /* 0x00000000ff057431 */ /* 0x000fc800000001ff */
[----:B------:R-:W-:Y:S05]  /*21a20*/  RET.REL.NODEC R4 `(jit_computeValues) ;  /* 0xfffffde404747950 */ /* 0x000fea0003c3ffff */
        .type           $jit_computeValues$_ZN20kb31_septic_digest_tC1Ev,@function
        .size           $jit_computeValues$_ZN20kb31_septic_digest_tC1Ev,($jit_computeValues$_ZN23kb31_septic_extension_t4zeroEv - $jit_computeValues$_ZN20kb31_septic_digest_tC1Ev)
$jit_computeValues$_ZN20kb31_septic_digest_tC1Ev:
[----:B------:R-:W0:Y:S01]  /*21a30*/  LDC R4, c[0x0][0x2f8] ;  /* 0x0000be00ff047b82 */ /* 0x000e220000000800 */
[----:B------:R-:W-:Y:S01]  /*21a40*/  IADD3 R8, PT, PT, R1, 0x138, RZ ;  /* 0x0000013801087810 */ /* 0x000fe20007ffe0ff */
[----:B------:R-:W-:Y:S01]  /*21a50*/  HFMA2 R9, -RZ, RZ, 0, 0 ;  /* 0x00000000ff097431 */ /* 0x000fe200000001ff */
[----:B------:R-:W-:Y:S01]  /*21a60*/  MOV R6, R32 ;  /* 0x0000002000067202 */ /* 0x000fe20000000f00 */
[----:B------:R-:W-:Y:S01]  /*21a70*/  MOV R7, R33 ;  /* 0x0000002100077202 */ /* 0x000fe20000000f00 */
[----:B------:R-:W-:-:S03]  /*21a80*/  MOV R18, 0x21ac0 ;  /* 0x00021ac000127802 */ /* 0x000fc60000000f00 */
[----:B------:R-:W0:Y:S02]  /*21a90*/  LDC R5, c[0x0][0x2fc] ;  /* 0x0000bf00ff057b82 */ /* 0x000e240000000800 */
[----:B0-----:R-:W-:-:S08]  /*21aa0*/  IADD.64 R8, R8, R4 ;  /* 0x0000000408087235 */ /* 0x001fd000078e0200 */
[----:B------:R-:W-:Y:S05]  /*21ab0*/  CALL.REL.NOINC `($jit_computeValues$_ZN19kb31_septic_curve_tC1Ev) ;  /* 0xfffffffc00407944 */ /* 0x000fea0003c3ffff */
[----:B------:R-:W-:Y:S01]  /*21ac0*/  MOV R6, R8 ;  /* 0x0000000800067202 */ /* 0x000fe20000000f00 */
[----:B------:R-:W-:Y:S01]  /*21ad0*/  MOV R7, R9 ;  /* 0x0000000900077202 */ /* 0x000fe20000000f00 */
[----:B------:R-:W-:-:S07]  /*21ae0*/  MOV R18, 0x21b00 ;  /* 0x00021b0000127802 */ /* 0x000fce0000000f00 */
[----:B------:R-:W-:Y:S05]  /*21af0*/  CALL.REL.NOINC `($jit_computeValues$_ZN19kb31_septic_curve_tC1Ev) ;  /* 0xfffffffc00307944 */ /* 0x000fea0003c3ffff */
[----:B------:R-:W-:Y:S01]  /*21b00*/  MOV R0, R32 ;  /* 0x0000002000007202 */ /* 0x000fe20000000f00 */
[----:B------:R-:W-:Y:S01]  /*21b10*/  MOV R5, R33 ;  /* 0x0000002100057202 */ /* 0x000fe20000000f00 */
[----:B------:R-:W-:Y:S01]  /*21b20*/  MOV R4, R8 ;  /* 0x0000000800047202 */ /* 0x000fe20000000f00 */
[----:B------:R-:W-:Y:S01]  /*21b30*/  MOV R7, R9 ;  /* 0x0000000900077202 */ /* 0x000fe20000000f00 */
[----:B------:R-:W-:-:S07]  /*21b40*/  MOV R16, 0x21b60 ;  /* 0x00021b6000107802 */ /* 0x000fce0000000f00 */
[----:B------:R-:W-:Y:S05]  /*21b50*/  CALL.REL.NOINC `($jit_computeValues$_ZN23kb31_septic_extension_taSERKS_) ;  /* 0x0000000000807944 */ /* 0x000fea0003c00000 */
[----:B------:R-:W-:Y:S02]  /*21b60*/  IADD.64 R4, R8, 0x1c ;  /* 0x0000001c08047835 */ /* 0x000fe400078e0200 */
[----:B------:R-:W-:Y:S01]  /*21b70*/  MOV R8, R32 ;  /* 0x0000002000087202 */ /* 0x000fe20000000f00 */
[----:B------:R-:W-:Y:S01]  /*21b80*/  MOV R9, R33 ;  /* 0x0000002100097202 */ /* 0x000fe20000000f00 */
[----:B------:R-:W-:Y:S02]  /*21b90*/  MOV R16, 0x21bf0 ;  /* 0x00021bf000107802 */ /* 0x000fe40000000f00 */
[----:B------:R-:W-:Y:S02]  /*21ba0*/  MOV R7, R5 ;  /* 0x0000000500077202 */ /* 0x000fe40000000f00 */
[----:B------:R-:W-:-:S06]  /*21bb0*/  IADD.64 R8, R8, 0x1c ;  /* 0x0000001c08087835 */ /* 0x000fcc00078e0200 */
[----:B------:R-:W-:Y:S01]  /*21bc0*/  MOV R0, R8 ;  /* 0x0000000800007202 */ /* 0x000fe20000000f00 */
[----:B------:R-:W-:-:S07]  /*21bd0*/  MOV R5, R9 ;  /* 0x0000000900057202 */ /* 0x000fce0000000f00 */
[----:B------:R-:W-:Y:S05]  /*21be0*/  CALL.REL.NOINC `($jit_computeValues$_ZN23kb31_septic_extension_taSERKS_) ;  /* 0x00000000005c7944 */ /* 0x000fea0003c00000 */
[----:B------:R-:W-:Y:S01]  /*21bf0*/  MOV R4, R17 ;  /* 0x0000001100047202 */ /* 0x000fe20000000f00 */
[----:B------:R-:W-:-:S04]  /*21c00*/  HFMA2 R5, -RZ, RZ, 0, 0 ;  /* 0x00000000ff057431 */ /* 0x000fc800000001ff */
[----:B------:R-:W-:Y:S05]  /*21c10*/  RET.REL.NODEC R4 `(jit_computeValues) ;  /* 0xfffffde004f87950 */ /* 0x000fea0003c3ffff */
        .type           $jit_computeValues$_ZN23kb31_septic_extension_t4zeroEv,@function
        .size           $jit_computeValues$_ZN23kb31_septic_extension_t4zeroEv,($jit_computeValues$_ZN23kb31_septic_extension_tC1Ev - $jit_computeValues$_ZN23kb31_septic_extension_t4zeroEv)
$jit_computeValues$_ZN23kb31_septic_extension_t4zeroEv:
[----:B------:R-:W-:-:S07]  /*21c20*/  MOV R14, 0x21c40 ;  /* 0x00021c40000e7802 */ /* 0x000fce0000000f00 */
[----:B------:R-:W-:Y:S05]  /*21c30*/  CALL.REL.NOINC `($jit_computeValues$_ZN23kb31_septic_extension_tC1Ev) ;  /* 0x00000000000c7944 */ /* 0x000fea0003c00000 */
[----:B------:R-:W-:Y:S01]  /*21c40*/  MOV R4, R15 ;  /* 0x0000000f00047202 */ /* 0x000fe20000000f00 */
[----:B------:R-:W-:-:S04]  /*21c50*/  HFMA2 R5, -RZ, RZ, 0, 0 ;  /* 0x00000000ff057431 */ /* 0x000fc800000001ff */
[----:B------:R-:W-:Y:S05]  /*21c60*/  RET.REL.NODEC R4 `(jit_computeValues) ;  /* 0xfffffde004e47950 */ /* 0x000fea0003c3ffff */
        .type           $jit_computeValues$_ZN23kb31_septic_extension_tC1Ev,@function
        .size           $jit_computeValues$_ZN23kb31_septic_extension_tC1Ev,($jit_computeValues$_ZN23kb31_septic_extension_taSERKS_ - $jit_computeValues$_ZN23kb31_septic_extension_tC1Ev)
$jit_computeValues$_ZN23kb31_septic_extension_tC1Ev:
[----:B------:R-:W0:Y:S01]  /*21c70*/  LDCU UR4, c[0x0][0x2f8] ;  /* 0x00005f00ff0477ac */ /* 0x000e220008000800 */
[----:B------:R-:W-:Y:S01]  /*21c80*/  MOV R4, R0 ;  /* 0x0000000000047202 */ /* 0x000fe20000000f00 */
[----:B------:R-:W0:Y:S04]  /*21c90*/  LDCU UR5, c[0x0][0x2fc] ;  /* 0x00005f80ff0577ac */ /* 0x000e280008000800 */
[----:B0-----:R-:W-:Y:S02]  /*21ca0*/  IADD.64 R4, R4, -UR4 ;  /* 0x8000000404047c35 */ /* 0x001fe4000f8e0200 */
[----:B------:R-:W-:-:S04]  /*21cb0*/  HFMA2 R5, -RZ, RZ, 0, 0 ;  /* 0x00000000ff057431 */ /* 0x000fc800000001ff */
[----:B------:R-:W-:Y:S01]  /*21cc0*/  MOV R0, R4 ;  /* 0x0000000400007202 */ /* 0x000fe20000000f00 */
[----:B------:R-:W-:-:S04]  /*21cd0*/  MOV R4, R14 ;  /* 0x0000000e00047202 */ /* 0x000fc80000000f00 */
[----:B------:R-:W-:Y:S04]  /*21ce0*/  STL [R0], RZ ;  /* 0x000000ff00007387 */ /* 0x000fe80000100800 */
[----:B------:R-:W-:Y:S04]  /*21cf0*/  STL [R0+0x4], RZ ;  /* 0x000004ff00007387 */ /* 0x000fe80000100800 */
[----:B------:R-:W-:Y:S04]  /*21d00*/  STL [R0+0x8], RZ ;  /* 0x000008ff00007387 */ /* 0x000fe80000100800 */
[----:B------:R-:W-:Y:S04]  /*21d10*/  STL [R0+0xc], RZ ;  /* 0x00000cff00007387 */ /* 0x000fe80000100800 */
[----:B------:R-:W-:Y:S04]  /*21d20*/  STL [R0+0x10], RZ ;  /* 0x000010ff00007387 */ /* 0x000fe80000100800 */
[----:B------:R-:W-:Y:S04]  /*21d30*/  STL [R0+0x14], RZ ;  /* 0x000014ff00007387 */ /* 0x000fe80000100800 */
[----:B------:R0:W-:Y:S02]  /*21d40*/  STL [R0+0x18], RZ ;  /* 0x000018ff00007387 */ /* 0x0001e40000100800 */
[----:B0-----:R-:W-:Y:S05]  /*21d50*/  RET.REL.NODEC R4 `(jit_computeValues) ;  /* 0xfffffde004a87950 */ /* 0x001fea0003c3ffff */
        .type           $jit_computeValues$_ZN23kb31_septic_extension_taSERKS_,@function
        .size           $jit_computeValues$_ZN23kb31_septic_extension_taSERKS_,($__internal_0_$__cuda_sm20_rem_u64 - $jit_computeValues$_ZN23kb31_septic_extension_taSERKS_)
$jit_computeValues$_ZN23kb31_septic_extension_taSERKS_:
[----:B------:R-:W0:Y:S01]  /*21d60*/  LDCU UR4, c[0x0][0x2f8] ;  /* 0x00005f00ff0477ac */ /* 0x000e220008000800 */
[----:B------:R-:W-:Y:S01]  /*21d70*/  MOV R6, R4 ;  /* 0x0000000400067202 */ /* 0x000fe20000000f00 */
[----:B------:R-:W-:Y:S01]  /*21d80*/  MOV R4, R0 ;  /* 0x0000000000047202 */ /* 0x000fe20000000f00 */
[----:B------:R-:W1:Y:S01]  /*21d90*/  LDCU UR5, c[0x0][0x2fc] ;  /* 0x00005f80ff0577ac */ /* 0x000e620008000800 */
[----:B------:R-:W2:Y:S01]  /*21da0*/  LDCU UR7, c[0x0][0x2fc] ;  /* 0x00005f80ff0777ac */ /* 0x000ea20008000800 */
[----:B0-----:R-:W-:Y:S01]  /*21db0*/  UMOV UR6, UR4 ;  /* 0x0000000400067c82 */ /* 0x001fe20008000000 */
[----:B-1----:R-:W-:Y:S02]  /*21dc0*/  IADD.64 R6, R6, -UR4 ;  /* 0x8000000406067c35 */ /* 0x002fe4000f8e0200 */
[----:B--2---:R-:W-:-:S04]  /*21dd0*/  IADD.64 R4, R4, -UR6 ;  /* 0x8000000604047c35 */ /* 0x004fc8000f8e0200 */
[-C--:B------:R-:W-:Y:S02]  /*21de0*/  MOV R20, R6.reuse ;  /* 0x0000000600147202 */ /* 0x080fe40000000f00 */
[----:B------:R-:W-:Y:S02]  /*21df0*/  ISETP.NE.S64.AND P0, PT, R4, R6, PT ;  /* 0x000000060400720c */ /* 0x000fe40003f15270 */
[----:B------:R-:W-:Y:S01]  /*21e00*/  MOV R6, R16 ;  /* 0x0000001000067202 */ /* 0x000fe20000000f00 */
[----:B------:R-:W-:-:S11]  /*21e10*/  HFMA2 R7, -RZ, RZ, 0, 0 ;  /* 0x00000000ff077431 */ /* 0x000fd600000001ff */
[----:B------:R-:W-:Y:S05]  /*21e20*/  @!P0 RET.REL.NODEC R6 `(jit_computeValues) ;  /* 0xfffffde006748950 */ /* 0x000fea0003c3ffff */
[----:B------:R-:W2:Y:S01]  /*21e30*/  LDL R0, [R20] ;  /* 0x0000000014007983 */ /* 0x000ea20000100800 */
[----:B------:R-:W-:-:S05]  /*21e40*/  MOV R19, R4 ;  /* 0x0000000400137202 */ /* 0x000fca0000000f00 */
[----:B--2---:R-:W-:Y:S04]  /*21e50*/  STL [R19], R0 ;  /* 0x0000000013007387 */ /* 0x004fe80000100800 */
[----:B------:R-:W2:Y:S04]  /*21e60*/  LDL R4, [R20+0x4] ;  /* 0x0000040014047983 */ /* 0x000ea80000100800 */
[----:B--2---:R0:W-:Y:S04]  /*21e70*/  STL [R19+0x4], R4 ;  /* 0x0000040413007387 */ /* 0x0041e80000100800 */
[----:B------:R-:W2:Y:S04]  /*21e80*/  LDL R6, [R20+0x8] ;  /* 0x0000080014067983 */ /* 0x000ea80000100800 */
[----:B--2---:R-:W-:Y:S04]  /*21e90*/  STL [R19+0x8], R6 ;  /* 0x0000080613007387 */ /* 0x004fe80000100800 */
[----:B------:R-:W2:Y:S04]  /*21ea0*/  LDL R7, [R20+0xc] ;  /* 0x00000c0014077983 */ /* 0x000ea80000100800 */
[----:B--2---:R-:W-:Y:S04]  /*21eb0*/  STL [R19+0xc], R7 ;  /* 0x00000c0713007387 */ /* 0x004fe80000100800 */
[----:B------:R-:W2:Y:S04]  /*21ec0*/  LDL R14, [R20+0x10] ;  /* 0x00001000140e7983 */ /* 0x000ea80000100800 */
[----:B--2---:R-:W-:Y:S04]  /*21ed0*/  STL [R19+0x10], R14 ;  /* 0x0000100e13007387 */ /* 0x004fe80000100800 */
[----:B------:R-:W2:Y:S01]  /*21ee0*/  LDL R15, [R20+0x14] ;  /* 0x00001400140f7983 */ /* 0x000ea20000100800 */
[----:B0-----:R-:W-:Y:S01]  /*21ef0*/  MOV R4, R16 ;  /* 0x0000001000047202 */ /* 0x001fe20000000f00 */
[----:B------:R-:W-:-:S02]  /*21f00*/  MOV R5, 0x0 ;  /* 0x0000000000057802 */ /* 0x000fc40000000f00 */
[----:B--2---:R-:W-:Y:S04]  /*21f10*/  STL [R19+0x14], R15 ;  /* 0x0000140f13007387 */ /* 0x004fe80000100800 */
[----:B------:R-:W2:Y:S04]  /*21f20*/  LDL R0, [R20+0x18] ;  /* 0x0000180014007983 */ /* 0x000ea80000100800 */
[----:B--2---:R0:W-:Y:S02]  /*21f30*/  STL [R19+0x18], R0 ;  /* 0x0000180013007387 */ /* 0x0041e40000100800 */
[----:B0-----:R-:W-:Y:S05]  /*21f40*/  RET.REL.NODEC R4 `(jit_computeValues) ;  /* 0xfffffde0042c7950 */ /* 0x001fea0003c3ffff */
        .weak           $__internal_0_$__cuda_sm20_rem_u64
        .type           $__internal_0_$__cuda_sm20_rem_u64,@function
        .size           $__internal_0_$__cuda_sm20_rem_u64,(.L_x_8 - $__internal_0_$__cuda_sm20_rem_u64)
$__internal_0_$__cuda_sm20_rem_u64:
[----:B------:R-:W0:Y:S02]  /*21f50*/  I2F.U64.RP R29, R6 ;  /* 0x00000006001d7312 */ /* 0x000e240000309000 */
[----:B0-----:R-:W0:Y:S02]  /*21f60*/  MUFU.RCP R29, R29 ;  /* 0x0000001d001d7308 */ /* 0x001e240000001000 */
[----:B0-----:R-:W-:-:S15]  /*21f70*/  IADD3 R76, PT, PT, R29, 0x1ffffffe, RZ ;  /* 0x1ffffffe1d4c7810 */ /* 0x001fde0007ffe0ff */
[----:B------:R-:W-:-:S15]  /*21f80*/  NOP ;  /* 0x0000000000007918 */ /* 0x000fde0000000000 */
[----:B------:R-:W-:-:S15]  /*21f90*/  NOP ;  /* 0x0000000000007918 */ /* 0x000fde0000000000 */
[----:B------:R-:W-:-:S15]  /*21fa0*/  NOP ;  /* 0x0000000000007918 */ /* 0x000fde0000000000 */
[----:B------:R-:W0:Y:S02]  /*21fb0*/  F2I.U64.TRUNC R76, R76 ;  /* 0x0000004c004c7311 */ /* 0x000e24000020d800 */
[----:B0-----:R-:W-:-:S04]  /*21fc0*/  IMAD.WIDE.U32 R26, R76, R6, RZ ;  /* 0x000000064c1a7225 */ /* 0x001fc800078e00ff */
[----:B------:R-:W-:Y:S01]  /*21fd0*/  IMAD R25, R76, R7, R27 ;  /* 0x000000074c197224 */ /* 0x000fe200078e021b */
[----:B------:R-:W-:Y:S01]  /*21fe0*/  IADD3 R47, P0, PT, RZ, -R26, RZ ;  /* 0x8000001aff2f7210 */ /* 0x000fe20007f1e0ff */
[----:B------:R-:W-:Y:S02]  /*21ff0*/  MOV R27, R76 ;  /* 0x0000004c001b7202 */ /* 0x000fe40000000f00 */
[----:B------:R-:W-:Y:S02]  /*22000*/  IMAD R25, R6, R77, R25 ;  /* 0x0000004d06197224 */ /* 0x000fe400078e0219 */
[----:B------:R-:W-:-:S03]  /*22010*/  IMAD.HI.U32 R26, R76, R47, RZ ;  /* 0x0000002f4c1a7227 */ /* 0x000fc600078e00ff */
[----:B------:R-:W-:-:S05]  /*22020*/  IADD3.X R25, PT, PT, RZ, ~R25, RZ, P0, !PT ;  /* 0x80000019ff197210 */ /* 0x000fca00007fe4ff */
[----:B------:R-:W-:-:S04]  /*22030*/  IMAD.WIDE.U32 R26, P0, R76, R25, R26 ;  /* 0x000000194c1a7225 */ /* 0x000fc8000780001a */
[----:B------:R-:W-:-:S04]  /*22040*/  IMAD.HI.U32 R26, P1, R77, R47, R26 ;  /* 0x0000002f4d1a7227 */ /* 0x000fc8000782001a */
[CC--:B------:R-:W-:Y:S02]  /*22050*/  IMAD R27, R77.reuse, R25.reuse, RZ ;  /* 0x000000194d1b7224 */ /* 0x0c0fe400078e02ff */
[----:B------:R-:W-:-:S03]  /*22060*/  IMAD.HI.U32 R25, R77, R25, RZ ;  /* 0x000000194d197227 */ /* 0x000fc600078e00ff */
[----:B------:R-:W-:Y:S02]  /*22070*/  IADD3 R27, P2, PT, R27, R26, RZ ;  /* 0x0000001a1b1b7210 */ /* 0x000fe40007f5e0ff */
[----:B------:R-:W-:-:S03]  /*22080*/  IADD3.X R25, PT, PT, R25, R77, RZ, P0, !PT ;  /* 0x0000004d19197210 */ /* 0x000fc600007fe4ff */
[----:B------:R-:W-:Y:S01]  /*22090*/  IMAD.WIDE.U32 R76, R27, R6, RZ ;  /* 0x000000061b4c7225 */ /* 0x000fe200078e00ff */
[----:B------:R-:W-:-:S03]  /*220a0*/  IADD3.X R25, PT, PT, RZ, RZ, R25, P2, P1 ;  /* 0x000000ffff197210 */ /* 0x000fc600017e2419 */
[----:B------:R-:W-:Y:S01]  /*220b0*/  IMAD R26, R27, R7, R77 ;  /* 0x000000071b1a7224 */ /* 0x000fe200078e024d */
[----:B------:R-:W-:-:S03]  /*220c0*/  IADD3 R77, P0, PT, RZ, -R76, RZ ;  /* 0x8000004cff4d7210 */ /* 0x000fc60007f1e0ff */
[----:B------:R-:W-:-:S05]  /*220d0*/  IMAD R26, R6, R25, R26 ;  /* 0x00000019061a7224 */ /* 0x000fca00078e021a */
[----:B------:R-:W-:Y:S01]  /*220e0*/  IADD3.X R32, PT, PT, RZ, ~R26, RZ, P0, !PT ;  /* 0x8000001aff207210 */ /* 0x000fe200007fe4ff */
[----:B------:R-:W-:-:S04]  /*220f0*/  IMAD.HI.U32 R26, R27, R77, RZ ;  /* 0x0000004d1b1a7227 */ /* 0x000fc800078e00ff */
[-C--:B------:R-:W-:Y:S02]  /*22100*/  IMAD R29, R25, R32.reuse, RZ ;  /* 0x00000020191d7224 */ /* 0x080fe400078e02ff */
[----:B------:R-:W-:-:S04]  /*22110*/  IMAD.WIDE.U32 R26, P0, R27, R32, R26 ;  /* 0x000000201b1a7225 */ /* 0x000fc8000780001a */
[----:B------:R-:W-:-:S04]  /*22120*/  IMAD.HI.U32 R32, R25, R32, RZ ;  /* 0x0000002019207227 */ /* 0x000fc800078e00ff */
[----:B------:R-:W-:-:S04]  /*22130*/  IMAD.HI.U32 R26, P1, R25, R77, R26 ;  /* 0x0000004d191a7227 */ /* 0x000fc8000782001a */
[----:B------:R-:W-:Y:S01]  /*22140*/  HFMA2 R27, -RZ, RZ, 0, 0 ;  /* 0x00000000ff1b7431 */ /* 0x000fe200000001ff */
[----:B------:R-:W-:Y:S02]  /*22150*/  IADD3.X R25, PT, PT, R32, R25, RZ, P0, !PT ;  /* 0x0000001920197210 */ /* 0x000fe400007fe4ff */
[----:B------:R-:W-:-:S04]  /*22160*/  IADD3 R29, P2, PT, R29, R26, RZ ;  /* 0x0000001a1d1d7210 */ /* 0x000fc80007f5e0ff */
[----:B------:R-:W-:Y:S01]  /*22170*/  IADD3.X R25, PT, PT, RZ, RZ, R25, P2, P1 ;  /* 0x000000ffff197210 */ /* 0x000fe200017e2419 */
[----:B------:R-:W-:-:S04]  /*22180*/  IMAD.HI.U32 R26, R29, R74, RZ ;  /* 0x0000004a1d1a7227 */ /* 0x000fc800078e00ff */
[----:B------:R-:W-:-:S04]  /*22190*/  IMAD.WIDE.U32 R26, R75, R29, R26 ;  /* 0x0000001d4b1a7225 */ /* 0x000fc800078e001a */
[-C--:B------:R-:W-:Y:S02]  /*221a0*/  IMAD R29, R75, R25.reuse, RZ ;  /* 0x000000194b1d7224 */ /* 0x080fe400078e02ff */
[----:B------:R-:W-:-:S04]  /*221b0*/  IMAD.HI.U32 R26, P0, R74, R25, R26 ;  /* 0x000000194a1a7227 */ /* 0x000fc8000780001a */
[----:B------:R-:W-:Y:S01]  /*221c0*/  IMAD.HI.U32 R25, R75, R25, RZ ;  /* 0x000000194b197227 */ /* 0x000fe200078e00ff */
[----:B------:R-:W-:-:S04]  /*221d0*/  IADD3 R29, P1, PT, R29, R26, RZ ;  /* 0x0000001a1d1d7210 */ /* 0x000fc80007f3e0ff */
[----:B------:R-:W-:Y:S01]  /*221e0*/  IADD3.X R25, PT, PT, R25, RZ, RZ, P0, !PT ;  /* 0x000000ff19197210 */ /* 0x000fe200007fe4ff */
[----:B------:R-:W-:-:S03]  /*221f0*/  IMAD.WIDE.U32 R26, R29, R6, RZ ;  /* 0x000000061d1a7225 */ /* 0x000fc600078e00ff */
[----:B------:R-:W-:Y:S01]  /*22200*/  IADD3.X R25, PT, PT, RZ, R25, RZ, P1, !PT ;  /* 0x00000019ff197210 */ /* 0x000fe20000ffe4ff */
[----:B------:R-:W-:Y:S01]  /*22210*/  IMAD R27, R29, R7, R27 ;  /* 0x000000071d1b7224 */ /* 0x000fe200078e021b */
[----:B------:R-:W-:-:S03]  /*22220*/  ISETP.NE.S64.AND P1, PT, R6, RZ, PT ;  /* 0x000000ff0600720c */ /* 0x000fc60003f35270 */
[----:B------:R-:W-:-:S05]  /*22230*/  IMAD R27, R6, R25, R27 ;  /* 0x00000019061b7224 */ /* 0x000fca00078e021b */
[----:B------:R-:W-:-:S06]  /*22240*/  IADD.64 R26, R74, -R26 ;  /* 0x8000001a4a1a7235 */ /* 0x000fcc00078e0200 */
[----:B------:R-:W-:-:S14]  /*22250*/  ISETP.GE.U64.AND P0, PT, R26, R6, PT ;  /* 0x000000061a00720c */ /* 0x000fdc0003f16070 */
[----:B------:R-:W-:-:S06]  /*22260*/  @P0 IADD.64 R26, -R6, R26 ;  /* 0x0000001a061a0235 */ /* 0x000fcc00078e0300 */
[----:B------:R-:W-:-:S14]  /*22270*/  ISETP.GE.U64.AND P0, PT, R26, R6, PT ;  /* 0x000000061a00720c */ /* 0x000fdc0003f16070 */
[----:B------:R-:W-:Y:S02]  /*22280*/  @P0 IADD.64 R26, -R6, R26 ;  /* 0x0000001a061a0235 */ /* 0x000fe400078e0300 */
[----:B------:R-:W-:Y:S01]  /*22290*/  MOV R6, R4 ;  /* 0x0000000400067202 */ /* 0x000fe20000000f00 */
[----:B------:R-:W-:Y:S01]  /*222a0*/  HFMA2 R7, -RZ, RZ, 0, 0 ;  /* 0x00000000ff077431 */ /* 0x000fe200000001ff */
[----:B------:R-:W-:-:S03]  /*222b0*/  SEL.64 R26, R26, -0x1, P1 ;  /* 0xffffffff1a1a7407 */ /* 0x000fc60000800001 */
[----:B------:R-:W-:Y:S05]  /*222c0*/  RET.REL.NODEC R6 `(jit_computeValues) ;  /* 0xfffffddc064c7950 */ /* 0x000fea0003c3ffff */
.L_x_2:
[----:B------:R-:W-:-:S00]  /*222d0*/  BRA `(.L_x_2) ;  /* 0xfffffffc00fc7947 */ /* 0x000fc0000383ffff */
[----:B------:R-:W-:-:S00]  /*222e0*/  NOP ;  /* 0x0000000000007918 */ /* 0x000fc00000000000 */
        /* <DEDUP_REMOVED lines=9> */
.L_x_8:


//--------------------- .nv.global.init           --------------------------
	.section	.nv.global.init,"aw",@progbits
	.align	8
	.align		8
.nv.global.init:
	.type		_ZN23kb31_septic_extension_t10A_EC_LOGUPE,@object
	.size		_ZN23kb31_septic_extension_t10A_EC_LOGUPE,(_ZN19kb31_septic_curve_t7start_xE - _ZN23kb31_septic_extension_t10A_EC_LOGUPE)
_ZN23kb31_septic_extension_t10A_EC_LOGUPE:
        /*0000*/ 	.dword	fun@R_CUDA_G64(_ZN44_INTERNAL_00000000_13_jit_kernel_cu_d23cb3989constants15KB31_A_EC_LOGUPE)
	.align		8
	.type		_ZN19kb31_septic_curve_t7start_xE,@object
	.size		_ZN19kb31_septic_curve_t7start_xE,(_ZN16kb31_extension_t1DE - _ZN19kb31_septic_curve_t7start_xE)
_ZN19kb31_septic_curve_t7start_xE:
        /*0008*/ 	.dword	fun@R_CUDA_G64(_ZN44_INTERNAL_00000000_13_jit_kernel_cu_d23cb3989constants12kb31_start_xE)
	.type		_ZN16kb31_extension_t1DE,@object
	.size		_ZN16kb31_extension_t1DE,(_ZN23kb31_septic_extension_t15frobenius_constE - _ZN16kb31_extension_t1DE)
_ZN16kb31_extension_t1DE:
        /*0010*/ 	.byte	0x04, 0x00, 0x00, 0x00, 0x00, 0x00, 0x00, 0x00
	.align		8
	.type		_ZN23kb31_septic_extension_t15frobenius_constE,@object
	.size		_ZN23kb31_septic_extension_t15frobenius_constE,(_ZN19kb31_septic_curve_t7dummy_xE - _ZN23kb31_septic_extension_t15frobenius_constE)
_ZN23kb31_septic_extension_t15frobenius_constE:
        /*0018*/ 	.dword	fun@R_CUDA_G64(_ZN44_INTERNAL_00000000_13_jit_kernel_cu_d23cb3989constants20kb31_frobenius_constE)
	.align		8
	.type		_ZN19kb31_septic_curve_t7dummy_xE,@object
	.size		_ZN19kb31_septic_curve_t7dummy_xE,(_ZN23kb31_septic_extension_t22double_frobenius_constE - _ZN19kb31_septic_curve_t7dummy_xE)
_ZN19kb31_septic_curve_t7dummy_xE:
        /*0020*/ 	.dword	fun@R_CUDA_G64(_ZN44_INTERNAL_00000000_13_jit_kernel_cu_d23cb3989constants12kb31_dummy_xE)
	.align		8
	.type		_ZN23kb31_septic_extension_t22double_frobenius_constE,@object
	.size		_ZN23kb31_septic_extension_t22double_frobenius_constE,(_ZN19kb31_septic_curve_t7dummy_yE - _ZN23kb31_septic_extension_t22double_frobenius_constE)
_ZN23kb31_septic_extension_t22double_frobenius_constE:
        /*0028*/ 	.dword	fun@R_CUDA_G64(_ZN44_INTERNAL_00000000_13_jit_kernel_cu_d23cb3989constants27kb31_double_frobenius_constE)
	.align		8
	.type		_ZN19kb31_septic_curve_t7dummy_yE,@object
	.size		_ZN19kb31_septic_curve_t7dummy_yE,(_ZN23kb31_septic_extension_t10B_EC_LOGUPE - _ZN19kb31_septic_curve_t7dummy_yE)
_ZN19kb31_septic_curve_t7dummy_yE:
        /*0030*/ 	.dword	fun@R_CUDA_G64(_ZN44_INTERNAL_00000000_13_jit_kernel_cu_d23cb3989constants12kb31_dummy_yE)
	.align		8
	.type		_ZN23kb31_septic_extension_t10B_EC_LOGUPE,@object
	.size		_ZN23kb31_septic_extension_t10B_EC_LOGUPE,(_ZN19kb31_septic_curve_t7start_yE - _ZN23kb31_septic_extension_t10B_EC_LOGUPE)
_ZN23kb31_septic_extension_t10B_EC_LOGUPE:
        /*0038*/ 	.dword	fun@R_CUDA_G64(_ZN44_INTERNAL_00000000_13_jit_kernel_cu_d23cb3989constants15KB31_B_EC_LOGUPE)
	.align		8
	.type		_ZN19kb31_septic_curve_t7start_yE,@object
	.size		_ZN19kb31_septic_curve_t7start_yE,(_ZN44_INTERNAL_00000000_13_jit_kernel_cu_d23cb39829poseidon2_constants_koalabear3t1620half_external_roundsE - _ZN19kb31_septic_curve_t7start_yE)
_ZN19kb31_septic_curve_t7start_yE:
        /*0040*/ 	.dword	fun@R_CUDA_G64(_ZN44_INTERNAL_00000000_13_jit_kernel_cu_d23cb3989constants12kb31_start_yE)
	.type		_ZN44_INTERNAL_00000000_13_jit_kernel_cu_d23cb39829poseidon2_constants_koalabear3t1620half_external_roundsE,@object
	.size		_ZN44_INTERNAL_00000000_13_jit_kernel_cu_d23cb39829poseidon2_constants_koalabear3t1620half_external_roundsE,(_ZN44_INTERNAL_00000000_13_jit_kernel_cu_d23cb3989poseidon223EXTERNAL_ROUNDS_DEFAULTE - _ZN44_INTERNAL_00000000_13_jit_kernel_cu_d23cb39829poseidon2_constants_koalabear3t1620half_external_roundsE)
_ZN44_INTERNAL_00000000_13_jit_kernel_cu_d23cb39829poseidon2_constants_koalabear3t1620half_external_roundsE:
        /*0048*/ 	.byte	0x04, 0x00, 0x00, 0x00
	.type		_ZN44_INTERNAL_00000000_13_jit_kernel_cu_d23cb3989poseidon223EXTERNAL_ROUNDS_DEFAULTE,@object
	.size		_ZN44_INTERNAL_00000000_13_jit_kernel_cu_d23cb3989poseidon223EXTERNAL_ROUNDS_DEFAULTE,(_ZN44_INTERNAL_00000000_13_jit_kernel_cu_d23cb39829poseidon2_constants_koalabear3t165alphaE - _ZN44_INTERNAL_00000000_13_jit_kernel_cu_d23cb3989poseidon223EXTERNAL_ROUNDS_DEFAULTE)
_ZN44_INTERNAL_00000000_13_jit_kernel_cu_d23cb3989poseidon223EXTERNAL_ROUNDS_DEFAULTE:
        /*004c*/ 	.byte	0x08, 0x00, 0x00, 0x00
	.type		_ZN44_INTERNAL_00000000_13_jit_kernel_cu_d23cb39829poseidon2_constants_koalabear3t165alphaE,@object
	.size		_ZN44_INTERNAL_00000000_13_jit_kernel_cu_d23cb39829poseidon2_constants_koalabear3t165alphaE,(_ZN16kb31_extension_t1WE - _ZN44_INTERNAL_00000000_13_jit_kernel_cu_d23cb39829poseidon2_constants_koalabear3t165alphaE)
_ZN44_INTERNAL_00000000_13_jit_kernel_cu_d23cb39829poseidon2_constants_koalabear3t165alphaE:
        /*0050*/ 	.byte	0x03, 0x00, 0x00, 0x00
	.type		_ZN16kb31_extension_t1WE,@object
	.size		_ZN16kb31_extension_t1WE,(_ZN44_INTERNAL_00000000_13_jit_kernel_cu_d23cb39829poseidon2_constants_koalabear3t1615internal_roundsE - _ZN16kb31_extension_t1WE)
_ZN16kb31_extension_t1WE:
        /*0054*/ 	.byte	0xfa, 0xff, 0xff, 0x05
	.type		_ZN44_INTERNAL_00000000_13_jit_kernel_cu_d23cb39829poseidon2_constants_koalabear3t1615internal_roundsE,@object
	.size		_ZN44_INTERNAL_00000000_13_jit_kernel_cu_d23cb39829poseidon2_constants_koalabear3t1615internal_roundsE,(_ZN44_INTERNAL_00000000_13_jit_kernel_cu_d23cb39829poseidon2_constants_koalabear3t1615round_constantsE - _ZN44_INTERNAL_00000000_13_jit_kernel_cu_d23cb39829poseidon2_constants_koalabear3t1615internal_roundsE)
_ZN44_INTERNAL_00000000_13_jit_kernel_cu_d23cb39829poseidon2_constants_koalabear3t1615internal_roundsE:
        /*0058*/ 	.byte	0x14, 0x00, 0x00, 0x00
	.type		_ZN44_INTERNAL_00000000_13_jit_kernel_cu_d23cb39829poseidon2_constants_koalabear3t1615round_constantsE,@object
	.size		_ZN44_INTERNAL_00000000_13_jit_kernel_cu_d23cb39829poseidon2_constants_koalabear3t1615round_constantsE,(.L_32 - _ZN44_INTERNAL_00000000_13_jit_kernel_cu_d23cb39829poseidon2_constants_koalabear3t1615round_constantsE)
_ZN44_INTERNAL_00000000_13_jit_kernel_cu_d23cb39829poseidon2_constants_koalabear3t1615round_constantsE:
        /* <DEDUP_REMOVED lines=120> */
.L_32:


//--------------------- .nv.shared.reserved.0     --------------------------
	.section	.nv.shared.reserved.0,"aw",@nobits
	.weak		__nv_reservedSMEM_offset_0_alias
	.size		__nv_reservedSMEM_offset_0_alias, 0, 64
	.other		__nv_reservedSMEM_offset_0_alias,@"STO_CUDA_RESERVED_SHARED STV_DEFAULT"
__nv_reservedSMEM_offset_0_alias:
	.zero		0
	.zero		64


//--------------------- .nv.global                --------------------------
	.section	.nv.global,"aw",@nobits
	.align	4
.nv.global:
	.type		_ZN6kb31_t3MODE,@object
	.size		_ZN6kb31_t3MODE,(_ZN6kb31_t10MONTY_BITSE - _ZN6kb31_t3MODE)
_ZN6kb31_t3MODE:
	.zero		4
	.type		_ZN6kb31_t10MONTY_BITSE,@object
	.size		_ZN6kb31_t10MONTY_BITSE,(_ZN6kb31_t10MONTY_MASKE - _ZN6kb31_t10MONTY_BITSE)
_ZN6kb31_t10MONTY_BITSE:
	.zero		4
	.type		_ZN6kb31_t10MONTY_MASKE,@object
	.size		_ZN6kb31_t10MONTY_MASKE,(_ZN6kb31_t6DEGREEE - _ZN6kb31_t10MONTY_MASKE)
_ZN6kb31_t10MONTY_MASKE:
	.zero		4
	.type		_ZN6kb31_t6DEGREEE,@object
	.size		_ZN6kb31_t6DEGREEE,(_ZN6kb31_t2RRE - _ZN6kb31_t6DEGREEE)
_ZN6kb31_t6DEGREEE:
	.zero		4
	.type		_ZN6kb31_t2RRE,@object
	.size		_ZN6kb31_t2RRE,(_ZN6kb31_t8TOP_BITSE - _ZN6kb31_t2RRE)
_ZN6kb31_t2RRE:
	.zero		4
	.type		_ZN6kb31_t8TOP_BITSE,@object
	.size		_ZN6kb31_t8TOP_BITSE,(_ZN6kb31_t5NBITSE - _ZN6kb31_t8TOP_BITSE)
_ZN6kb31_t8TOP_BITSE:
	.zero		4
	.type		_ZN6kb31_t5NBITSE,@object
	.size		_ZN6kb31_t5NBITSE,(_ZN6kb31_t3ONEE - _ZN6kb31_t5NBITSE)
_ZN6kb31_t5NBITSE:
	.zero		4
	.type		_ZN6kb31_t3ONEE,@object
	.size		_ZN6kb31_t3ONEE,(_ZN6kb31_t1ME - _ZN6kb31_t3ONEE)
_ZN6kb31_t3ONEE:
	.zero		4
	.type		_ZN6kb31_t1ME,@object
	.size		_ZN6kb31_t1ME,(_ZN6kb31_t8MONTY_MUE - _ZN6kb31_t1ME)
_ZN6kb31_t1ME:
	.zero		4
	.type		_ZN6kb31_t8MONTY_MUE,@object
	.size		_ZN6kb31_t8MONTY_MUE,(_ZN26__nv_atomic_triv_cp_helperIjE5__valE - _ZN6kb31_t8MONTY_MUE)
_ZN6kb31_t8MONTY_MUE:
	.zero		4
	.type		_ZN26__nv_atomic_triv_cp_helperIjE5__valE,@object
	.size		_ZN26__nv_atomic_triv_cp_helperIjE5__valE,(.L_28 - _ZN26__nv_atomic_triv_cp_helperIjE5__valE)
_ZN26__nv_atomic_triv_cp_helperIjE5__valE:
	.zero		1
.L_28:


//--------------------- .nv.constant0.jit_computeValues --------------------------
	.section	.nv.constant0.jit_computeValues,"a",@progbits
	.sectionflags	@""
	.align	4
.nv.constant0.jit_computeValues:
	.zero		1200


//--------------------- SYMBOLS --------------------------

	.type		.nv.reservedSmem.offset0,@object
	.size		.nv.reservedSmem.offset0,0x4
